def matmul_kernel(
    a_ptr,
    b_ptr,
    c_ptr,
    M,
    N,
    K,
    stride_am,
    stride_ak,
    stride_bk,
    stride_bn,
    stride_cm,
    stride_cn,
    BLOCK_M: tl.constexpr,
    BLOCK_N: tl.constexpr,
    BLOCK_K: tl.constexpr,
    GROUP_M: tl.constexpr,
):
    pid = tl.program_id(axis=0)
    num_pid_m = tl.cdiv(M, BLOCK_M)
    num_pid_n = tl.cdiv(N, BLOCK_N)
    num_pid_in_group = GROUP_M * num_pid_n
    group_id = pid // num_pid_in_group
    first_pid_m = group_id * GROUP_M
    group_size_m = min(num_pid_m - first_pid_m, GROUP_M)
    pid_m = first_pid_m + ((pid % num_pid_in_group) % group_size_m)
    pid_n = (pid % num_pid_in_group) // group_size_m

    offs_am = (pid_m * BLOCK_M + tl.arange(0, BLOCK_M)) % M
    offs_bn = (pid_n * BLOCK_N + tl.arange(0, BLOCK_N)) % N
    offs_k = tl.arange(0, BLOCK_K)
    a_ptrs = a_ptr + offs_am[:, None] * stride_am + offs_k[None, :] * stride_ak
    b_ptrs = b_ptr + offs_k[:, None] * stride_bk + offs_bn[None, :] * stride_bn

    acc = tl.zeros((BLOCK_M, BLOCK_N), dtype=tl.float32)
    for kk in range(0, tl.cdiv(K, BLOCK_K)):
        a = tl.load(a_ptrs, mask=offs_k[None, :] < K - kk * BLOCK_K, other=0.0)
        b = tl.load(b_ptrs, mask=offs_k[:, None] < K - kk * BLOCK_K, other=0.0)
        acc = tl.dot(a, b, acc)
        a_ptrs += BLOCK_K * stride_ak
        b_ptrs += BLOCK_K * stride_bk

    c = acc.to(c_ptr.dtype.element_ty)
    offs_cm = pid_m * BLOCK_M + tl.arange(0, BLOCK_M)
    offs_cn = pid_n * BLOCK_N + tl.arange(0, BLOCK_N)
    c_ptrs = c_ptr + offs_cm[:, None] * stride_cm + offs_cn[None, :] * stride_cn
    mask = (offs_cm[:, None] < M) & (offs_cn[None, :] < N)
    tl.store(c_ptrs, c, mask=mask)

# config = {"BLOCK_K": 128, "BLOCK_M": 16, "BLOCK_N": 64, "GROUP_M": 8, "arch": "sm_90", "dtype": "fp8e4m3", "num_ctas": 1, "num_stages": 2, "num_warps": 2}
# arch = sm_90


// ===== COMPILED SASS (sm_90a) =====

	.target	sm_90a

	.elftype	@"ET_EXEC"


//--------------------- .note.nv.tkinfo           --------------------------
	.section	.note.nv.tkinfo,"",@"SHT_NOTE"
	.sectionflags	@"SHF_NOTE_NV_TKINFO"
	.tkinfo
        /*0018*/ 	.word	0x00000002
        /*0030*/ 	.string	""
        /*0030*/ 	.string	"ptxas"
        /*0030*/ 	.string	"Cuda compilation tools, release 13.0, V13.0.88"
        /*0030*/ 	.string	"Build cuda_13.0.r13.0/compiler.36424714_0"
        /*0030*/ 	.string	"-v  -suppress-debug-info  -lineinfo  -arch sm_90a "



//--------------------- .note.nv.cuinfo           --------------------------
	.section	.note.nv.cuinfo,"",@"SHT_NOTE"
	.sectionflags	@"SHF_NOTE_NV_CUINFO"
        /*0018*/ 	.short	0x0002
        /*001a*/ 	.short	0x005a
        /*001c*/ 	.short	0x0082
	.zero		2


//--------------------- .nv.info                  --------------------------
	.section	.nv.info,"",@"SHT_CUDA_INFO"
	.align	4


	//----- nvinfo : EIATTR_REGCOUNT
	.align		4
        /*0000*/ 	.byte	0x04, 0x2f
        /*0002*/ 	.short	(.L_1 - .L_0)
	.align		4
.L_0:
        /*0004*/ 	.word	index@(matmul_kernel)
        /*0008*/ 	.word	0x00000020


	//----- nvinfo : EIATTR_FRAME_SIZE
	.align		4
.L_1:
        /*000c*/ 	.byte	0x04, 0x11
        /*000e*/ 	.short	(.L_3 - .L_2)
	.align		4
.L_2:
        /*0010*/ 	.word	index@(matmul_kernel)
        /*0014*/ 	.word	0x00000aa8


	//----- nvinfo : EIATTR_MIN_STACK_SIZE
	.align		4
.L_3:
        /*0018*/ 	.byte	0x04, 0x12
        /*001a*/ 	.short	(.L_5 - .L_4)
	.align		4
.L_4:
        /*001c*/ 	.word	index@(matmul_kernel)
        /*0020*/ 	.word	0x00000aa8
.L_5:


//--------------------- .nv.compat                --------------------------
	.section	.nv.compat,"",@"SHT_CUDA_COMPAT_INFO"
	.align	4
        /*0000*/ 	.byte	0x02, 0x09, 0x01, 0x00, 0x02, 0x02, 0x02, 0x00, 0x02, 0x05, 0x05, 0x00, 0x03, 0x07, 0x01, 0x01
        /*0010*/ 	.byte	0x02, 0x03, 0x00, 0x00, 0x02, 0x06, 0x01, 0x00, 0x04, 0x0b, 0x08, 0x00, 0x00, 0x00, 0x00, 0x00
        /*0020*/ 	.byte	0x00, 0x00, 0x00, 0x00


//--------------------- .nv.info.matmul_kernel    --------------------------
	.section	.nv.info.matmul_kernel,"",@"SHT_CUDA_INFO"
	.sectionflags	@""
	.align	4


	//----- nvinfo : EIATTR_CUDA_API_VERSION
	.align		4
        /*0000*/ 	.byte	0x04, 0x37
        /*0002*/ 	.short	(.L_7 - .L_6)
.L_6:
        /*0004*/ 	.word	0x00000082


	//----- nvinfo : EIATTR_KPARAM_INFO
	.align		4
.L_7:
        /*0008*/ 	.byte	0x04, 0x17
        /*000a*/ 	.short	(.L_9 - .L_8)
.L_8:
        /*000c*/ 	.word	0x00000000
        /*0010*/ 	.short	0x000d
        /*0012*/ 	.short	0x0048
        /*0014*/ 	.byte	0x00, 0xf4, 0x21, 0x00


	//----- nvinfo : EIATTR_KPARAM_INFO
	.align		4
.L_9:
        /*0018*/ 	.byte	0x04, 0x17
        /*001a*/ 	.short	(.L_11 - .L_10)
.L_10:
        /*001c*/ 	.word	0x00000000
        /*0020*/ 	.short	0x000c
        /*0022*/ 	.short	0x0040
        /*0024*/ 	.byte	0x00, 0xf4, 0x21, 0x00


	//----- nvinfo : EIATTR_KPARAM_INFO
	.align		4
.L_11:
        /*0028*/ 	.byte	0x04, 0x17
        /*002a*/ 	.short	(.L_13 - .L_12)
.L_12:
        /*002c*/ 	.word	0x00000000
        /*0030*/ 	.short	0x000b
        /*0032*/ 	.short	0x0038
        /*0034*/ 	.byte	0x00, 0xf0, 0x11, 0x00


	//----- nvinfo : EIATTR_KPARAM_INFO
	.align		4
.L_13:
        /*0038*/ 	.byte	0x04, 0x17
        /*003a*/ 	.short	(.L_15 - .L_14)
.L_14:
        /*003c*/ 	.word	0x00000000
        /*0040*/ 	.short	0x000a
        /*0042*/ 	.short	0x0034
        /*0044*/ 	.byte	0x00, 0xf0, 0x11, 0x00


	//----- nvinfo : EIATTR_KPARAM_INFO
	.align		4
.L_15:
        /*0048*/ 	.byte	0x04, 0x17
        /*004a*/ 	.short	(.L_17 - .L_16)
.L_16:
        /*004c*/ 	.word	0x00000000
        /*0050*/ 	.short	0x0009
        /*0052*/ 	.short	0x0030
        /*0054*/ 	.byte	0x00, 0xf0, 0x11, 0x00


	//----- nvinfo : EIATTR_KPARAM_INFO
	.align		4
.L_17:
        /*0058*/ 	.byte	0x04, 0x17
        /*005a*/ 	.short	(.L_19 - .L_18)
.L_18:
        /*005c*/ 	.word	0x00000000
        /*0060*/ 	.short	0x0008
        /*0062*/ 	.short	0x002c
        /*0064*/ 	.byte	0x00, 0xf0, 0x11, 0x00


	//----- nvinfo : EIATTR_KPARAM_INFO
	.align		4
.L_19:
        /*0068*/ 	.byte	0x04, 0x17
        /*006a*/ 	.short	(.L_21 - .L_20)
.L_20:
        /*006c*/ 	.word	0x00000000
        /*0070*/ 	.short	0x0007
        /*0072*/ 	.short	0x0028
        /*0074*/ 	.byte	0x00, 0xf0, 0x11, 0x00


	//----- nvinfo : EIATTR_KPARAM_INFO
	.align		4
.L_21:
        /*0078*/ 	.byte	0x04, 0x17
        /*007a*/ 	.short	(.L_23 - .L_22)
.L_22:
        /*007c*/ 	.word	0x00000000
        /*0080*/ 	.short	0x0006
        /*0082*/ 	.short	0x0024
        /*0084*/ 	.byte	0x00, 0xf0, 0x11, 0x00


	//----- nvinfo : EIATTR_KPARAM_INFO
	.align		4
.L_23:
        /*0088*/ 	.byte	0x04, 0x17
        /*008a*/ 	.short	(.L_25 - .L_24)
.L_24:
        /*008c*/ 	.word	0x00000000
        /*0090*/ 	.short	0x0005
        /*0092*/ 	.short	0x0020
        /*0094*/ 	.byte	0x00, 0xf0, 0x11, 0x00


	//----- nvinfo : EIATTR_KPARAM_INFO
	.align		4
.L_25:
        /*0098*/ 	.byte	0x04, 0x17
        /*009a*/ 	.short	(.L_27 - .L_26)
.L_26:
        /*009c*/ 	.word	0x00000000
        /*00a0*/ 	.short	0x0004
        /*00a2*/ 	.short	0x001c
        /*00a4*/ 	.byte	0x00, 0xf0, 0x11, 0x00


	//----- nvinfo : EIATTR_KPARAM_INFO
	.align		4
.L_27:
        /*00a8*/ 	.byte	0x04, 0x17
        /*00aa*/ 	.short	(.L_29 - .L_28)
.L_28:
        /*00ac*/ 	.word	0x00000000
        /*00b0*/ 	.short	0x0003
        /*00b2*/ 	.short	0x0018
        /*00b4*/ 	.byte	0x00, 0xf0, 0x11, 0x00


	//----- nvinfo : EIATTR_KPARAM_INFO
	.align		4
.L_29:
        /*00b8*/ 	.byte	0x04, 0x17
        /*00ba*/ 	.short	(.L_31 - .L_30)
.L_30:
        /*00bc*/ 	.word	0x00000000
        /*00c0*/ 	.short	0x0002
        /*00c2*/ 	.short	0x0010
        /*00c4*/ 	.byte	0x00, 0xf4, 0x21, 0x00


	//----- nvinfo : EIATTR_KPARAM_INFO
	.align		4
.L_31:
        /*00c8*/ 	.byte	0x04, 0x17
        /*00ca*/ 	.short	(.L_33 - .L_32)
.L_32:
        /*00cc*/ 	.word	0x00000000
        /*00d0*/ 	.short	0x0001
        /*00d2*/ 	.short	0x0008
        /*00d4*/ 	.byte	0x00, 0xf4, 0x21, 0x00


	//----- nvinfo : EIATTR_KPARAM_INFO
	.align		4
.L_33:
        /*00d8*/ 	.byte	0x04, 0x17
        /*00da*/ 	.short	(.L_35 - .L_34)
.L_34:
        /*00dc*/ 	.word	0x00000000
        /*00e0*/ 	.short	0x0000
        /*00e2*/ 	.short	0x0000
        /*00e4*/ 	.byte	0x00, 0xf4, 0x21, 0x00


	//----- nvinfo : EIATTR_SPARSE_MMA_MASK
	.align		4
.L_35:
        /*00e8*/ 	.byte	0x03, 0x50
        /*00ea*/ 	.short	0x0000


	//----- nvinfo : EIATTR_MAXREG_COUNT
	.align		4
        /*00ec*/ 	.byte	0x03, 0x1b
        /*00ee*/ 	.short	0x00ff


	//----- nvinfo : EIATTR_NUM_BARRIERS
	.align		4
        /*00f0*/ 	.byte	0x02, 0x4c
        /*00f2*/ 	.byte	0x01
	.zero		1


	//----- nvinfo : EIATTR_ANNOTATIONS
	.align		4
        /*00f4*/ 	.byte	0x04, 0x55
        /*00f6*/ 	.short	(.L_37 - .L_36)


	//   ....[0]....
.L_36:
        /*00f8*/ 	.word	0x00000001
        /*00fc*/ 	.byte	0x90, 0x05, 0x00, 0x00, 0x01, 0x00, 0x00, 0x00, 0xc0, 0x05, 0x00, 0x00, 0x01, 0x00, 0x00, 0x00
        /* <DEDUP_REMOVED lines=940> */
        /*3bcc*/ 	.byte	0xe0, 0x2a, 0x01, 0x00, 0x01, 0x00, 0x00, 0x00, 0x20, 0x2b, 0x01, 0x00


	//----- nvinfo : EIATTR_MERCURY_ISA_VERSION
	.align		4
.L_37:
        /*3bd8*/ 	.byte	0x03, 0x5f
        /*3bda*/ 	.short	0x0101


	//----- nvinfo : EIATTR_EXIT_INSTR_OFFSETS
	.align		4
        /*3bdc*/ 	.byte	0x04, 0x1c
        /*3bde*/ 	.short	(.L_39 - .L_38)


	//   ....[0]....
.L_38:
        /*3be0*/ 	.word	0x00013700


	//   ....[1]....
        /*3be4*/ 	.word	0x00013720


	//----- nvinfo : EIATTR_REQNTID
	.align		4
.L_39:
        /*3be8*/ 	.byte	0x04, 0x10
        /*3bea*/ 	.short	(.L_41 - .L_40)
.L_40:
        /*3bec*/ 	.word	0x00000040
        /*3bf0*/ 	.word	0x00000001
        /*3bf4*/ 	.word	0x00000001


	//----- nvinfo : EIATTR_CBANK_PARAM_SIZE
	.align		4
.L_41:
        /*3bf8*/ 	.byte	0x03, 0x19
        /*3bfa*/ 	.short	0x0050


	//----- nvinfo : EIATTR_PARAM_CBANK
	.align		4
        /*3bfc*/ 	.byte	0x04, 0x0a
        /*3bfe*/ 	.short	(.L_43 - .L_42)
	.align		4
.L_42:
        /*3c00*/ 	.word	index@(.nv.constant0.matmul_kernel)
        /*3c04*/ 	.short	0x0210
        /*3c06*/ 	.short	0x0050


	//----- nvinfo : EIATTR_SW_WAR
	.align		4
.L_43:
        /*3c08*/ 	.byte	0x04, 0x36
        /*3c0a*/ 	.short	(.L_45 - .L_44)
.L_44:
        /*3c0c*/ 	.word	0x00000008
.L_45:


//--------------------- .nv.callgraph             --------------------------
	.section	.nv.callgraph,"",@"SHT_CUDA_CALLGRAPH"
	.align	4
	.sectionentsize	8
	.align		4
        /*0000*/ 	.word	0x00000000
	.align		4
        /*0004*/ 	.word	0xffffffff
	.align		4
        /*0008*/ 	.word	0x00000000
	.align		4
        /*000c*/ 	.word	0xfffffffe
	.align		4
        /*0010*/ 	.word	0x00000000
	.align		4
        /*0014*/ 	.word	0xfffffffd
	.align		4
        /*0018*/ 	.word	0x00000000
	.align		4
        /*001c*/ 	.word	0xfffffffc


//--------------------- .text.matmul_kernel       --------------------------
	.section	.text.matmul_kernel,"ax",@progbits
	.align	128
        .global         matmul_kernel
        .type           matmul_kernel,@function
        .size           matmul_kernel,(.L_x_4 - matmul_kernel)
        .other          matmul_kernel,@"STO_CUDA_ENTRY STV_DEFAULT"
matmul_kernel:
.text.matmul_kernel:
[----:B------:R-:W0:Y:S08]  /*0000*/  LDC R1, c[0x0][0x28] ;  /* 0x00000a00ff017b82 */ /* 0x000e300000000800 */
[----:B------:R-:W1:Y:S01]  /*0010*/  LDC.64 R10, c[0x0][0x228] ;  /* 0x00008a00ff0a7b82 */ /* 0x000e620000000a00 */
[----:B------:R-:W2:Y:S01]  /*0020*/  S2R R14, SR_TID.X ;  /* 0x00000000000e7919 */ /* 0x000ea20000002100 */
[----:B0-----:R-:W-:Y:S01]  /*0030*/  VIADD R1, R1, 0xfffff558 ;  /* 0xfffff55801017836 */ /* 0x001fe20000000000 */
[----:B------:R-:W-:Y:S01]  /*0040*/  ULDC.64 UR8, c[0x0][0x208] ;  /* 0x0000820000087ab9 */ /* 0x000fe20000000a00 */
[----:B------:R-:W-:Y:S01]  /*0050*/  ULDC UR7, c[0x0][0x230] ;  /* 0x00008c0000077ab9 */ /* 0x000fe20000000800 */
[----:B-1----:R-:W-:-:S05]  /*0060*/  VIADD R0, R11, 0x3f ;  /* 0x0000003f0b007836 */ /* 0x002fca0000000000 */
[----:B------:R-:W-:-:S04]  /*0070*/  SHF.R.S32.HI R3, RZ, 0x1f, R0 ;  /* 0x0000001fff037819 */ /* 0x000fc80000011400 */
[----:B------:R-:W-:-:S04]  /*0080*/  LEA.HI R3, R3, R0, RZ, 0x6 ;  /* 0x0000000003037211 */ /* 0x000fc800078f30ff */
[----:B------:R-:W-:Y:S02]  /*0090*/  SHF.R.S32.HI R0, RZ, 0x6, R3 ;  /* 0x00000006ff007819 */ /* 0x000fe40000011403 */
[----:B------:R-:W0:Y:S03]  /*00a0*/  S2R R3, SR_CTAID.X ;  /* 0x0000000000037919 */ /* 0x000e260000002500 */
[----:B------:R-:W-:-:S05]  /*00b0*/  IMAD.SHL.U32 R0, R0, 0x8, RZ ;  /* 0x0000000800007824 */ /* 0x000fca00078e00ff */
[-C--:B------:R-:W-:Y:S02]  /*00c0*/  IABS R7, R0.reuse ;  /* 0x0000000000077213 */ /* 0x080fe40000000000 */
[----:B------:R-:W-:Y:S02]  /*00d0*/  IABS R12, R0 ;  /* 0x00000000000c7213 */ /* 0x000fe40000000000 */
[----:B------:R-:W1:Y:S08]  /*00e0*/  I2F.RP R2, R7 ;  /* 0x0000000700027306 */ /* 0x000e700000209400 */
[----:B-1----:R-:W1:Y:S01]  /*00f0*/  MUFU.RCP R2, R2 ;  /* 0x0000000200027308 */ /* 0x002e620000001000 */
[----:B0-----:R-:W-:Y:S01]  /*0100*/  IABS R8, R3 ;  /* 0x0000000300087213 */ /* 0x001fe20000000000 */
[----:B-1----:R-:W-:-:S02]  /*0110*/  VIADD R4, R2, 0xffffffe ;  /* 0x0ffffffe02047836 */ /* 0x002fc40000000000 */
[----:B------:R-:W-:-:S04]  /*0120*/  IMAD.MOV R2, RZ, RZ, -R12 ;  /* 0x000000ffff027224 */ /* 0x000fc800078e0a0c */
[----:B------:R0:W1:Y:S02]  /*0130*/  F2I.FTZ.U32.TRUNC.NTZ R5, R4 ;  /* 0x0000000400057305 */ /* 0x000064000021f000 */
[----:B0-----:R-:W-:Y:S02]  /*0140*/  IMAD.MOV.U32 R4, RZ, RZ, RZ ;  /* 0x000000ffff047224 */ /* 0x001fe400078e00ff */
[----:B-1----:R-:W-:-:S04]  /*0150*/  IMAD.MOV R6, RZ, RZ, -R5 ;  /* 0x000000ffff067224 */ /* 0x002fc800078e0a05 */
[----:B------:R-:W-:Y:S02]  /*0160*/  IMAD R9, R6, R7, RZ ;  /* 0x0000000706097224 */ /* 0x000fe400078e02ff */
[----:B------:R-:W-:Y:S02]  /*0170*/  IMAD.MOV.U32 R6, RZ, RZ, R8 ;  /* 0x000000ffff067224 */ /* 0x000fe400078e0008 */
[----:B------:R-:W-:-:S06]  /*0180*/  IMAD.HI.U32 R5, R5, R9, R4 ;  /* 0x0000000905057227 */ /* 0x000fcc00078e0004 */
[----:B------:R-:W-:-:S04]  /*0190*/  IMAD.HI.U32 R5, R5, R6, RZ ;  /* 0x0000000605057227 */ /* 0x000fc800078e00ff */
[----:B------:R-:W-:-:S05]  /*01a0*/  IMAD R2, R5, R2, R6 ;  /* 0x0000000205027224 */ /* 0x000fca00078e0206 */
[----:B------:R-:W-:-:S13]  /*01b0*/  ISETP.GT.U32.AND P1, PT, R7, R2, PT ;  /* 0x000000020700720c */ /* 0x000fda0003f24070 */
[----:B------:R-:W-:Y:S02]  /*01c0*/  @!P1 IMAD.IADD R2, R2, 0x1, -R7 ;  /* 0x0000000102029824 */ /* 0x000fe400078e0a07 */
[----:B------:R-:W-:Y:S01]  /*01d0*/  @!P1 VIADD R5, R5, 0x1 ;  /* 0x0000000105059836 */ /* 0x000fe20000000000 */
[----:B------:R-:W-:Y:S02]  /*01e0*/  ISETP.NE.AND P1, PT, R0, RZ, PT ;  /* 0x000000ff0000720c */ /* 0x000fe40003f25270 */
[----:B------:R-:W-:Y:S02]  /*01f0*/  ISETP.GE.U32.AND P0, PT, R2, R7, PT ;  /* 0x000000070200720c */ /* 0x000fe40003f06070 */
[----:B------:R-:W-:-:S04]  /*0200*/  LOP3.LUT R2, R3, R0, RZ, 0x3c, !PT ;  /* 0x0000000003027212 */ /* 0x000fc800078e3cff */
[----:B------:R-:W-:Y:S01]  /*0210*/  ISETP.GE.AND P2, PT, R2, RZ, PT ;  /* 0x000000ff0200720c */ /* 0x000fe20003f46270 */
[----:B------:R-:W-:-:S06]  /*0220*/  VIADD R2, R10, 0xf ;  /* 0x0000000f0a027836 */ /* 0x000fcc0000000000 */
[----:B------:R-:W-:-:S04]  /*0230*/  @P0 VIADD R5, R5, 0x1 ;  /* 0x0000000105050836 */ /* 0x000fc80000000000 */
[----:B------:R-:W-:Y:S01]  /*0240*/  IMAD.MOV.U32 R4, RZ, RZ, R5 ;  /* 0x000000ffff047224 */ /* 0x000fe200078e0005 */
[----:B------:R-:W-:-:S03]  /*0250*/  SHF.R.S32.HI R5, RZ, 0x1f, R2 ;  /* 0x0000001fff057819 */ /* 0x000fc60000011402 */
[----:B------:R-:W-:Y:S01]  /*0260*/  @!P2 IMAD.MOV R4, RZ, RZ, -R4 ;  /* 0x000000ffff04a224 */ /* 0x000fe200078e0a04 */
[----:B------:R-:W-:Y:S02]  /*0270*/  @!P1 LOP3.LUT R4, RZ, R0, RZ, 0x33, !PT ;  /* 0x00000000ff049212 */ /* 0x000fe400078e33ff */
[----:B------:R-:W-:-:S03]  /*0280*/  LEA.HI R5, R5, R2, RZ, 0x4 ;  /* 0x0000000205057211 */ /* 0x000fc600078f20ff */
[----:B------:R-:W-:Y:S02]  /*0290*/  IMAD.SHL.U32 R2, R4, 0x8, RZ ;  /* 0x0000000804027824 */ /* 0x000fe400078e00ff */
[----:B------:R-:W-:-:S03]  /*02a0*/  IMAD.MOV R4, RZ, RZ, -R4 ;  /* 0x000000ffff047224 */ /* 0x000fc600078e0a04 */
[----:B------:R-:W-:Y:S01]  /*02b0*/  LEA.HI.SX32 R5, R5, -R2, 0x1c ;  /* 0x8000000205057211 */ /* 0x000fe200078fe2ff */
[----:B------:R-:W-:Y:S02]  /*02c0*/  IMAD R13, R0, R4, R3 ;  /* 0x00000004000d7224 */ /* 0x000fe400078e0203 */
[----:B------:R-:W-:Y:S01]  /*02d0*/  IMAD.MOV.U32 R4, RZ, RZ, RZ ;  /* 0x000000ffff047224 */ /* 0x000fe200078e00ff */
[----:B------:R-:W-:-:S04]  /*02e0*/  VIMNMX R6, R5, 0x8, PT ;  /* 0x0000000805067848 */ /* 0x000fc80003fe0100 */
[-C--:B------:R-:W-:Y:S02]  /*02f0*/  IABS R8, R6.reuse ;  /* 0x0000000600087213 */ /* 0x080fe40000000000 */
[----:B------:R-:W-:Y:S02]  /*0300*/  IABS R0, R6 ;  /* 0x0000000600007213 */ /* 0x000fe40000000000 */
[----:B------:R-:W0:Y:S08]  /*0310*/  I2F.RP R7, R8 ;  /* 0x0000000800077306 */ /* 0x000e300000209400 */
[----:B0-----:R-:W0:Y:S02]  /*0320*/  MUFU.RCP R7, R7 ;  /* 0x0000000700077308 */ /* 0x001e240000001000 */
[----:B0-----:R-:W-:-:S06]  /*0330*/  VIADD R5, R7, 0xffffffe ;  /* 0x0ffffffe07057836 */ /* 0x001fcc0000000000 */
[----:B------:R-:W0:Y:S02]  /*0340*/  F2I.FTZ.U32.TRUNC.NTZ R5, R5 ;  /* 0x0000000500057305 */ /* 0x000e24000021f000 */
[----:B0-----:R-:W-:-:S04]  /*0350*/  IMAD.MOV R9, RZ, RZ, -R5 ;  /* 0x000000ffff097224 */ /* 0x001fc800078e0a05 */
[----:B------:R-:W-:Y:S01]  /*0360*/  IMAD.MOV.U32 R3, RZ, RZ, R9 ;  /* 0x000000ffff037224 */ /* 0x000fe200078e0009 */
[----:B------:R-:W-:-:S03]  /*0370*/  IABS R9, R13 ;  /* 0x0000000d00097213 */ /* 0x000fc60000000000 */
[----:B------:R-:W-:-:S04]  /*0380*/  IMAD R3, R3, R8, RZ ;  /* 0x0000000803037224 */ /* 0x000fc800078e02ff */
[----:B------:R-:W-:Y:S01]  /*0390*/  IMAD.HI.U32 R4, R5, R3, R4 ;  /* 0x0000000305047227 */ /* 0x000fe200078e0004 */
[----:B--2---:R-:W-:-:S03]  /*03a0*/  SHF.R.U32.HI R5, RZ, 0x4, R14 ;  /* 0x00000004ff057819 */ /* 0x004fc6000001160e */
[----:B------:R-:W-:Y:S01]  /*03b0*/  IMAD.MOV R3, RZ, RZ, -R0 ;  /* 0x000000ffff037224 */ /* 0x000fe200078e0a00 */
[----:B------:R-:W-:Y:S01]  /*03c0*/  SGXT.U32 R15, R5, 0x2 ;  /* 0x00000002050f781a */ /* 0x000fe20000000000 */
[----:B------:R-:W-:Y:S02]  /*03d0*/  IMAD.HI.U32 R0, R4, R9, RZ ;  /* 0x0000000904007227 */ /* 0x000fe400078e00ff */
[----:B------:R-:W0:Y:S01]  /*03e0*/  LDC R4, c[0x0][0x230] ;  /* 0x00008c00ff047b82 */ /* 0x000e220000000800 */
[----:B------:R-:W-:Y:S01]  /*03f0*/  LOP3.LUT R5, R15, 0x4, RZ, 0xfc, !PT ;  /* 0x000000040f057812 */ /* 0x000fe200078efcff */
[----:B------:R-:W-:-:S05]  /*0400*/  IMAD R3, R0, R3, R9 ;  /* 0x0000000300037224 */ /* 0x000fca00078e0209 */
[----:B------:R-:W-:-:S13]  /*0410*/  ISETP.GT.U32.AND P1, PT, R8, R3, PT ;  /* 0x000000030800720c */ /* 0x000fda0003f24070 */
[----:B------:R-:W-:Y:S02]  /*0420*/  @!P1 IMAD.IADD R3, R3, 0x1, -R8 ;  /* 0x0000000103039824 */ /* 0x000fe400078e0a08 */
[----:B------:R-:W-:Y:S01]  /*0430*/  @!P1 VIADD R0, R0, 0x1 ;  /* 0x0000000100009836 */ /* 0x000fe20000000000 */
[----:B------:R-:W-:Y:S01]  /*0440*/  ISETP.NE.AND P1, PT, R6, RZ, PT ;  /* 0x000000ff0600720c */ /* 0x000fe20003f25270 */
[----:B0-----:R-:W-:Y:S01]  /*0450*/  VIADD R16, R4, 0x7f ;  /* 0x0000007f04107836 */ /* 0x001fe20000000000 */
[----:B------:R-:W-:Y:S02]  /*0460*/  ISETP.GE.U32.AND P0, PT, R3, R8, PT ;  /* 0x000000080300720c */ /* 0x000fe40003f06070 */
[----:B------:R-:W-:Y:S02]  /*0470*/  LOP3.LUT R3, R13, R6, RZ, 0x3c, !PT ;  /* 0x000000060d037212 */ /* 0x000fe400078e3cff */
[----:B------:R-:W-:Y:S02]  /*0480*/  LOP3.LUT R4, R15, 0x8, RZ, 0xfc, !PT ;  /* 0x000000080f047812 */ /* 0x000fe400078efcff */
[----:B------:R-:W-:-:S02]  /*0490*/  ISETP.GE.AND P2, PT, R3, RZ, PT ;  /* 0x000000ff0300720c */ /* 0x000fc40003f46270 */
[C---:B------:R-:W-:Y:S02]  /*04a0*/  LOP3.LUT R4, R15.reuse, 0x18, RZ, 0xfc, !PT ;  /* 0x000000180f047812 */ /* 0x040fe400078efcff */
[C---:B------:R-:W-:Y:S02]  /*04b0*/  LOP3.LUT R4, R15.reuse, 0x24, RZ, 0xfc, !PT ;  /* 0x000000240f047812 */ /* 0x040fe400078efcff */
[----:B------:R-:W-:Y:S01]  /*04c0*/  LOP3.LUT R4, R15, 0x30, RZ, 0xfc, !PT ;  /* 0x000000300f047812 */ /* 0x000fe200078efcff */
[----:B------:R-:W-:Y:S01]  /*04d0*/  @P0 VIADD R0, R0, 0x1 ;  /* 0x0000000100000836 */ /* 0x000fe20000000000 */
[----:B------:R-:W-:-:S05]  /*04e0*/  ISETP.GT.AND P0, PT, R16, 0x7f, PT ;  /* 0x0000007f1000780c */ /* 0x000fca0003f04270 */
[----:B------:R-:W-:Y:S01]  /*04f0*/  @!P2 IMAD.MOV R0, RZ, RZ, -R0 ;  /* 0x000000ffff00a224 */ /* 0x000fe200078e0a00 */
[----:B------:R-:W-:-:S05]  /*0500*/  @!P1 LOP3.LUT R0, RZ, R6, RZ, 0x33, !PT ;  /* 0x00000006ff009212 */ /* 0x000fca00078e33ff */
[----:B------:R-:W-:Y:S02]  /*0510*/  IMAD.MOV R3, RZ, RZ, -R0 ;  /* 0x000000ffff037224 */ /* 0x000fe400078e0a00 */
[----:B------:R-:W-:Y:S02]  /*0520*/  IMAD.SHL.U32 R24, R0, 0x40, RZ ;  /* 0x0000004000187824 */ /* 0x000fe400078e00ff */
[----:B------:R-:W-:-:S04]  /*0530*/  IMAD R3, R6, R3, R13 ;  /* 0x0000000306037224 */ /* 0x000fc800078e020d */
[----:B------:R-:W-:Y:S01]  /*0540*/  IMAD.IADD R3, R2, 0x1, R3 ;  /* 0x0000000102037824 */ /* 0x000fe200078e0203 */
[----:B------:R-:W-:-:S05]  /*0550*/  LOP3.LUT R2, R14, 0xf, RZ, 0xc0, !PT ;  /* 0x0000000f0e027812 */ /* 0x000fca00078ec0ff */
[----:B------:R-:W-:Y:S01]  /*0560*/  IMAD R16, R3, 0x10, R2 ;  /* 0x0000001003107824 */ /* 0x000fe200078e0202 */
[C---:B------:R-:W-:Y:S02]  /*0570*/  LOP3.LUT R2, R15.reuse, 0xc, RZ, 0xfc, !PT ;  /* 0x0000000c0f027812 */ /* 0x040fe400078efcff */
[C---:B------:R-:W-:Y:S02]  /*0580*/  LOP3.LUT R3, R15.reuse, 0x10, RZ, 0xfc, !PT ;  /* 0x000000100f037812 */ /* 0x040fe400078efcff */
[----:B------:R0:W-:Y:S01]  /*0590*/  STL [R1+0x744], R16 ;  /* 0x0007441001007387 */ /* 0x0001e20000100800 */
[C---:B------:R-:W-:Y:S02]  /*05a0*/  LOP3.LUT R2, R15.reuse, 0x14, RZ, 0xfc, !PT ;  /* 0x000000140f027812 */ /* 0x040fe400078efcff */
[C---:B------:R-:W-:Y:S01]  /*05b0*/  LOP3.LUT R3, R15.reuse, 0x1c, RZ, 0xfc, !PT ;  /* 0x0000001c0f037812 */ /* 0x040fe200078efcff */
[----:B------:R0:W-:Y:S01]  /*05c0*/  STL [R1+0x244], R24 ;  /* 0x0002441801007387 */ /* 0x0001e20000100800 */
[----:B------:R-:W-:-:S02]  /*05d0*/  LOP3.LUT R2, R15, 0x20, RZ, 0xfc, !PT ;  /* 0x000000200f027812 */ /* 0x000fc400078efcff */
[C---:B------:R-:W-:Y:S02]  /*05e0*/  LOP3.LUT R3, R15.reuse, 0x28, RZ, 0xfc, !PT ;  /* 0x000000280f037812 */ /* 0x040fe400078efcff */
[C---:B------:R-:W-:Y:S02]  /*05f0*/  LOP3.LUT R2, R15.reuse, 0x2c, RZ, 0xfc, !PT ;  /* 0x0000002c0f027812 */ /* 0x040fe400078efcff */
[C---:B------:R-:W-:Y:S02]  /*0600*/  LOP3.LUT R3, R15.reuse, 0x34, RZ, 0xfc, !PT ;  /* 0x000000340f037812 */ /* 0x040fe400078efcff */
[----:B------:R-:W-:Y:S01]  /*0610*/  LOP3.LUT R2, R15, 0x38, RZ, 0xfc, !PT ;  /* 0x000000380f027812 */ /* 0x000fe200078efcff */
[----:B0-----:R-:W-:Y:S06]  /*0620*/  @P0 BRA `(.L_x_0) ;  /* 0x0000000000380947 */ /* 0x001fec0003800000 */
[C---:B------:R-:W-:Y:S01]  /*0630*/  IMAD.SHL.U32 R0, R14.reuse, 0x40, RZ ;  /* 0x000000400e007824 */ /* 0x040fe200078e00ff */
[----:B------:R-:W-:Y:S01]  /*0640*/  CS2R R12, SRZ ;  /* 0x00000000000c7805 */ /* 0x000fe2000001ff00 */
[----:B------:R-:W-:Y:S01]  /*0650*/  IMAD.SHL.U32 R2, R14, 0x2, RZ ;  /* 0x000000020e027824 */ /* 0x000fe200078e00ff */
[----:B------:R-:W-:Y:S02]  /*0660*/  CS2R R14, SRZ ;  /* 0x00000000000e7805 */ /* 0x000fe4000001ff00 */
[----:B------:R-:W-:Y:S02]  /*0670*/  CS2R R4, SRZ ;  /* 0x0000000000047805 */ /* 0x000fe4000001ff00 */
[----:B------:R-:W-:Y:S02]  /*0680*/  LOP3.LUT R0, R0, 0x40, RZ, 0xc0, !PT ;  /* 0x0000004000007812 */ /* 0x000fe400078ec0ff */
[----:B------:R-:W-:Y:S01]  /*0690*/  CS2R R6, SRZ ;  /* 0x0000000000067805 */ /* 0x000fe2000001ff00 */
[----:B------:R0:W-:Y:S01]  /*06a0*/  STL [R1+0x7a0], R2 ;  /* 0x0007a00201007387 */ /* 0x0001e20000100800 */
[----:B------:R-:W-:-:S02]  /*06b0*/  CS2R R8, SRZ ;  /* 0x0000000000087805 */ /* 0x000fc4000001ff00 */
[----:B------:R-:W-:Y:S02]  /*06c0*/  CS2R R10, SRZ ;  /* 0x00000000000a7805 */ /* 0x000fe4000001ff00 */
[----:B------:R-:W-:Y:S01]  /*06d0*/  CS2R R20, SRZ ;  /* 0x0000000000147805 */ /* 0x000fe2000001ff00 */
[----:B------:R0:W-:Y:S01]  /*06e0*/  STL [R1+0x7a4], R0 ;  /* 0x0007a40001007387 */ /* 0x0001e20000100800 */
[----:B------:R-:W-:Y:S01]  /*06f0*/  CS2R R22, SRZ ;  /* 0x0000000000167805 */ /* 0x000fe2000001ff00 */
[----:B------:R-:W-:Y:S06]  /*0700*/  BRA `(.L_x_1) ;  /* 0x0000012000d47947 */ /* 0x000fec0003800000 */
.L_x_0:
[----:B------:R-:W-:Y:S01]  /*0710*/  IABS R8, R10 ;  /* 0x0000000a00087213 */ /* 0x000fe20000000000 */
[----:B------:R-:W-:Y:S01]  /*0720*/  STL [R1+0x910], R11 ;  /* 0x0009100b01007387 */ /* 0x000fe20000100800 */
[----:B------:R-:W-:Y:S01]  /*0730*/  IABS R3, R11 ;  /* 0x0000000b00037213 */ /* 0x000fe20000000000 */
[----:B------:R-:W-:Y:S01]  /*0740*/  VIADD R21, R24, 0x38 ;  /* 0x0000003818157836 */ /* 0x000fe20000000000 */
[----:B------:R-:W0:Y:S01]  /*0750*/  I2F.RP R0, R8 ;  /* 0x0000000800007306 */ /* 0x000e220000209400 */
[----:B------:R-:W-:Y:S01]  /*0760*/  ISETP.GE.AND P3, PT, R16, RZ, PT ;  /* 0x000000ff1000720c */ /* 0x000fe20003f66270 */
[----:B------:R-:W-:Y:S01]  /*0770*/  VIADD R22, R24, 0x37 ;  /* 0x0000003718167836 */ /* 0x000fe20000000000 */
[----:B------:R-:W-:Y:S01]  /*0780*/  ISETP.NE.AND P4, PT, R10, RZ, PT ;  /* 0x000000ff0a00720c */ /* 0x000fe20003f85270 */
[----:B------:R-:W-:Y:S01]  /*0790*/  VIADD R17, R24, 0x36 ;  /* 0x0000003618117836 */ /* 0x000fe20000000000 */
[----:B------:R-:W-:Y:S01]  /*07a0*/  ULDC UR5, c[0x0][0x234] ;  /* 0x00008d0000057ab9 */ /* 0x000fe20000000800 */
[----:B------:R-:W-:Y:S01]  /*07b0*/  ULDC UR4, c[0x0][0x240] ;  /* 0x0000900000047ab9 */ /* 0x000fe20000000800 */
[----:B------:R-:W-:Y:S01]  /*07c0*/  ULDC.64 UR10, c[0x0][0x210] ;  /* 0x00008400000a7ab9 */ /* 0x000fe20000000a00 */
[----:B------:R-:W1:Y:S01]  /*07d0*/  I2F.RP R2, R3 ;  /* 0x0000000300027306 */ /* 0x000e620000209400 */
[----:B------:R-:W-:Y:S01]  /*07e0*/  ULDC UR6, c[0x0][0x238] ;  /* 0x00008e0000067ab9 */ /* 0x000fe20000000800 */
[----:B------:R-:W-:Y:S01]  /*07f0*/  ULDC UR13, c[0x0][0x238] ;  /* 0x00008e00000d7ab9 */ /* 0x000fe20000000800 */
[----:B------:R-:W-:Y:S01]  /*0800*/  ULDC UR12, c[0x0][0x238] ;  /* 0x00008e00000c7ab9 */ /* 0x000fe20000000800 */
[----:B------:R-:W-:Y:S01]  /*0810*/  ULDC UR15, c[0x0][0x238] ;  /* 0x00008e00000f7ab9 */ /* 0x000fe20000000800 */
[----:B------:R-:W-:Y:S01]  /*0820*/  ULDC UR14, c[0x0][0x238] ;  /* 0x00008e00000e7ab9 */ /* 0x000fe20000000800 */
[----:B------:R-:W-:Y:S01]  /*0830*/  ULDC UR18, c[0x0][0x238] ;  /* 0x00008e0000127ab9 */ /* 0x000fe20000000800 */
[----:B------:R-:W-:Y:S01]  /*0840*/  ULDC UR17, c[0x0][0x238] ;  /* 0x00008e0000117ab9 */ /* 0x000fe20000000800 */
[----:B0-----:R-:W0:Y:S01]  /*0850*/  MUFU.RCP R0, R0 ;  /* 0x0000000000007308 */ /* 0x001e220000001000 */
[----:B------:R-:W-:Y:S01]  /*0860*/  ULDC UR19, c[0x0][0x238] ;  /* 0x00008e0000137ab9 */ /* 0x000fe20000000800 */
[----:B------:R-:W-:Y:S01]  /*0870*/  ULDC UR20, c[0x0][0x238] ;  /* 0x00008e0000147ab9 */ /* 0x000fe20000000800 */
[----:B------:R-:W-:Y:S01]  /*0880*/  ULDC UR16, c[0x0][0x238] ;  /* 0x00008e0000107ab9 */ /* 0x000fe20000000800 */
[----:B------:R-:W-:Y:S01]  /*0890*/  ULDC UR21, c[0x0][0x238] ;  /* 0x00008e0000157ab9 */ /* 0x000fe20000000800 */
[----:B------:R-:W-:Y:S01]  /*08a0*/  ULDC UR22, c[0x0][0x238] ;  /* 0x00008e0000167ab9 */ /* 0x000fe20000000800 */
[----:B------:R-:W-:Y:S01]  /*08b0*/  ULDC UR23, c[0x0][0x238] ;  /* 0x00008e0000177ab9 */ /* 0x000fe20000000800 */
[----:B------:R-:W-:Y:S01]  /*08c0*/  ULDC UR24, c[0x0][0x238] ;  /* 0x00008e0000187ab9 */ /* 0x000fe20000000800 */
[----:B-1----:R-:W1:Y:S01]  /*08d0*/  MUFU.RCP R2, R2 ;  /* 0x0000000200027308 */ /* 0x002e620000001000 */
[----:B------:R-:W-:Y:S01]  /*08e0*/  ULDC UR25, c[0x0][0x238] ;  /* 0x00008e0000197ab9 */ /* 0x000fe20000000800 */
[----:B------:R-:W-:Y:S01]  /*08f0*/  ULDC UR26, c[0x0][0x238] ;  /* 0x00008e00001a7ab9 */ /* 0x000fe20000000800 */
[----:B------:R-:W-:Y:S01]  /*0900*/  ULDC UR27, c[0x0][0x238] ;  /* 0x00008e00001b7ab9 */ /* 0x000fe20000000800 */
[----:B------:R-:W-:Y:S01]  /*0910*/  ULDC UR28, c[0x0][0x238] ;  /* 0x00008e00001c7ab9 */ /* 0x000fe20000000800 */
[----:B------:R-:W-:Y:S01]  /*0920*/  ULDC UR29, c[0x0][0x238] ;  /* 0x00008e00001d7ab9 */ /* 0x000fe20000000800 */
[----:B------:R-:W-:Y:S01]  /*0930*/  ULDC UR30, c[0x0][0x238] ;  /* 0x00008e00001e7ab9 */ /* 0x000fe20000000800 */
[----:B------:R-:W-:Y:S01]  /*0940*/  ULDC UR31, c[0x0][0x238] ;  /* 0x00008e00001f7ab9 */ /* 0x000fe20000000800 */
[----:B------:R-:W-:Y:S01]  /*0950*/  ULDC UR32, c[0x0][0x238] ;  /* 0x00008e0000207ab9 */ /* 0x000fe20000000800 */
[----:B0-----:R-:W-:Y:S01]  /*0960*/  VIADD R4, R0, 0xffffffe ;  /* 0x0ffffffe00047836 */ /* 0x001fe20000000000 */
[----:B------:R-:W-:Y:S01]  /*0970*/  IABS R0, R16 ;  /* 0x0000001000007213 */ /* 0x000fe20000000000 */
[----:B------:R-:W-:Y:S01]  /*0980*/  VIADD R16, R24, 0x39 ;  /* 0x0000003918107836 */ /* 0x000fe20000000000 */
[----:B------:R-:W-:Y:S01]  /*0990*/  ULDC UR33, c[0x0][0x23c] ;  /* 0x00008f0000217ab9 */ /* 0x000fe20000000800 */
[----:B------:R0:W2:Y:S03]  /*09a0*/  F2I.FTZ.U32.TRUNC.NTZ R5, R4 ;  /* 0x0000000400057305 */ /* 0x0000a6000021f000 */
[----:B------:R-:W-:Y:S01]  /*09b0*/  IABS R19, R16 ;  /* 0x0000001000137213 */ /* 0x000fe20000000000 */
[----:B-1----:R-:W-:-:S04]  /*09c0*/  VIADD R6, R2, 0xffffffe ;  /* 0x0ffffffe02067836 */ /* 0x002fc80000000000 */
[----:B------:R1:W3:Y:S01]  /*09d0*/  F2I.FTZ.U32.TRUNC.NTZ R7, R6 ;  /* 0x0000000600077305 */ /* 0x0002e2000021f000 */
[----:B0-----:R-:W-:Y:S02]  /*09e0*/  IMAD.MOV.U32 R4, RZ, RZ, RZ ;  /* 0x000000ffff047224 */ /* 0x001fe400078e00ff */
[----:B--2---:R-:W-:Y:S02]  /*09f0*/  IMAD.MOV R9, RZ, RZ, -R5 ;  /* 0x000000ffff097224 */ /* 0x004fe400078e0a05 */
[----:B-1----:R-:W-:Y:S02]  /*0a00*/  IMAD.MOV.U32 R6, RZ, RZ, RZ ;  /* 0x000000ffff067224 */ /* 0x002fe400078e00ff */
[----:B------:R-:W-:-:S04]  /*0a10*/  IMAD R9, R9, R8, RZ ;  /* 0x0000000809097224 */ /* 0x000fc800078e02ff */
[----:B------:R-:W-:-:S04]  /*0a20*/  IMAD.HI.U32 R5, R5, R9, R4 ;  /* 0x0000000905057227 */ /* 0x000fc800078e0004 */
[----:B---3--:R-:W-:Y:S02]  /*0a30*/  IMAD.MOV R2, RZ, RZ, -R7 ;  /* 0x000000ffff027224 */ /* 0x008fe400078e0a07 */
[----:B------:R-:W-:-:S04]  /*0a40*/  IMAD.HI.U32 R5, R5, R0, RZ ;  /* 0x0000000005057227 */ /* 0x000fc800078e00ff */
[----:B------:R-:W-:Y:S02]  /*0a50*/  IMAD.MOV R5, RZ, RZ, -R5 ;  /* 0x000000ffff057224 */ /* 0x000fe400078e0a05 */
[----:B------:R-:W-:Y:S02]  /*0a60*/  IMAD R9, R2, R3, RZ ;  /* 0x0000000302097224 */ /* 0x000fe400078e02ff */
[----:B------:R-:W-:Y:S02]  /*0a70*/  IMAD R5, R8, R5, R0 ;  /* 0x0000000508057224 */ /* 0x000fe400078e0200 */
[----:B------:R-:W-:Y:S02]  /*0a80*/  VIADD R0, R24, 0x3f ;  /* 0x0000003f18007836 */ /* 0x000fe40000000000 */
[----:B------:R-:W-:Y:S01]  /*0a90*/  IMAD.HI.U32 R9, R7, R9, R6 ;  /* 0x0000000907097227 */ /* 0x000fe200078e0006 */
[----:B------:R-:W-:Y:S02]  /*0aa0*/  ISETP.GT.U32.AND P0, PT, R8, R5, PT ;  /* 0x000000050800720c */ /* 0x000fe40003f04070 */
[----:B------:R-:W-:Y:S01]  /*0ab0*/  IABS R2, R0 ;  /* 0x0000000000027213 */ /* 0x000fe20000000000 */
[----:B------:R-:W-:Y:S01]  /*0ac0*/  VIADD R6, R24, 0x3e ;  /* 0x0000003e18067836 */ /* 0x000fe20000000000 */
[----:B------:R-:W-:Y:S01]  /*0ad0*/  ISETP.GE.AND P1, PT, R0, RZ, PT ;  /* 0x000000ff0000720c */ /* 0x000fe20003f26270 */
[----:B------:R-:W-:-:S03]  /*0ae0*/  IMAD.HI.U32 R23, R9, R19, RZ ;  /* 0x0000001309177227 */ /* 0x000fc600078e00ff */
[----:B------:R-:W-:Y:S01]  /*0af0*/  IABS R7, R6 ;  /* 0x0000000600077213 */ /* 0x000fe20000000000 */
[----:B------:R-:W-:Y:S01]  /*0b00*/  IMAD.HI.U32 R12, R9, R2, RZ ;  /* 0x00000002090c7227 */ /* 0x000fe200078e00ff */
[----:B------:R-:W-:-:S03]  /*0b10*/  ISETP.GE.AND P5, PT, R6, RZ, PT ;  /* 0x000000ff0600720c */ /* 0x000fc60003fa6270 */
[----:B------:R-:W-:Y:S02]  /*0b20*/  IMAD.MOV R12, RZ, RZ, -R12 ;  /* 0x000000ffff0c7224 */ /* 0x000fe400078e0a0c */
[----:B------:R-:W-:Y:S02]  /*0b30*/  @!P0 IMAD.IADD R5, R5, 0x1, -R8 ;  /* 0x0000000105058824 */ /* 0x000fe400078e0a08 */
[----:B------:R-:W-:Y:S02]  /*0b40*/  IMAD R2, R3, R12, R2 ;  /* 0x0000000c03027224 */ /* 0x000fe400078e0202 */
[----:B------:R-:W-:Y:S01]  /*0b50*/  IMAD.HI.U32 R4, R9, R7, RZ ;  /* 0x0000000709047227 */ /* 0x000fe200078e00ff */
[----:B------:R-:W-:Y:S02]  /*0b60*/  ISETP.GT.U32.AND P2, PT, R8, R5, PT ;  /* 0x000000050800720c */ /* 0x000fe40003f44070 */
[----:B------:R-:W-:Y:S01]  /*0b70*/  ISETP.GT.U32.AND P0, PT, R3, R2, PT ;  /* 0x000000020300720c */ /* 0x000fe20003f04070 */
[----:B------:R-:W-:-:S02]  /*0b80*/  IMAD.MOV R12, RZ, RZ, -R4 ;  /* 0x000000ffff0c7224 */ /* 0x000fc400078e0a04 */
[C---:B------:R-:W-:Y:S02]  /*0b90*/  VIADD R4, R24.reuse, 0x3d ;  /* 0x0000003d18047836 */ /* 0x040fe40000000000 */
[----:B------:R-:W-:Y:S02]  /*0ba0*/  IMAD R0, R3, R12, R7 ;  /* 0x0000000c03007224 */ /* 0x000fe400078e0207 */
[C---:B------:R-:W-:Y:S01]  /*0bb0*/  VIADD R7, R24.reuse, 0x3c ;  /* 0x0000003c18077836 */ /* 0x040fe20000000000 */
[----:B------:R-:W-:Y:S01]  /*0bc0*/  IABS R6, R4 ;  /* 0x0000000400067213 */ /* 0x000fe20000000000 */
[----:B------:R-:W-:Y:S02]  /*0bd0*/  VIADD R12, R24, 0x3b ;  /* 0x0000003b180c7836 */ /* 0x000fe40000000000 */
[----:B------:R-:W-:Y:S01]  /*0be0*/  @!P2 IMAD.IADD R5, R5, 0x1, -R8 ;  /* 0x000000010505a824 */ /* 0x000fe200078e0a08 */
[----:B------:R-:W-:Y:S01]  /*0bf0*/  IABS R8, R7 ;  /* 0x0000000700087213 */ /* 0x000fe20000000000 */
[----:B------:R-:W-:Y:S01]  /*0c00*/  @!P0 IMAD.IADD R2, R2, 0x1, -R3 ;  /* 0x0000000102028824 */ /* 0x000fe200078e0a03 */
[----:B------:R-:W-:Y:S01]  /*0c10*/  IABS R20, R12 ;  /* 0x0000000c00147213 */ /* 0x000fe20000000000 */
[----:B------:R-:W-:Y:S01]  /*0c20*/  @!P3 IMAD.MOV R5, RZ, RZ, -R5 ;  /* 0x000000ffff05b224 */ /* 0x000fe200078e0a05 */
[----:B------:R-:W-:Y:S01]  /*0c30*/  @!P4 LOP3.LUT R5, RZ, R10, RZ, 0x33, !PT ;  /* 0x0000000aff05c212 */ /* 0x000fe200078e33ff */
[----:B------:R-:W-:Y:S01]  /*0c40*/  IMAD.HI.U32 R15, R9, R6, RZ ;  /* 0x00000006090f7227 */ /* 0x000fe200078e00ff */
[----:B------:R-:W-:-:S02]  /*0c50*/  ISETP.GT.U32.AND P2, PT, R3, R2, PT ;  /* 0x000000020300720c */ /* 0x000fc40003f44070 */
[----:B------:R-:W-:Y:S01]  /*0c60*/  ISETP.GT.U32.AND P3, PT, R3, R0, PT ;  /* 0x000000000300720c */ /* 0x000fe20003f64070 */
[----:B------:R-:W-:Y:S01]  /*0c70*/  STL [R1+0x8a0], R5 ;  /* 0x0008a00501007387 */ /* 0x000fe20000100800 */
[----:B------:R-:W-:Y:S01]  /*0c80*/  IMAD.MOV R15, RZ, RZ, -R15 ;  /* 0x000000ffff0f7224 */ /* 0x000fe200078e0a0f */
[----:B------:R-:W-:Y:S01]  /*0c90*/  ISETP.GE.AND P4, PT, R7, RZ, PT ;  /* 0x000000ff0700720c */ /* 0x000fe20003f86270 */
[----:B------:R-:W-:Y:S01]  /*0ca0*/  IMAD.HI.U32 R13, R9, R8, RZ ;  /* 0x00000008090d7227 */ /* 0x000fe200078e00ff */
[----:B------:R-:W-:Y:S02]  /*0cb0*/  ISETP.GE.AND P0, PT, R4, RZ, PT ;  /* 0x000000ff0400720c */ /* 0x000fe40003f06270 */
[----:B------:R-:W-:Y:S01]  /*0cc0*/  IABS R4, R17 ;  /* 0x0000001100047213 */ /* 0x000fe20000000000 */
[----:B------:R-:W-:Y:S01]  /*0cd0*/  IMAD R6, R3, R15, R6 ;  /* 0x0000000f03067224 */ /* 0x000fe200078e0206 */
[----:B------:R-:W-:Y:S01]  /*0ce0*/  IABS R15, R21 ;  /* 0x00000015000f7213 */ /* 0x000fe20000000000 */
[----:B------:R-:W-:-:S02]  /*0cf0*/  IMAD.MOV R13, RZ, RZ, -R13 ;  /* 0x000000ffff0d7224 */ /* 0x000fc400078e0a0d */
[--C-:B------:R-:W-:Y:S01]  /*0d00*/  @!P2 IMAD.IADD R2, R2, 0x1, -R3.reuse ;  /* 0x000000010202a824 */ /* 0x100fe200078e0a03 */
[C---:B------:R-:W-:Y:S01]  /*0d10*/  ISETP.GT.U32.AND P6, PT, R3.reuse, R6, PT ;  /* 0x000000060300720c */ /* 0x040fe20003fc4070 */
[----:B------:R-:W-:Y:S01]  /*0d20*/  @!P3 IMAD.IADD R0, R0, 0x1, -R3 ;  /* 0x000000010000b824 */ /* 0x000fe200078e0a03 */
[----:B------:R-:W-:Y:S01]  /*0d30*/  ISETP.GE.AND P2, PT, R12, RZ, PT ;  /* 0x000000ff0c00720c */ /* 0x000fe20003f46270 */
[----:B------:R-:W-:Y:S01]  /*0d40*/  @!P1 IMAD.MOV R2, RZ, RZ, -R2 ;  /* 0x000000ffff029224 */ /* 0x000fe200078e0a02 */
[----:B------:R-:W-:Y:S01]  /*0d50*/  IABS R12, R22 ;  /* 0x00000016000c7213 */ /* 0x000fe20000000000 */
[C---:B------:R-:W-:Y:S01]  /*0d60*/  IMAD R7, R3.reuse, R13, R8 ;  /* 0x0000000d03077224 */ /* 0x040fe200078e0208 */
[----:B------:R-:W-:Y:S01]  /*0d70*/  ISETP.GT.U32.AND P3, PT, R3, R0, PT ;  /* 0x000000000300720c */ /* 0x000fe20003f64070 */
[----:B------:R-:W-:Y:S01]  /*0d80*/  VIADD R8, R24, 0x3a ;  /* 0x0000003a18087836 */ /* 0x000fe20000000000 */
[----:B------:R0:W-:Y:S01]  /*0d90*/  STL [R1+0x90c], R2 ;  /* 0x00090c0201007387 */ /* 0x0001e20000100800 */
[----:B------:R-:W-:-:S03]  /*0da0*/  IMAD.HI.U32 R14, R9, R20, RZ ;  /* 0x00000014090e7227 */ /* 0x000fc600078e00ff */
[----:B------:R-:W-:Y:S01]  /*0db0*/  IABS R10, R8 ;  /* 0x00000008000a7213 */ /* 0x000fe20000000000 */
[--C-:B------:R-:W-:Y:S02]  /*0dc0*/  @!P6 IMAD.IADD R6, R6, 0x1, -R3.reuse ;  /* 0x000000010606e824 */ /* 0x100fe400078e0a03 */
[----:B------:R-:W-:Y:S02]  /*0dd0*/  IMAD.MOV R14, RZ, RZ, -R14 ;  /* 0x000000ffff0e7224 */ /* 0x000fe400078e0a0e */
[----:B------:R-:W-:Y:S01]  /*0de0*/  IMAD.HI.U32 R13, R9, R10, RZ ;  /* 0x0000000a090d7227 */ /* 0x000fe200078e00ff */
[----:B0-----:R-:W2:Y:S01]  /*0df0*/  LDL R2, [R1+0x244] ;  /* 0x0002440001027983 */ /* 0x001ea20000100800 */
[C---:B------:R-:W-:Y:S02]  /*0e00*/  ISETP.GT.U32.AND P6, PT, R3.reuse, R6, PT ;  /* 0x000000060300720c */ /* 0x040fe40003fc4070 */
[----:B------:R-:W-:Y:S01]  /*0e10*/  @!P3 IMAD.IADD R0, R0, 0x1, -R3 ;  /* 0x000000010000b824 */ /* 0x000fe200078e0a03 */
[----:B------:R-:W-:Y:S01]  /*0e20*/  ISETP.GT.U32.AND P3, PT, R3, R7, PT ;  /* 0x000000070300720c */ /* 0x000fe20003f64070 */
[----:B------:R-:W-:-:S02]  /*0e30*/  IMAD.MOV R13, RZ, RZ, -R13 ;  /* 0x000000ffff0d7224 */ /* 0x000fc400078e0a0d */
[C---:B------:R-:W-:Y:S02]  /*0e40*/  IMAD R20, R3.reuse, R14, R20 ;  /* 0x0000000e03147224 */ /* 0x040fe400078e0214 */
[----:B------:R-:W-:Y:S02]  /*0e50*/  IMAD R10, R3, R13, R10 ;  /* 0x0000000d030a7224 */ /* 0x000fe400078e020a */
[----:B------:R-:W-:Y:S02]  /*0e60*/  IMAD.MOV R23, RZ, RZ, -R23 ;  /* 0x000000ffff177224 */ /* 0x000fe400078e0a17 */
[----:B------:R-:W-:-:S04]  /*0e70*/  IMAD.HI.U32 R18, R9, R15, RZ ;  /* 0x0000000f09127227 */ /* 0x000fc800078e00ff */
[--C-:B------:R-:W-:Y:S01]  /*0e80*/  @!P6 IMAD.IADD R6, R6, 0x1, -R3.reuse ;  /* 0x000000010606e824 */ /* 0x100fe200078e0a03 */
[----:B------:R-:W-:Y:S01]  /*0e90*/  ISETP.GT.U32.AND P6, PT, R3, R20, PT ;  /* 0x000000140300720c */ /* 0x000fe20003fc4070 */
[----:B------:R-:W-:Y:S01]  /*0ea0*/  @!P3 IMAD.IADD R7, R7, 0x1, -R3 ;  /* 0x000000010707b824 */ /* 0x000fe200078e0a03 */
[C---:B------:R-:W-:Y:S01]  /*0eb0*/  ISETP.GT.U32.AND P3, PT, R3.reuse, R10, PT ;  /* 0x0000000a0300720c */ /* 0x040fe20003f64070 */
[----:B------:R-:W-:Y:S02]  /*0ec0*/  IMAD R19, R3, R23, R19 ;  /* 0x0000001703137224 */ /* 0x000fe400078e0213 */
[----:B------:R-:W-:-:S04]  /*0ed0*/  IMAD.HI.U32 R13, R9, R12, RZ ;  /* 0x0000000c090d7227 */ /* 0x000fc800078e00ff */
[----:B------:R-:W-:Y:S02]  /*0ee0*/  IMAD.MOV R18, RZ, RZ, -R18 ;  /* 0x000000ffff127224 */ /* 0x000fe400078e0a12 */
[----:B------:R-:W-:Y:S02]  /*0ef0*/  IMAD.MOV R23, RZ, RZ, -R13 ;  /* 0x000000ffff177224 */ /* 0x000fe400078e0a0d */
[--C-:B------:R-:W-:Y:S01]  /*0f00*/  @!P6 IMAD.IADD R20, R20, 0x1, -R3.reuse ;  /* 0x000000011414e824 */ /* 0x100fe200078e0a03 */
[C---:B------:R-:W-:Y:S01]  /*0f10*/  ISETP.GT.U32.AND P6, PT, R3.reuse, R19, PT ;  /* 0x000000130300720c */ /* 0x040fe20003fc4070 */
[----:B------:R-:W-:Y:S01]  /*0f20*/  @!P3 IMAD.IADD R10, R10, 0x1, -R3 ;  /* 0x000000010a0ab824 */ /* 0x000fe200078e0a03 */
[C---:B------:R-:W-:Y:S01]  /*0f30*/  ISETP.GT.U32.AND P3, PT, R3.reuse, R7, PT ;  /* 0x000000070300720c */ /* 0x040fe20003f64070 */
[C---:B------:R-:W-:Y:S01]  /*0f40*/  IMAD R13, R3.reuse, R18, R15 ;  /* 0x00000012030d7224 */ /* 0x040fe200078e020f */
[C---:B------:R-:W-:Y:S01]  /*0f50*/  ISETP.GT.U32.AND P1, PT, R3.reuse, R20, PT ;  /* 0x000000140300720c */ /* 0x040fe20003f24070 */
[----:B------:R-:W-:-:S02]  /*0f60*/  IMAD R12, R3, R23, R12 ;  /* 0x00000017030c7224 */ /* 0x000fc400078e020c */
[----:B------:R-:W-:Y:S01]  /*0f70*/  @!P5 IMAD.MOV R0, RZ, RZ, -R0 ;  /* 0x000000ffff00d224 */ /* 0x000fe200078e0a00 */
[----:B------:R-:W-:Y:S01]  /*0f80*/  ISETP.GT.U32.AND P5, PT, R3, R10, PT ;  /* 0x0000000a0300720c */ /* 0x000fe20003fa4070 */
[----:B------:R-:W-:-:S04]  /*0f90*/  IMAD.HI.U32 R14, R9, R4, RZ ;  /* 0x00000004090e7227 */ /* 0x000fc800078e00ff */
[--C-:B------:R-:W-:Y:S02]  /*0fa0*/  @!P6 IMAD.IADD R19, R19, 0x1, -R3.reuse ;  /* 0x000000011313e824 */ /* 0x100fe400078e0a03 */
[----:B------:R-:W-:Y:S01]  /*0fb0*/  @!P0 IMAD.MOV R6, RZ, RZ, -R6 ;  /* 0x000000ffff068224 */ /* 0x000fe200078e0a06 */
[----:B------:R-:W-:Y:S01]  /*0fc0*/  ISETP.GT.U32.AND P0, PT, R3, R13, PT ;  /* 0x0000000d0300720c */ /* 0x000fe20003f04070 */
[----:B------:R-:W-:Y:S01]  /*0fd0*/  @!P3 IMAD.IADD R7, R7, 0x1, -R3 ;  /* 0x000000010707b824 */ /* 0x000fe200078e0a03 */
[C---:B------:R-:W-:Y:S01]  /*0fe0*/  ISETP.GT.U32.AND P3, PT, R3.reuse, R12, PT ;  /* 0x0000000c0300720c */ /* 0x040fe20003f64070 */
[----:B------:R-:W-:Y:S01]  /*0ff0*/  IMAD.MOV R14, RZ, RZ, -R14 ;  /* 0x000000ffff0e7224 */ /* 0x000fe200078e0a0e */
[C---:B------:R-:W-:Y:S01]  /*1000*/  ISETP.GT.U32.AND P6, PT, R3.reuse, R19, PT ;  /* 0x000000130300720c */ /* 0x040fe20003fc4070 */
[----:B------:R-:W-:Y:S02]  /*1010*/  VIADD R18, R24, 0x35 ;  /* 0x0000003518127836 */ /* 0x000fe40000000000 */
[----:B------:R-:W-:-:S02]  /*1020*/  IMAD R4, R3, R14, R4 ;  /* 0x0000000e03047224 */ /* 0x000fc400078e0204 */
[----:B------:R-:W-:Y:S01]  /*1030*/  VIADD R15, R24, 0x34 ;  /* 0x00000034180f7836 */ /* 0x000fe20000000000 */
[----:B------:R-:W-:Y:S01]  /*1040*/  IABS R23, R18 ;  /* 0x0000001200177213 */ /* 0x000fe20000000000 */
[--C-:B------:R-:W-:Y:S02]  /*1050*/  @!P1 IMAD.IADD R20, R20, 0x1, -R3.reuse ;  /* 0x0000000114149824 */ /* 0x100fe400078e0a03 */
[--C-:B------:R-:W-:Y:S01]  /*1060*/  @!P5 IMAD.IADD R10, R10, 0x1, -R3.reuse ;  /* 0x000000010a0ad824 */ /* 0x100fe200078e0a03 */
[----:B------:R-:W-:Y:S01]  /*1070*/  ISETP.GT.U32.AND P5, PT, R3, R4, PT ;  /* 0x000000040300720c */ /* 0x000fe20003fa4070 */
[--C-:B------:R-:W-:Y:S01]  /*1080*/  @!P0 IMAD.IADD R13, R13, 0x1, -R3.reuse ;  /* 0x000000010d0d8824 */ /* 0x100fe200078e0a03 */
[----:B------:R-:W-:Y:S01]  /*1090*/  IABS R14, R15 ;  /* 0x0000000f000e7213 */ /* 0x000fe20000000000 */
[--C-:B------:R-:W-:Y:S02]  /*10a0*/  @!P3 IMAD.IADD R12, R12, 0x1, -R3.reuse ;  /* 0x000000010c0cb824 */ /* 0x100fe400078e0a03 */
[----:B------:R-:W-:Y:S01]  /*10b0*/  IMAD.MOV.U32 R5, RZ, RZ, R20 ;  /* 0x000000ffff057224 */ /* 0x000fe200078e0014 */
[----:B------:R-:W-:Y:S01]  /*10c0*/  ISETP.GE.AND P1, PT, R8, RZ, PT ;  /* 0x000000ff0800720c */ /* 0x000fe20003f26270 */
[----:B------:R-:W-:Y:S01]  /*10d0*/  @!P6 IMAD.IADD R19, R19, 0x1, -R3 ;  /* 0x000000011313e824 */ /* 0x000fe200078e0a03 */
[----:B------:R-:W-:Y:S01]  /*10e0*/  ISETP.GE.AND P6, PT, R16, RZ, PT ;  /* 0x000000ff1000720c */ /* 0x000fe20003fc6270 */
[----:B------:R-:W-:Y:S01]  /*10f0*/  @!P4 IMAD.MOV R7, RZ, RZ, -R7 ;  /* 0x000000ffff07c224 */ /* 0x000fe200078e0a07 */
[C---:B------:R-:W-:Y:S01]  /*1100*/  ISETP.GT.U32.AND P4, PT, R3.reuse, R13, PT ;  /* 0x0000000d0300720c */ /* 0x040fe20003f84070 */
[----:B------:R-:W-:Y:S01]  /*1110*/  @!P2 IMAD.MOV R5, RZ, RZ, -R5 ;  /* 0x000000ffff05a224 */ /* 0x000fe200078e0a05 */
[----:B------:R-:W-:Y:S01]  /*1120*/  ISETP.GT.U32.AND P2, PT, R3, R12, PT ;  /* 0x0000000c0300720c */ /* 0x000fe20003f44070 */
[C---:B------:R-:W-:Y:S01]  /*1130*/  IMAD.HI.U32 R24, R9.reuse, R23, RZ ;  /* 0x0000001709187227 */ /* 0x040fe200078e00ff */
[----:B------:R0:W-:Y:S03]  /*1140*/  STL [R1+0x914], R0 ;  /* 0x0009140001007387 */ /* 0x0001e60000100800 */
[----:B------:R-:W-:Y:S01]  /*1150*/  IMAD.HI.U32 R8, R9, R14, RZ ;  /* 0x0000000e09087227 */ /* 0x000fe200078e00ff */
[----:B------:R-:W-:Y:S03]  /*1160*/  STL [R1+0x918], R6 ;  /* 0x0009180601007387 */ /* 0x000fe60000100800 */
[----:B------:R-:W-:Y:S01]  /*1170*/  IMAD.MOV R24, RZ, RZ, -R24 ;  /* 0x000000ffff187224 */ /* 0x000fe200078e0a18 */
[----:B------:R-:W-:Y:S01]  /*1180*/  STL [R1+0x91c], R7 ;  /* 0x00091c0701007387 */ /* 0x000fe20000100800 */
[----:B------:R-:W-:-:S02]  /*1190*/  IMAD.MOV R16, RZ, RZ, -R8 ;  /* 0x000000ffff107224 */ /* 0x000fc400078e0a08 */
[----:B------:R-:W-:Y:S01]  /*11a0*/  @!P5 IMAD.IADD R4, R4, 0x1, -R3 ;  /* 0x000000010404d824 */ /* 0x000fe200078e0a03 */
[----:B------:R1:W-:Y:S01]  /*11b0*/  STL [R1+0x1c], R5 ;  /* 0x00001c0501007387 */ /* 0x0003e20000100800 */
[----:B------:R-:W-:Y:S01]  /*11c0*/  ISETP.GE.AND P0, PT, R21, RZ, PT ;  /* 0x000000ff1500720c */ /* 0x000fe20003f06270 */
[----:B0-----:R-:W-:Y:S01]  /*11d0*/  IMAD.MOV.U32 R0, RZ, RZ, R19 ;  /* 0x000000ffff007224 */ /* 0x001fe200078e0013 */
[----:B------:R-:W-:Y:S01]  /*11e0*/  ISETP.GE.AND P3, PT, R22, RZ, PT ;  /* 0x000000ff1600720c */ /* 0x000fe20003f66270 */
[C---:B------:R-:W-:Y:S02]  /*11f0*/  IMAD R8, R3.reuse, R24, R23 ;  /* 0x0000001803087224 */ /* 0x040fe400078e0217 */
[C---:B------:R-:W-:Y:S02]  /*1200*/  IMAD R14, R3.reuse, R16, R14 ;  /* 0x00000010030e7224 */ /* 0x040fe400078e020e */
[----:B-1----:R-:W-:Y:S01]  /*1210*/  IMAD.MOV.U32 R5, RZ, RZ, R10 ;  /* 0x000000ffff057224 */ /* 0x002fe200078e000a */
[----:B------:R-:W-:Y:S01]  /*1220*/  ISETP.GT.U32.AND P5, PT, R3, R4, PT ;  /* 0x000000040300720c */ /* 0x000fe20003fa4070 */
[----:B------:R-:W-:-:S02]  /*1230*/  @!P6 IMAD.MOV R0, RZ, RZ, -R0 ;  /* 0x000000ffff00e224 */ /* 0x000fc400078e0a00 */
[----:B------:R-:W-:Y:S01]  /*1240*/  @!P1 IMAD.MOV R5, RZ, RZ, -R5 ;  /* 0x000000ffff059224 */ /* 0x000fe200078e0a05 */
[----:B------:R-:W-:Y:S01]  /*1250*/  ISETP.GT.U32.AND P1, PT, R3, R8, PT ;  /* 0x000000080300720c */ /* 0x000fe20003f24070 */
[--C-:B------:R-:W-:Y:S01]  /*1260*/  @!P4 IMAD.IADD R13, R13, 0x1, -R3.reuse ;  /* 0x000000010d0dc824 */ /* 0x100fe200078e0a03 */
[----:B------:R-:W-:Y:S01]  /*1270*/  ISETP.GE.AND P6, PT, R17, RZ, PT ;  /* 0x000000ff1100720c */ /* 0x000fe20003fc6270 */
[----:B------:R-:W-:Y:S01]  /*1280*/  @!P2 IMAD.IADD R12, R12, 0x1, -R3 ;  /* 0x000000010c0ca824 */ /* 0x000fe200078e0a03 */
[----:B------:R0:W-:Y:S01]  /*1290*/  STL [R1+0x20], R5 ;  /* 0x0000200501007387 */ /* 0x0001e20000100800 */
[----:B------:R-:W-:-:S03]  /*12a0*/  ISETP.GT.U32.AND P4, PT, R3, R14, PT ;  /* 0x0000000e0300720c */ /* 0x000fc60003f84070 */
[----:B------:R1:W-:Y:S01]  /*12b0*/  STL [R1+0x28], R0 ;  /* 0x0000280001007387 */ /* 0x0003e20000100800 */
[----:B------:R-:W-:Y:S01]  /*12c0*/  ISETP.GE.AND P2, PT, R18, RZ, PT ;  /* 0x000000ff1200720c */ /* 0x000fe20003f46270 */
[----:B0-----:R-:W-:Y:S02]  /*12d0*/  IMAD.MOV.U32 R5, RZ, RZ, R13 ;  /* 0x000000ffff057224 */ /* 0x001fe400078e000d */
[----:B-1----:R-:W-:Y:S02]  /*12e0*/  IMAD.MOV.U32 R0, RZ, RZ, R12 ;  /* 0x000000ffff007224 */ /* 0x002fe400078e000c */
[----:B------:R-:W-:Y:S02]  /*12f0*/  @!P0 IMAD.MOV R5, RZ, RZ, -R5 ;  /* 0x000000ffff058224 */ /* 0x000fe400078e0a05 */
[----:B------:R-:W-:Y:S02]  /*1300*/  @!P3 IMAD.MOV R0, RZ, RZ, -R0 ;  /* 0x000000ffff00b224 */ /* 0x000fe400078e0a00 */
[--C-:B------:R-:W-:Y:S01]  /*1310*/  @!P5 IMAD.IADD R4, R4, 0x1, -R3.reuse ;  /* 0x000000010404d824 */ /* 0x100fe200078e0a03 */
[----:B------:R-:W-:Y:S01]  /*1320*/  STL [R1+0x30], R5 ;  /* 0x0000300501007387 */ /* 0x000fe20000100800 */
[----:B------:R-:W-:-:S03]  /*1330*/  @!P1 IMAD.IADD R8, R8, 0x1, -R3 ;  /* 0x0000000108089824 */ /* 0x000fc600078e0a03 */
[----:B------:R0:W-:Y:S01]  /*1340*/  STL [R1+0x64], R0 ;  /* 0x0000640001007387 */ /* 0x0001e20000100800 */
[----:B------:R-:W-:Y:S01]  /*1350*/  @!P4 IMAD.IADD R14, R14, 0x1, -R3 ;  /* 0x000000010e0ec824 */ /* 0x000fe200078e0a03 */
[----:B------:R-:W-:Y:S01]  /*1360*/  ISETP.GT.U32.AND P0, PT, R3, R8, PT ;  /* 0x000000080300720c */ /* 0x000fe20003f04070 */
[----:B0-----:R-:W-:Y:S01]  /*1370*/  IMAD.MOV.U32 R0, RZ, RZ, R4 ;  /* 0x000000ffff007224 */ /* 0x001fe200078e0004 */
[----:B------:R-:W-:-:S03]  /*1380*/  ISETP.GE.AND P5, PT, R15, RZ, PT ;  /* 0x000000ff0f00720c */ /* 0x000fc60003fa6270 */
[----:B------:R-:W-:Y:S01]  /*1390*/  @!P6 IMAD.MOV R0, RZ, RZ, -R0 ;  /* 0x000000ffff00e224 */ /* 0x000fe200078e0a00 */
[----:B------:R-:W-:-:S07]  /*13a0*/  ISETP.GT.U32.AND P4, PT, R3, R14, PT ;  /* 0x0000000e0300720c */ /* 0x000fce0003f84070 */
[--C-:B------:R-:W-:Y:S01]  /*13b0*/  @!P0 IMAD.IADD R8, R8, 0x1, -R3.reuse ;  /* 0x0000000108088824 */ /* 0x100fe200078e0a03 */
[----:B------:R0:W-:Y:S05]  /*13c0*/  STL [R1+0x68], R0 ;  /* 0x0000680001007387 */ /* 0x0001ea0000100800 */
[----:B------:R-:W-:Y:S02]  /*13d0*/  @!P4 IMAD.IADD R14, R14, 0x1, -R3 ;  /* 0x000000010e0ec824 */ /* 0x000fe400078e0a03 */
[----:B0-----:R-:W-:-:S04]  /*13e0*/  IMAD.MOV.U32 R0, RZ, RZ, R8 ;  /* 0x000000ffff007224 */ /* 0x001fc800078e0008 */
[----:B------:R-:W-:-:S05]  /*13f0*/  @!P2 IMAD.MOV R0, RZ, RZ, -R0 ;  /* 0x000000ffff00a224 */ /* 0x000fca00078e0a00 */
[----:B------:R0:W-:Y:S02]  /*1400*/  STL [R1+0xbc], R0 ;  /* 0x0000bc0001007387 */ /* 0x0001e40000100800 */
[----:B0-----:R-:W-:-:S04]  /*1410*/  IMAD.MOV.U32 R0, RZ, RZ, R14 ;  /* 0x000000ffff007224 */ /* 0x001fc800078e000e */
[----:B------:R-:W-:-:S05]  /*1420*/  @!P5 IMAD.MOV R0, RZ, RZ, -R0 ;  /* 0x000000ffff00d224 */ /* 0x000fca00078e0a00 */
[----:B------:R0:W-:Y:S01]  /*1430*/  STL [R1+0xcc], R0 ;  /* 0x0000cc0001007387 */ /* 0x0001e20000100800 */
[----:B--2---:R-:W-:-:S05]  /*1440*/  VIADD R16, R2, 0x33 ;  /* 0x0000003302107836 */ /* 0x004fca0000000000 */
[----:B------:R-:W-:-:S05]  /*1450*/  IABS R17, R16 ;  /* 0x0000001000117213 */ /* 0x000fca0000000000 */
[----:B------:R-:W-:-:S04]  /*1460*/  IMAD.HI.U32 R18, R9, R17, RZ ;  /* 0x0000001109127227 */ /* 0x000fc800078e00ff */
[----:B------:R-:W-:Y:S02]  /*1470*/  IMAD.MOV R18, RZ, RZ, -R18 ;  /* 0x000000ffff127224 */ /* 0x000fe400078e0a12 */
[----:B------:R-:W-:Y:S02]  /*1480*/  VIADD R10, R2, 0x32 ;  /* 0x00000032020a7836 */ /* 0x000fe40000000000 */
[----:B------:R-:W-:-:S03]  /*1490*/  IMAD R17, R3, R18, R17 ;  /* 0x0000001203117224 */ /* 0x000fc600078e0211 */
[----:B------:R-:W-:Y:S02]  /*14a0*/  IABS R21, R10 ;  /* 0x0000000a00157213 */ /* 0x000fe40000000000 */
[----:B------:R-:W-:-:S03]  /*14b0*/  ISETP.GT.U32.AND P6, PT, R3, R17, PT ;  /* 0x000000110300720c */ /* 0x000fc60003fc4070 */
[----:B------:R-:W-:-:S04]  /*14c0*/  IMAD.HI.U32 R15, R9, R21, RZ ;  /* 0x00000015090f7227 */ /* 0x000fc800078e00ff */
[----:B------:R-:W-:Y:S02]  /*14d0*/  IMAD.MOV R15, RZ, RZ, -R15 ;  /* 0x000000ffff0f7224 */ /* 0x000fe400078e0a0f */
[----:B------:R-:W-:Y:S02]  /*14e0*/  VIADD R18, R2, 0x31 ;  /* 0x0000003102127836 */ /* 0x000fe40000000000 */
[----:B------:R-:W-:Y:S02]  /*14f0*/  IMAD R21, R3, R15, R21 ;  /* 0x0000000f03157224 */ /* 0x000fe400078e0215 */
[----:B------:R-:W-:Y:S01]  /*1500*/  @!P6 IMAD.IADD R17, R17, 0x1, -R3 ;  /* 0x000000011111e824 */ /* 0x000fe200078e0a03 */
[----:B------:R-:W-:Y:S02]  /*1510*/  ISETP.GE.AND P0, PT, R18, RZ, PT ;  /* 0x000000ff1200720c */ /* 0x000fe40003f06270 */
[----:B------:R-:W-:Y:S02]  /*1520*/  IABS R18, R18 ;  /* 0x0000001200127213 */ /* 0x000fe40000000000 */
[----:B------:R-:W-:-:S02]  /*1530*/  ISETP.GT.U32.AND P4, PT, R3, R21, PT ;  /* 0x000000150300720c */ /* 0x000fc40003f84070 */
[----:B------:R-:W-:Y:S01]  /*1540*/  ISETP.GT.U32.AND P6, PT, R3, R17, PT ;  /* 0x000000110300720c */ /* 0x000fe20003fc4070 */
[----:B------:R-:W-:Y:S01]  /*1550*/  IMAD.HI.U32 R13, R9, R18, RZ ;  /* 0x00000012090d7227 */ /* 0x000fe200078e00ff */
[----:B------:R-:W-:-:S03]  /*1560*/  ISETP.GE.AND P3, PT, R10, RZ, PT ;  /* 0x000000ff0a00720c */ /* 0x000fc60003f66270 */
[----:B------:R-:W-:Y:S02]  /*1570*/  IMAD.MOV R13, RZ, RZ, -R13 ;  /* 0x000000ffff0d7224 */ /* 0x000fe400078e0a0d */
[C---:B------:R-:W-:Y:S02]  /*1580*/  VIADD R4, R2.reuse, 0x30 ;  /* 0x0000003002047836 */ /* 0x040fe40000000000 */
[----:B------:R-:W-:Y:S02]  /*1590*/  VIADD R10, R2, 0x2f ;  /* 0x0000002f020a7836 */ /* 0x000fe40000000000 */
[----:B------:R-:W-:Y:S01]  /*15a0*/  IMAD R18, R3, R13, R18 ;  /* 0x0000000d03127224 */ /* 0x000fe200078e0212 */
[----:B------:R-:W-:Y:S01]  /*15b0*/  IABS R12, R4 ;  /* 0x00000004000c7213 */ /* 0x000fe20000000000 */
[--C-:B------:R-:W-:Y:S01]  /*15c0*/  @!P4 IMAD.IADD R21, R21, 0x1, -R3.reuse ;  /* 0x000000011515c824 */ /* 0x100fe200078e0a03 */
[----:B------:R-:W-:Y:S01]  /*15d0*/  IABS R15, R10 ;  /* 0x0000000a000f7213 */ /* 0x000fe20000000000 */
[----:B------:R-:W-:Y:S01]  /*15e0*/  @!P6 IMAD.IADD R17, R17, 0x1, -R3 ;  /* 0x000000011111e824 */ /* 0x000fe200078e0a03 */
[----:B------:R-:W-:Y:S01]  /*15f0*/  ISETP.GT.U32.AND P6, PT, R3, R18, PT ;  /* 0x000000120300720c */ /* 0x000fe20003fc4070 */
[----:B------:R-:W-:Y:S01]  /*1600*/  IMAD.HI.U32 R8, R9, R12, RZ ;  /* 0x0000000c09087227 */ /* 0x000fe200078e00ff */
[----:B------:R-:W-:-:S02]  /*1610*/  ISETP.GE.AND P1, PT, R16, RZ, PT ;  /* 0x000000ff1000720c */ /* 0x000fc40003f26270 */
[----:B------:R-:W-:Y:S02]  /*1620*/  ISETP.GT.U32.AND P4, PT, R3, R21, PT ;  /* 0x000000150300720c */ /* 0x000fe40003f84070 */
[----:B------:R-:W-:Y:S01]  /*1630*/  ISETP.GE.AND P2, PT, R4, RZ, PT ;  /* 0x000000ff0400720c */ /* 0x000fe20003f46270 */
[----:B------:R-:W-:Y:S01]  /*1640*/  IMAD.HI.U32 R4, R9, R15, RZ ;  /* 0x0000000f09047227 */ /* 0x000fe200078e00ff */
[----:B------:R-:W-:-:S03]  /*1650*/  ISETP.GE.AND P5, PT, R10, RZ, PT ;  /* 0x000000ff0a00720c */ /* 0x000fc60003fa6270 */
[----:B------:R-:W-:Y:S02]  /*1660*/  IMAD.MOV R8, RZ, RZ, -R8 ;  /* 0x000000ffff087224 */ /* 0x000fe400078e0a08 */
[----:B------:R-:W-:Y:S02]  /*1670*/  IMAD.MOV R10, RZ, RZ, -R4 ;  /* 0x000000ffff0a7224 */ /* 0x000fe400078e0a04 */
[----:B------:R-:W-:Y:S02]  /*1680*/  VIADD R4, R2, 0x2e ;  /* 0x0000002e02047836 */ /* 0x000fe40000000000 */
[----:B------:R-:W-:Y:S02]  /*1690*/  IMAD R12, R3, R8, R12 ;  /* 0x00000008030c7224 */ /* 0x000fe400078e020c */
[----:B0-----:R-:W-:Y:S01]  /*16a0*/  IMAD.MOV.U32 R0, RZ, RZ, R17 ;  /* 0x000000ffff007224 */ /* 0x001fe200078e0011 */
[----:B------:R-:W-:Y:S01]  /*16b0*/  IABS R13, R4 ;  /* 0x00000004000d7213 */ /* 0x000fe20000000000 */
[----:B------:R-:W-:-:S02]  /*16c0*/  @!P6 IMAD.IADD R18, R18, 0x1, -R3 ;  /* 0x000000011212e824 */ /* 0x000fc400078e0a03 */
[----:B------:R-:W-:Y:S02]  /*16d0*/  IMAD R15, R3, R10, R15 ;  /* 0x0000000a030f7224 */ /* 0x000fe400078e020f */
[----:B------:R-:W-:Y:S01]  /*16e0*/  @!P4 IMAD.IADD R21, R21, 0x1, -R3 ;  /* 0x000000011515c824 */ /* 0x000fe200078e0a03 */
[C---:B------:R-:W-:Y:S01]  /*16f0*/  ISETP.GT.U32.AND P4, PT, R3.reuse, R12, PT ;  /* 0x0000000c0300720c */ /* 0x040fe20003f84070 */
[----:B------:R-:W-:Y:S01]  /*1700*/  @!P1 IMAD.MOV R0, RZ, RZ, -R0 ;  /* 0x000000ffff009224 */ /* 0x000fe200078e0a00 */
[----:B------:R-:W-:Y:S01]  /*1710*/  ISETP.GT.U32.AND P6, PT, R3, R18, PT ;  /* 0x000000120300720c */ /* 0x000fe20003fc4070 */
[----:B------:R-:W-:Y:S01]  /*1720*/  IMAD.HI.U32 R17, R9, R13, RZ ;  /* 0x0000000d09117227 */ /* 0x000fe200078e00ff */
[----:B------:R-:W-:Y:S02]  /*1730*/  ISETP.GT.U32.AND P1, PT, R3, R15, PT ;  /* 0x0000000f0300720c */ /* 0x000fe40003f24070 */
[----:B------:R0:W-:Y:S01]  /*1740*/  STL [R1+0xc8], R0 ;  /* 0x0000c80001007387 */ /* 0x0001e20000100800 */
[----:B------:R-:W-:-:S02]  /*1750*/  IMAD.MOV R17, RZ, RZ, -R17 ;  /* 0x000000ffff117224 */ /* 0x000fc400078e0a11 */
[----:B0-----:R-:W-:-:S04]  /*1760*/  IMAD.MOV.U32 R0, RZ, RZ, R21 ;  /* 0x000000ffff007224 */ /* 0x001fc800078e0015 */
[----:B------:R-:W-:Y:S01]  /*1770*/  @!P3 IMAD.MOV R0, RZ, RZ, -R0 ;  /* 0x000000ffff00b224 */ /* 0x000fe200078e0a00 */
[----:B------:R-:W-:Y:S01]  /*1780*/  ISETP.GE.AND P3, PT, R4, RZ, PT ;  /* 0x000000ff0400720c */ /* 0x000fe20003f66270 */
[C---:B------:R-:W-:Y:S02]  /*1790*/  IMAD R4, R3.reuse, R17, R13 ;  /* 0x0000001103047224 */ /* 0x040fe400078e020d */
[--C-:B------:R-:W-:Y:S02]  /*17a0*/  @!P4 IMAD.IADD R12, R12, 0x1, -R3.reuse ;  /* 0x000000010c0cc824 */ /* 0x100fe400078e0a03 */
[C---:B------:R-:W-:Y:S02]  /*17b0*/  VIADD R14, R2.reuse, 0x2c ;  /* 0x0000002c020e7836 */ /* 0x040fe40000000000 */
[----:B------:R-:W-:Y:S02]  /*17c0*/  VIADD R16, R2, 0x2d ;  /* 0x0000002d02107836 */ /* 0x000fe40000000000 */
[--C-:B------:R-:W-:Y:S01]  /*17d0*/  @!P6 IMAD.IADD R18, R18, 0x1, -R3.reuse ;  /* 0x000000011212e824 */ /* 0x100fe200078e0a03 */
[----:B------:R-:W-:Y:S01]  /*17e0*/  ISETP.GT.U32.AND P6, PT, R3, R4, PT ;  /* 0x000000040300720c */ /* 0x000fe20003fc4070 */
[----:B------:R-:W-:Y:S01]  /*17f0*/  @!P1 IMAD.IADD R15, R15, 0x1, -R3 ;  /* 0x000000010f0f9824 */ /* 0x000fe200078e0a03 */
[----:B------:R-:W-:Y:S01]  /*1800*/  ISETP.GT.U32.AND P4, PT, R3, R12, PT ;  /* 0x0000000c0300720c */ /* 0x000fe20003f84070 */
[----:B------:R-:W-:Y:S01]  /*1810*/  VIADD R8, R2, 0x2b ;  /* 0x0000002b02087836 */ /* 0x000fe20000000000 */
[----:B------:R-:W-:-:S02]  /*1820*/  IABS R19, R14 ;  /* 0x0000000e00137213 */ /* 0x000fc40000000000 */
[----:B------:R-:W-:Y:S02]  /*1830*/  IABS R20, R16 ;  /* 0x0000001000147213 */ /* 0x000fe40000000000 */
[----:B------:R-:W-:Y:S01]  /*1840*/  ISETP.GT.U32.AND P1, PT, R3, R15, PT ;  /* 0x0000000f0300720c */ /* 0x000fe20003f24070 */
[C---:B------:R-:W-:Y:S01]  /*1850*/  IMAD.HI.U32 R13, R9.reuse, R19, RZ ;  /* 0x00000013090d7227 */ /* 0x040fe200078e00ff */
[----:B------:R-:W-:Y:S01]  /*1860*/  IABS R10, R8 ;  /* 0x00000008000a7213 */ /* 0x000fe20000000000 */
[----:B------:R0:W-:Y:S02]  /*1870*/  STL [R1+0x6c], R0 ;  /* 0x00006c0001007387 */ /* 0x0001e40000100800 */
[----:B------:R-:W-:-:S04]  /*1880*/  IMAD.HI.U32 R21, R9, R20, RZ ;  /* 0x0000001409157227 */ /* 0x000fc800078e00ff */
[----:B------:R-:W-:Y:S02]  /*1890*/  IMAD.MOV R13, RZ, RZ, -R13 ;  /* 0x000000ffff0d7224 */ /* 0x000fe400078e0a0d */
[----:B------:R-:W-:-:S04]  /*18a0*/  IMAD.HI.U32 R17, R9, R10, RZ ;  /* 0x0000000a09117227 */ /* 0x000fc800078e00ff */
[----:B0-----:R-:W-:Y:S02]  /*18b0*/  IMAD.MOV.U32 R0, RZ, RZ, R18 ;  /* 0x000000ffff007224 */ /* 0x001fe400078e0012 */
[----:B------:R-:W-:Y:S02]  /*18c0*/  IMAD.MOV R21, RZ, RZ, -R21 ;  /* 0x000000ffff157224 */ /* 0x000fe400078e0a15 */
[--C-:B------:R-:W-:Y:S02]  /*18d0*/  @!P6 IMAD.IADD R4, R4, 0x1, -R3.reuse ;  /* 0x000000010404e824 */ /* 0x100fe400078e0a03 */
[----:B------:R-:W-:Y:S01]  /*18e0*/  @!P4 IMAD.IADD R12, R12, 0x1, -R3 ;  /* 0x000000010c0cc824 */ /* 0x000fe200078e0a03 */
[----:B------:R-:W-:Y:S01]  /*18f0*/  ISETP.GE.AND P4, PT, R16, RZ, PT ;  /* 0x000000ff1000720c */ /* 0x000fe20003f86270 */
[C---:B------:R-:W-:Y:S02]  /*1900*/  IMAD R19, R3.reuse, R13, R19 ;  /* 0x0000000d03137224 */ /* 0x040fe400078e0213 */
[----:B------:R-:W-:Y:S01]  /*1910*/  @!P0 IMAD.MOV R0, RZ, RZ, -R0 ;  /* 0x000000ffff008224 */ /* 0x000fe200078e0a00 */
[C---:B------:R-:W-:Y:S01]  /*1920*/  ISETP.GT.U32.AND P6, PT, R3.reuse, R4, PT ;  /* 0x000000040300720c */ /* 0x040fe20003fc4070 */
[----:B------:R-:W-:-:S02]  /*1930*/  IMAD R16, R3, R21, R20 ;  /* 0x0000001503107224 */ /* 0x000fc400078e0214 */
[----:B------:R-:W-:Y:S02]  /*1940*/  IMAD.MOV R17, RZ, RZ, -R17 ;  /* 0x000000ffff117224 */ /* 0x000fe400078e0a11 */
[----:B------:R-:W-:Y:S02]  /*1950*/  VIADD R13, R2, 0x2a ;  /* 0x0000002a020d7836 */ /* 0x000fe40000000000 */
[----:B------:R-:W-:Y:S01]  /*1960*/  @!P1 IMAD.IADD R15, R15, 0x1, -R3 ;  /* 0x000000010f0f9824 */ /* 0x000fe200078e0a03 */
[----:B------:R0:W-:Y:S01]  /*1970*/  STL [R1+0x70], R0 ;  /* 0x0000700001007387 */ /* 0x0001e20000100800 */
[C---:B------:R-:W-:Y:S01]  /*1980*/  IMAD R10, R3.reuse, R17, R10 ;  /* 0x00000011030a7224 */ /* 0x040fe200078e020a */
[----:B------:R-:W-:Y:S02]  /*1990*/  IABS R17, R13 ;  /* 0x0000000d00117213 */ /* 0x000fe40000000000 */
[C---:B------:R-:W-:Y:S02]  /*19a0*/  ISETP.GT.U32.AND P0, PT, R3.reuse, R16, PT ;  /* 0x000000100300720c */ /* 0x040fe40003f04070 */
[----:B------:R-:W-:Y:S01]  /*19b0*/  ISETP.GT.U32.AND P1, PT, R3, R19, PT ;  /* 0x000000130300720c */ /* 0x000fe20003f24070 */
[----:B0-----:R-:W-:-:S02]  /*19c0*/  IMAD.MOV.U32 R0, RZ, RZ, R15 ;  /* 0x000000ffff007224 */ /* 0x001fc400078e000f */
[----:B------:R-:W-:Y:S02]  /*19d0*/  IMAD.MOV.U32 R5, RZ, RZ, R12 ;  /* 0x000000ffff057224 */ /* 0x000fe400078e000c */
[----:B------:R-:W-:Y:S01]  /*19e0*/  @!P5 IMAD.MOV R0, RZ, RZ, -R0 ;  /* 0x000000ffff00d224 */ /* 0x000fe200078e0a00 */
[----:B------:R-:W-:Y:S01]  /*19f0*/  ISETP.GT.U32.AND P5, PT, R3, R10, PT ;  /* 0x0000000a0300720c */ /* 0x000fe20003fa4070 */
[----:B------:R-:W-:Y:S02]  /*1a00*/  IMAD.MOV.U32 R12, RZ, RZ, R17 ;  /* 0x000000ffff0c7224 */ /* 0x000fe400078e0011 */
[----:B------:R-:W-:Y:S02]  /*1a10*/  VIADD R17, R2, 0x29 ;  /* 0x0000002902117836 */ /* 0x000fe40000000000 */
[----:B------:R-:W-:Y:S01]  /*1a20*/  @!P2 IMAD.MOV R5, RZ, RZ, -R5 ;  /* 0x000000ffff05a224 */ /* 0x000fe200078e0a05 */
[----:B------:R-:W-:Y:S01]  /*1a30*/  ISETP.GE.AND P2, PT, R14, RZ, PT ;  /* 0x000000ff0e00720c */ /* 0x000fe20003f46270 */
[----:B------:R-:W-:Y:S01]  /*1a40*/  @!P6 IMAD.IADD R4, R4, 0x1, -R3 ;  /* 0x000000010404e824 */ /* 0x000fe200078e0a03 */
[----:B------:R-:W-:Y:S01]  /*1a50*/  ISETP.GE.AND P6, PT, R8, RZ, PT ;  /* 0x000000ff0800720c */ /* 0x000fe20003fc6270 */
[----:B------:R-:W-:Y:S01]  /*1a60*/  IMAD.HI.U32 R14, R9, R12, RZ ;  /* 0x0000000c090e7227 */ /* 0x000fe200078e00ff */
[----:B------:R-:W-:-:S03]  /*1a70*/  IABS R8, R17 ;  /* 0x0000001100087213 */ /* 0x000fc60000000000 */
[--C-:B------:R-:W-:Y:S01]  /*1a80*/  @!P0 IMAD.IADD R16, R16, 0x1, -R3.reuse ;  /* 0x0000000110108824 */ /* 0x100fe200078e0a03 */
[----:B------:R-:W-:Y:S01]  /*1a90*/  ISETP.GE.AND P0, PT, R13, RZ, PT ;  /* 0x000000ff0d00720c */ /* 0x000fe20003f06270 */
[--C-:B------:R-:W-:Y:S02]  /*1aa0*/  @!P1 IMAD.IADD R19, R19, 0x1, -R3.reuse ;  /* 0x0000000113139824 */ /* 0x100fe400078e0a03 */
[----:B------:R-:W-:Y:S02]  /*1ab0*/  IMAD.MOV R13, RZ, RZ, -R14 ;  /* 0x000000ffff0d7224 */ /* 0x000fe400078e0a0e */
[----:B------:R-:W-:Y:S02]  /*1ac0*/  IMAD.MOV.U32 R14, RZ, RZ, R8 ;  /* 0x000000ffff0e7224 */ /* 0x000fe400078e0008 */
[----:B------:R-:W-:Y:S01]  /*1ad0*/  @!P5 IMAD.IADD R10, R10, 0x1, -R3 ;  /* 0x000000010a0ad824 */ /* 0x000fe200078e0a03 */
[C---:B------:R-:W-:Y:S01]  /*1ae0*/  ISETP.GT.U32.AND P5, PT, R3.reuse, R19, PT ;  /* 0x000000130300720c */ /* 0x040fe20003fa4070 */
[----:B------:R-:W-:-:S02]  /*1af0*/  IMAD R12, R3, R13, R12 ;  /* 0x0000000d030c7224 */ /* 0x000fc400078e020c */
[----:B------:R-:W-:Y:S01]  /*1b00*/  IMAD.HI.U32 R13, R9, R14, RZ ;  /* 0x0000000e090d7227 */ /* 0x000fe200078e00ff */
[C---:B------:R-:W-:Y:S01]  /*1b10*/  ISETP.GT.U32.AND P1, PT, R3.reuse, R16, PT ;  /* 0x000000100300720c */ /* 0x040fe20003f24070 */
[----:B------:R-:W-:Y:S02]  /*1b20*/  STL [R1+0x7c], R5 ;  /* 0x00007c0501007387 */ /* 0x000fe40000100800 */
[----:B------:R-:W-:Y:S02]  /*1b30*/  IMAD.MOV R13, RZ, RZ, -R13 ;  /* 0x000000ffff0d7224 */ /* 0x000fe400078e0a0d */
[----:B------:R0:W-:Y:S02]  /*1b40*/  STL [R1+0x80], R0 ;  /* 0x0000800001007387 */ /* 0x0001e40000100800 */
[----:B------:R-:W-:Y:S02]  /*1b50*/  IMAD R14, R3, R13, R14 ;  /* 0x0000000d030e7224 */ /* 0x000fe400078e020e */
[----:B------:R-:W-:-:S02]  /*1b60*/  @!P5 IMAD.IADD R19, R19, 0x1, -R3 ;  /* 0x000000011313d824 */ /* 0x000fc400078e0a03 */
[----:B0-----:R-:W-:Y:S01]  /*1b70*/  IMAD.MOV.U32 R0, RZ, RZ, R4 ;  /* 0x000000ffff007224 */ /* 0x001fe200078e0004 */
[----:B------:R-:W-:-:S03]  /*1b80*/  ISETP.GT.U32.AND P5, PT, R3, R14, PT ;  /* 0x0000000e0300720c */ /* 0x000fc60003fa4070 */
[----:B------:R-:W-:Y:S01]  /*1b90*/  @!P3 IMAD.MOV R0, RZ, RZ, -R0 ;  /* 0x000000ffff00b224 */ /* 0x000fe200078e0a00 */
[C---:B------:R-:W-:Y:S01]  /*1ba0*/  ISETP.GT.U32.AND P3, PT, R3.reuse, R10, PT ;  /* 0x0000000a0300720c */ /* 0x040fe20003f64070 */
[----:B------:R-:W-:Y:S01]  /*1bb0*/  @!P1 IMAD.IADD R16, R16, 0x1, -R3 ;  /* 0x0000000110109824 */ /* 0x000fe200078e0a03 */
[----:B------:R-:W-:Y:S01]  /*1bc0*/  ISETP.GT.U32.AND P1, PT, R3, R12, PT ;  /* 0x0000000c0300720c */ /* 0x000fe20003f24070 */
[C---:B------:R-:W-:Y:S02]  /*1bd0*/  VIADD R4, R2.reuse, 0x27 ;  /* 0x0000002702047836 */ /* 0x040fe40000000000 */
[C---:B------:R-:W-:Y:S01]  /*1be0*/  VIADD R15, R2.reuse, 0x26 ;  /* 0x00000026020f7836 */ /* 0x040fe20000000000 */
[----:B------:R0:W-:Y:S02]  /*1bf0*/  STL [R1+0xa8], R0 ;  /* 0x0000a80001007387 */ /* 0x0001e40000100800 */
[----:B------:R-:W-:Y:S02]  /*1c00*/  IABS R13, R4 ;  /* 0x00000004000d7213 */ /* 0x000fe40000000000 */
[----:B------:R-:W-:Y:S01]  /*1c10*/  IABS R20, R15 ;  /* 0x0000000f00147213 */ /* 0x000fe20000000000 */
[----:B------:R-:W-:-:S02]  /*1c20*/  VIADD R8, R2, 0x28 ;  /* 0x0000002802087836 */ /* 0x000fc40000000000 */
[--C-:B------:R-:W-:Y:S01]  /*1c30*/  @!P3 IMAD.IADD R10, R10, 0x1, -R3.reuse ;  /* 0x000000010a0ab824 */ /* 0x100fe200078e0a03 */
[----:B------:R-:W-:Y:S01]  /*1c40*/  ISETP.GE.AND P3, PT, R17, RZ, PT ;  /* 0x000000ff1100720c */ /* 0x000fe20003f66270 */
[--C-:B------:R-:W-:Y:S02]  /*1c50*/  @!P5 IMAD.IADD R14, R14, 0x1, -R3.reuse ;  /* 0x000000010e0ed824 */ /* 0x100fe400078e0a03 */
[----:B0-----:R-:W-:Y:S02]  /*1c60*/  IMAD.MOV.U32 R0, RZ, RZ, R16 ;  /* 0x000000ffff007224 */ /* 0x001fe400078e0010 */
[----:B------:R-:W-:Y:S02]  /*1c70*/  IMAD.MOV.U32 R17, RZ, RZ, R20 ;  /* 0x000000ffff117224 */ /* 0x000fe400078e0014 */
[----:B------:R-:W-:Y:S01]  /*1c80*/  IMAD.HI.U32 R21, R9, R13, RZ ;  /* 0x0000000d09157227 */ /* 0x000fe200078e00ff */
[----:B------:R-:W-:Y:S02]  /*1c90*/  IABS R18, R8 ;  /* 0x0000000800127213 */ /* 0x000fe40000000000 */
[----:B------:R-:W-:Y:S01]  /*1ca0*/  ISETP.GT.U32.AND P5, PT, R3, R14, PT ;  /* 0x0000000e0300720c */ /* 0x000fe20003fa4070 */
[----:B------:R-:W-:Y:S01]  /*1cb0*/  @!P1 IMAD.IADD R12, R12, 0x1, -R3 ;  /* 0x000000010c0c9824 */ /* 0x000fe200078e0a03 */
[----:B------:R-:W-:Y:S01]  /*1cc0*/  ISETP.GE.AND P1, PT, R8, RZ, PT ;  /* 0x000000ff0800720c */ /* 0x000fe20003f26270 */
[----:B------:R-:W-:-:S02]  /*1cd0*/  @!P4 IMAD.MOV R0, RZ, RZ, -R0 ;  /* 0x000000ffff00c224 */ /* 0x000fc400078e0a00 */
[----:B------:R-:W-:Y:S01]  /*1ce0*/  IMAD.HI.U32 R8, R9, R17, RZ ;  /* 0x0000001109087227 */ /* 0x000fe200078e00ff */
[----:B------:R-:W-:-:S03]  /*1cf0*/  ISETP.GT.U32.AND P4, PT, R3, R12, PT ;  /* 0x0000000c0300720c */ /* 0x000fc60003f84070 */
[----:B------:R-:W-:Y:S01]  /*1d00*/  IMAD.MOV R16, RZ, RZ, -R21 ;  /* 0x000000ffff107224 */ /* 0x000fe200078e0a15 */
[----:B------:R0:W-:Y:S01]  /*1d10*/  STL [R1+0xb4], R0 ;  /* 0x0000b40001007387 */ /* 0x0001e20000100800 */
[----:B------:R-:W-:Y:S02]  /*1d20*/  IMAD.MOV R8, RZ, RZ, -R8 ;  /* 0x000000ffff087224 */ /* 0x000fe400078e0a08 */
[C---:B------:R-:W-:Y:S02]  /*1d30*/  IMAD R13, R3.reuse, R16, R13 ;  /* 0x00000010030d7224 */ /* 0x040fe400078e020d */
[----:B------:R-:W-:Y:S02]  /*1d40*/  IMAD R17, R3, R8, R17 ;  /* 0x0000000803117224 */ /* 0x000fe400078e0211 */
[----:B0-----:R-:W-:Y:S02]  /*1d50*/  IMAD.MOV.U32 R0, RZ, RZ, R10 ;  /* 0x000000ffff007224 */ /* 0x001fe400078e000a */
[----:B------:R-:W-:-:S04]  /*1d60*/  IMAD.HI.U32 R20, R9, R18, RZ ;  /* 0x0000001209147227 */ /* 0x000fc800078e00ff */
[----:B------:R-:W-:Y:S01]  /*1d70*/  @!P6 IMAD.MOV R0, RZ, RZ, -R0 ;  /* 0x000000ffff00e224 */ /* 0x000fe200078e0a00 */
[C---:B------:R-:W-:Y:S01]  /*1d80*/  ISETP.GT.U32.AND P6, PT, R3.reuse, R13, PT ;  /* 0x0000000d0300720c */ /* 0x040fe20003fc4070 */
[----:B------:R-:W-:Y:S01]  /*1d90*/  @!P5 IMAD.IADD R14, R14, 0x1, -R3 ;  /* 0x000000010e0ed824 */ /* 0x000fe200078e0a03 */
[C---:B------:R-:W-:Y:S01]  /*1da0*/  ISETP.GT.U32.AND P5, PT, R3.reuse, R17, PT ;  /* 0x000000110300720c */ /* 0x040fe20003fa4070 */
[----:B------:R-:W-:Y:S02]  /*1db0*/  IMAD.MOV R20, RZ, RZ, -R20 ;  /* 0x000000ffff147224 */ /* 0x000fe400078e0a14 */
[----:B------:R-:W-:Y:S02]  /*1dc0*/  IMAD.MOV.U32 R5, RZ, RZ, R19 ;  /* 0x000000ffff057224 */ /* 0x000fe400078e0013 */
[----:B------:R-:W-:Y:S01]  /*1dd0*/  @!P4 IMAD.IADD R12, R12, 0x1, -R3 ;  /* 0x000000010c0cc824 */ /* 0x000fe200078e0a03 */
[----:B------:R-:W-:Y:S01]  /*1de0*/  ISETP.GE.AND P4, PT, R4, RZ, PT ;  /* 0x000000ff0400720c */ /* 0x000fe20003f86270 */
[----:B------:R-:W-:-:S02]  /*1df0*/  IMAD R18, R3, R20, R18 ;  /* 0x0000001403127224 */ /* 0x000fc400078e0212 */
[C---:B------:R-:W-:Y:S02]  /*1e00*/  VIADD R4, R2.reuse, 0x24 ;  /* 0x0000002402047836 */ /* 0x040fe40000000000 */
[----:B------:R-:W-:Y:S01]  /*1e10*/  @!P2 IMAD.MOV R5, RZ, RZ, -R5 ;  /* 0x000000ffff05a224 */ /* 0x000fe200078e0a05 */
[----:B------:R-:W-:Y:S01]  /*1e20*/  ISETP.GT.U32.AND P2, PT, R3, R18, PT ;  /* 0x000000120300720c */ /* 0x000fe20003f44070 */
[--C-:B------:R-:W-:Y:S01]  /*1e30*/  @!P6 IMAD.IADD R13, R13, 0x1, -R3.reuse ;  /* 0x000000010d0de824 */ /* 0x100fe200078e0a03 */
[----:B------:R-:W-:Y:S01]  /*1e40*/  IABS R8, R4 ;  /* 0x0000000400087213 */ /* 0x000fe20000000000 */
[----:B------:R-:W-:Y:S01]  /*1e50*/  @!P5 IMAD.IADD R17, R17, 0x1, -R3 ;  /* 0x000000011111d824 */ /* 0x000fe200078e0a03 */
[----:B------:R-:W-:Y:S02]  /*1e60*/  STL [R1+0xb8], R5 ;  /* 0x0000b80501007387 */ /* 0x000fe40000100800 */
[----:B------:R-:W-:Y:S02]  /*1e70*/  ISETP.GT.U32.AND P5, PT, R3, R13, PT ;  /* 0x0000000d0300720c */ /* 0x000fe40003fa4070 */
[----:B------:R0:W-:Y:S01]  /*1e80*/  STL [R1+0xc0], R0 ;  /* 0x0000c00001007387 */ /* 0x0001e20000100800 */
[----:B------:R-:W-:-:S02]  /*1e90*/  VIADD R20, R2, 0x25 ;  /* 0x0000002502147836 */ /* 0x000fc40000000000 */
[----:B0-----:R-:W-:Y:S02]  /*1ea0*/  IMAD.MOV.U32 R0, RZ, RZ, R12 ;  /* 0x000000ffff007224 */ /* 0x001fe400078e000c */
[----:B------:R-:W-:-:S04]  /*1eb0*/  IMAD.HI.U32 R12, R9, R8, RZ ;  /* 0x00000008090c7227 */ /* 0x000fc800078e00ff */
[----:B------:R-:W-:Y:S01]  /*1ec0*/  IMAD.MOV R12, RZ, RZ, -R12 ;  /* 0x000000ffff0c7224 */ /* 0x000fe200078e0a0c */
[----:B------:R-:W-:Y:S01]  /*1ed0*/  IABS R10, R20 ;  /* 0x00000014000a7213 */ /* 0x000fe20000000000 */
[--C-:B------:R-:W-:Y:S02]  /*1ee0*/  @!P2 IMAD.IADD R18, R18, 0x1, -R3.reuse ;  /* 0x000000011212a824 */ /* 0x100fe400078e0a03 */
[----:B------:R-:W-:Y:S01]  /*1ef0*/  IMAD R8, R3, R12, R8 ;  /* 0x0000000c03087224 */ /* 0x000fe200078e0208 */
[----:B------:R-:W-:Y:S01]  /*1f00*/  ISETP.GE.AND P2, PT, R15, RZ, PT ;  /* 0x000000ff0f00720c */ /* 0x000fe20003f46270 */
[----:B------:R-:W-:Y:S01]  /*1f10*/  @!P5 IMAD.IADD R13, R13, 0x1, -R3 ;  /* 0x000000010d0dd824 */ /* 0x000fe200078e0a03 */
[----:B------:R-:W-:Y:S01]  /*1f20*/  ISETP.GT.U32.AND P6, PT, R3, R18, PT ;  /* 0x000000120300720c */ /* 0x000fe20003fc4070 */
[----:B------:R-:W-:Y:S01]  /*1f30*/  IMAD.HI.U32 R15, R9, R10, RZ ;  /* 0x0000000a090f7227 */ /* 0x000fe200078e00ff */
[----:B------:R-:W-:-:S03]  /*1f40*/  ISETP.GT.U32.AND P5, PT, R3, R8, PT ;  /* 0x000000080300720c */ /* 0x000fc60003fa4070 */
[----:B------:R-:W-:Y:S02]  /*1f50*/  IMAD.MOV R15, RZ, RZ, -R15 ;  /* 0x000000ffff0f7224 */ /* 0x000fe400078e0a0f */
[C---:B------:R-:W-:Y:S02]  /*1f60*/  VIADD R19, R2.reuse, 0x22 ;  /* 0x0000002202137836 */ /* 0x040fe40000000000 */
[C---:B------:R-:W-:Y:S02]  /*1f70*/  IMAD R10, R3.reuse, R15, R10 ;  /* 0x0000000f030a7224 */ /* 0x040fe400078e020a */
[----:B------:R-:W-:Y:S01]  /*1f80*/  VIADD R16, R2, 0x23 ;  /* 0x0000002302107836 */ /* 0x000fe20000000000 */
[----:B------:R-:W-:Y:S01]  /*1f90*/  IABS R15, R19 ;  /* 0x00000013000f7213 */ /* 0x000fe20000000000 */
[--C-:B------:R-:W-:Y:S01]  /*1fa0*/  @!P6 IMAD.IADD R18, R18, 0x1, -R3.reuse ;  /* 0x000000011212e824 */ /* 0x100fe200078e0a03 */
[C---:B------:R-:W-:Y:S01]  /*1fb0*/  ISETP.GT.U32.AND P6, PT, R3.reuse, R10, PT ;  /* 0x0000000a0300720c */ /* 0x040fe20003fc4070 */
[----:B------:R-:W-:Y:S01]  /*1fc0*/  @!P5 IMAD.IADD R8, R8, 0x1, -R3 ;  /* 0x000000010808d824 */ /* 0x000fe200078e0a03 */
[----:B------:R-:W-:Y:S01]  /*1fd0*/  IABS R22, R16 ;  /* 0x0000001000167213 */ /* 0x000fe20000000000 */
[----:B------:R-:W-:Y:S01]  /*1fe0*/  @!P0 IMAD.MOV R0, RZ, RZ, -R0 ;  /* 0x000000ffff008224 */ /* 0x000fe200078e0a00 */
[----:B------:R-:W-:Y:S01]  /*1ff0*/  ISETP.GT.U32.AND P0, PT, R3, R17, PT ;  /* 0x000000110300720c */ /* 0x000fe20003f04070 */
[----:B------:R-:W-:Y:S01]  /*2000*/  IMAD.HI.U32 R21, R9, R15, RZ ;  /* 0x0000000f09157227 */ /* 0x000fe200078e00ff */
[----:B------:R-:W-:-:S03]  /*2010*/  ISETP.GT.U32.AND P5, PT, R3, R8, PT ;  /* 0x000000080300720c */ /* 0x000fc60003fa4070 */
[----:B------:R-:W-:Y:S01]  /*2020*/  IMAD.HI.U32 R23, R9, R22, RZ ;  /* 0x0000001609177227 */ /* 0x000fe200078e00ff */
[----:B------:R0:W-:Y:S03]  /*2030*/  STL [R1+0xc4], R0 ;  /* 0x0000c40001007387 */ /* 0x0001e60000100800 */
[----:B------:R-:W-:Y:S02]  /*2040*/  IMAD.MOV R21, RZ, RZ, -R21 ;  /* 0x000000ffff157224 */ /* 0x000fe400078e0a15 */
[----:B------:R-:W-:Y:S02]  /*2050*/  IMAD.MOV R23, RZ, RZ, -R23 ;  /* 0x000000ffff177224 */ /* 0x000fe400078e0a17 */
[----:B------:R-:W-:Y:S02]  /*2060*/  @!P6 IMAD.IADD R10, R10, 0x1, -R3 ;  /* 0x000000010a0ae824 */ /* 0x000fe400078e0a03 */
[----:B------:R-:W-:-:S02]  /*2070*/  IMAD R15, R3, R21, R15 ;  /* 0x00000015030f7224 */ /* 0x000fc400078e020f */
[----:B0-----:R-:W-:Y:S01]  /*2080*/  IMAD.MOV.U32 R0, RZ, RZ, R14 ;  /* 0x000000ffff007224 */ /* 0x001fe200078e000e */
[----:B------:R-:W-:Y:S01]  /*2090*/  ISETP.GE.AND P6, PT, R4, RZ, PT ;  /* 0x000000ff0400720c */ /* 0x000fe20003fc6270 */
[----:B------:R-:W-:Y:S02]  /*20a0*/  VIADD R12, R2, 0x21 ;  /* 0x00000021020c7836 */ /* 0x000fe40000000000 */
[C---:B------:R-:W-:Y:S02]  /*20b0*/  IMAD R4, R3.reuse, R23, R22 ;  /* 0x0000001703047224 */ /* 0x040fe400078e0216 */
[----:B------:R-:W-:Y:S01]  /*20c0*/  @!P3 IMAD.MOV R0, RZ, RZ, -R0 ;  /* 0x000000ffff00b224 */ /* 0x000fe200078e0a00 */
[C---:B------:R-:W-:Y:S01]  /*20d0*/  ISETP.GT.U32.AND P3, PT, R3.reuse, R10, PT ;  /* 0x0000000a0300720c */ /* 0x040fe20003f64070 */
[----:B------:R-:W-:Y:S02]  /*20e0*/  IMAD.MOV.U32 R6, RZ, RZ, R18 ;  /* 0x000000ffff067224 */ /* 0x000fe400078e0012 */
[--C-:B------:R-:W-:Y:S01]  /*20f0*/  @!P5 IMAD.IADD R8, R8, 0x1, -R3.reuse ;  /* 0x000000010808d824 */ /* 0x100fe200078e0a03 */
[----:B------:R-:W-:Y:S01]  /*2100*/  ISETP.GT.U32.AND P5, PT, R3, R15, PT ;  /* 0x0000000f0300720c */ /* 0x000fe20003fa4070 */
[----:B------:R-:W-:Y:S01]  /*2110*/  @!P0 IMAD.IADD R17, R17, 0x1, -R3 ;  /* 0x0000000111118824 */ /* 0x000fe200078e0a03 */
[----:B------:R-:W-:Y:S01]  /*2120*/  ISETP.GE.AND P0, PT, R20, RZ, PT ;  /* 0x000000ff1400720c */ /* 0x000fe20003f06270 */
[----:B------:R-:W-:Y:S01]  /*2130*/  @!P1 IMAD.MOV R6, RZ, RZ, -R6 ;  /* 0x000000ffff069224 */ /* 0x000fe200078e0a06 */
[----:B------:R-:W-:Y:S01]  /*2140*/  IABS R20, R12 ;  /* 0x0000000c00147213 */ /* 0x000fe20000000000 */
[----:B------:R0:W-:Y:S01]  /*2150*/  STL [R1+0xb0], R0 ;  /* 0x0000b00001007387 */ /* 0x0001e20000100800 */
[----:B------:R-:W-:Y:S01]  /*2160*/  IMAD.MOV.U32 R5, RZ, RZ, R13 ;  /* 0x000000ffff057224 */ /* 0x000fe200078e000d */
[----:B------:R-:W-:-:S02]  /*2170*/  ISETP.GT.U32.AND P1, PT, R3, R4, PT ;  /* 0x000000040300720c */ /* 0x000fc40003f24070 */
[----:B------:R-:W-:-:S04]  /*2180*/  IMAD.HI.U32 R14, R9, R20, RZ ;  /* 0x00000014090e7227 */ /* 0x000fc800078e00ff */
[----:B0-----:R-:W-:Y:S02]  /*2190*/  IMAD.MOV.U32 R0, RZ, RZ, R17 ;  /* 0x000000ffff007224 */ /* 0x001fe400078e0011 */
[----:B------:R-:W-:Y:S02]  /*21a0*/  @!P4 IMAD.MOV R5, RZ, RZ, -R5 ;  /* 0x000000ffff05c224 */ /* 0x000fe400078e0a05 */
[----:B------:R-:W-:Y:S02]  /*21b0*/  @!P2 IMAD.MOV R0, RZ, RZ, -R0 ;  /* 0x000000ffff00a224 */ /* 0x000fe400078e0a00 */
[----:B------:R-:W-:Y:S01]  /*21c0*/  VIADD R13, R2, 0x20 ;  /* 0x00000020020d7836 */ /* 0x000fe20000000000 */
[----:B------:R-:W-:Y:S01]  /*21d0*/  STL [R1+0xa4], R6 ;  /* 0x0000a40601007387 */ /* 0x000fe20000100800 */
[----:B------:R-:W-:Y:S01]  /*21e0*/  IMAD.MOV R14, RZ, RZ, -R14 ;  /* 0x000000ffff0e7224 */ /* 0x000fe200078e0a0e */
[----:B------:R-:W-:Y:S01]  /*21f0*/  ISETP.GE.AND P4, PT, R16, RZ, PT ;  /* 0x000000ff1000720c */ /* 0x000fe20003f86270 */
[--C-:B------:R-:W-:Y:S01]  /*2200*/  @!P3 IMAD.IADD R10, R10, 0x1, -R3.reuse ;  /* 0x000000010a0ab824 */ /* 0x100fe200078e0a03 */
[----:B------:R-:W-:Y:S01]  /*2210*/  STL [R1+0xa0], R5 ;  /* 0x0000a00501007387 */ /* 0x000fe20000100800 */
[--C-:B------:R-:W-:Y:S01]  /*2220*/  @!P5 IMAD.IADD R15, R15, 0x1, -R3.reuse ;  /* 0x000000010f0fd824 */ /* 0x100fe200078e0a03 */
[----:B------:R-:W-:Y:S01]  /*2230*/  ISETP.GE.AND P3, PT, R12, RZ, PT ;  /* 0x000000ff0c00720c */ /* 0x000fe20003f66270 */
[C---:B------:R-:W-:Y:S01]  /*2240*/  IMAD R12, R3.reuse, R14, R20 ;  /* 0x0000000e030c7224 */ /* 0x040fe200078e0214 */
[----:B------:R0:W-:Y:S01]  /*2250*/  STL [R1+0x9c], R0 ;  /* 0x00009c0001007387 */ /* 0x0001e20000100800 */
[----:B------:R-:W-:Y:S01]  /*2260*/  IABS R16, R13 ;  /* 0x0000000d00107213 */ /* 0x000fe20000000000 */
[----:B------:R-:W-:Y:S01]  /*2270*/  @!P1 IMAD.IADD R4, R4, 0x1, -R3 ;  /* 0x0000000104049824 */ /* 0x000fe200078e0a03 */
[----:B------:R-:W-:Y:S01]  /*2280*/  ISETP.GT.U32.AND P5, PT, R3, R15, PT ;  /* 0x0000000f0300720c */ /* 0x000fe20003fa4070 */
[----:B0-----:R-:W-:-:S02]  /*2290*/  IMAD.MOV.U32 R0, RZ, RZ, R8 ;  /* 0x000000ffff007224 */ /* 0x001fc400078e0008 */
[----:B------:R-:W-:Y:S01]  /*22a0*/  IMAD.HI.U32 R8, R9, R16, RZ ;  /* 0x0000001009087227 */ /* 0x000fe200078e00ff */
[----:B------:R-:W-:-:S03]  /*22b0*/  ISETP.GT.U32.AND P1, PT, R3, R4, PT ;  /* 0x000000040300720c */ /* 0x000fc60003f24070 */
[----:B------:R-:W-:Y:S01]  /*22c0*/  @!P6 IMAD.MOV R0, RZ, RZ, -R0 ;  /* 0x000000ffff00e224 */ /* 0x000fe200078e0a00 */
[C---:B------:R-:W-:Y:S01]  /*22d0*/  ISETP.GT.U32.AND P6, PT, R3.reuse, R12, PT ;  /* 0x0000000c0300720c */ /* 0x040fe20003fc4070 */
[----:B------:R-:W-:Y:S02]  /*22e0*/  IMAD.MOV R8, RZ, RZ, -R8 ;  /* 0x000000ffff087224 */ /* 0x000fe400078e0a08 */
[----:B------:R-:W-:Y:S02]  /*22f0*/  IMAD.MOV.U32 R5, RZ, RZ, R10 ;  /* 0x000000ffff057224 */ /* 0x000fe400078e000a */
[----:B------:R-:W-:Y:S02]  /*2300*/  IMAD R16, R3, R8, R16 ;  /* 0x0000000803107224 */ /* 0x000fe400078e0210 */
[----:B------:R-:W-:Y:S02]  /*2310*/  VIADD R10, R2, 0x1f ;  /* 0x0000001f020a7836 */ /* 0x000fe40000000000 */
[----:B------:R-:W-:Y:S01]  /*2320*/  @!P5 IMAD.IADD R15, R15, 0x1, -R3 ;  /* 0x000000010f0fd824 */ /* 0x000fe200078e0a03 */
[----:B------:R-:W-:Y:S01]  /*2330*/  ISETP.GT.U32.AND P5, PT, R3, R16, PT ;  /* 0x000000100300720c */ /* 0x000fe20003fa4070 */
[----:B------:R-:W-:Y:S01]  /*2340*/  @!P0 IMAD.MOV R5, RZ, RZ, -R5 ;  /* 0x000000ffff058224 */ /* 0x000fe200078e0a05 */
[----:B------:R-:W-:Y:S01]  /*2350*/  ISETP.GE.AND P0, PT, R13, RZ, PT ;  /* 0x000000ff0d00720c */ /* 0x000fe20003f06270 */
[--C-:B------:R-:W-:Y:S01]  /*2360*/  @!P6 IMAD.IADD R12, R12, 0x1, -R3.reuse ;  /* 0x000000010c0ce824 */ /* 0x100fe200078e0a03 */
[----:B------:R-:W-:Y:S01]  /*2370*/  IABS R13, R10 ;  /* 0x0000000a000d7213 */ /* 0x000fe20000000000 */
[----:B------:R-:W-:Y:S01]  /*2380*/  @!P1 IMAD.IADD R4, R4, 0x1, -R3 ;  /* 0x0000000104049824 */ /* 0x000fe200078e0a03 */
[----:B------:R-:W-:Y:S01]  /*2390*/  STL [R1+0x84], R5 ;  /* 0x0000840501007387 */ /* 0x000fe20000100800 */
[----:B------:R-:W-:-:S02]  /*23a0*/  ISETP.GE.AND P2, PT, R19, RZ, PT ;  /* 0x000000ff1300720c */ /* 0x000fc40003f46270 */
[----:B------:R-:W-:Y:S01]  /*23b0*/  ISETP.GT.U32.AND P6, PT, R3, R12, PT ;  /* 0x0000000c0300720c */ /* 0x000fe20003fc4070 */
[----:B------:R0:W-:Y:S01]  /*23c0*/  STL [R1+0x78], R0 ;  /* 0x0000780001007387 */ /* 0x0001e20000100800 */
[----:B------:R-:W-:Y:S01]  /*23d0*/  IMAD.HI.U32 R19, R9, R13, RZ ;  /* 0x0000000d09137227 */ /* 0x000fe200078e00ff */
[----:B------:R-:W-:-:S03]  /*23e0*/  ISETP.GE.AND P1, PT, R10, RZ, PT ;  /* 0x000000ff0a00720c */ /* 0x000fc60003f26270 */
[C---:B------:R-:W-:Y:S02]  /*23f0*/  VIADD R17, R2.reuse, 0x1e ;  /* 0x0000001e02117836 */ /* 0x040fe40000000000 */
[----:B------:R-:W-:Y:S02]  /*2400*/  VIADD R10, R2, 0x1d ;  /* 0x0000001d020a7836 */ /* 0x000fe40000000000 */
[----:B0-----:R-:W-:Y:S02]  /*2410*/  IMAD.MOV.U32 R0, RZ, RZ, R4 ;  /* 0x000000ffff007224 */ /* 0x001fe400078e0004 */
[----:B------:R-:W-:Y:S02]  /*2420*/  IMAD.MOV R4, RZ, RZ, -R19 ;  /* 0x000000ffff047224 */ /* 0x000fe400078e0a13 */
[----:B------:R-:W-:Y:S01]  /*2430*/  @!P4 IMAD.MOV R0, RZ, RZ, -R0 ;  /* 0x000000ffff00c224 */ /* 0x000fe200078e0a00 */
[----:B------:R-:W-:Y:S01]  /*2440*/  IABS R14, R17 ;  /* 0x00000011000e7213 */ /* 0x000fe20000000000 */
[----:B------:R-:W-:Y:S01]  /*2450*/  @!P5 IMAD.IADD R16, R16, 0x1, -R3 ;  /* 0x000000011010d824 */ /* 0x000fe200078e0a03 */
[----:B------:R-:W-:Y:S01]  /*2460*/  IABS R8, R10 ;  /* 0x0000000a00087213 */ /* 0x000fe20000000000 */
[----:B------:R-:W-:Y:S01]  /*2470*/  IMAD R13, R3, R4, R13 ;  /* 0x00000004030d7224 */ /* 0x000fe200078e020d */
[----:B------:R0:W-:Y:S01]  /*2480*/  STL [R1+0x74], R0 ;  /* 0x0000740001007387 */ /* 0x0001e20000100800 */
[----:B------:R-:W-:Y:S01]  /*2490*/  IMAD.HI.U32 R18, R9, R14, RZ ;  /* 0x0000000e09127227 */ /* 0x000fe200078e00ff */
[----:B------:R-:W-:-:S03]  /*24a0*/  ISETP.GT.U32.AND P5, PT, R3, R16, PT ;  /* 0x000000100300720c */ /* 0x000fc60003fa4070 */
[----:B------:R-:W-:-:S04]  /*24b0*/  IMAD.HI.U32 R4, R9, R8, RZ ;  /* 0x0000000809047227 */ /* 0x000fc800078e00ff */
[----:B0-----:R-:W-:Y:S02]  /*24c0*/  IMAD.MOV.U32 R0, RZ, RZ, R15 ;  /* 0x000000ffff007224 */ /* 0x001fe400078e000f */
[----:B------:R-:W-:Y:S01]  /*24d0*/  @!P6 IMAD.IADD R12, R12, 0x1, -R3 ;  /* 0x000000010c0ce824 */ /* 0x000fe200078e0a03 */
[C---:B------:R-:W-:Y:S01]  /*24e0*/  ISETP.GT.U32.AND P6, PT, R3.reuse, R13, PT ;  /* 0x0000000d0300720c */ /* 0x040fe20003fc4070 */
[----:B------:R-:W-:Y:S02]  /*24f0*/  @!P2 IMAD.MOV R0, RZ, RZ, -R0 ;  /* 0x000000ffff00a224 */ /* 0x000fe400078e0a00 */
[----:B------:R-:W-:Y:S02]  /*2500*/  IMAD.MOV R18, RZ, RZ, -R18 ;  /* 0x000000ffff127224 */ /* 0x000fe400078e0a12 */
[----:B------:R-:W-:Y:S01]  /*2510*/  IMAD.MOV R4, RZ, RZ, -R4 ;  /* 0x000000ffff047224 */ /* 0x000fe200078e0a04 */
[----:B------:R-:W-:Y:S01]  /*2520*/  ISETP.GE.AND P2, PT, R10, RZ, PT ;  /* 0x000000ff0a00720c */ /* 0x000fe20003f46270 */
[----:B------:R0:W-:Y:S01]  /*2530*/  STL [R1+0x8c], R0 ;  /* 0x00008c0001007387 */ /* 0x0001e20000100800 */
[----:B------:R-:W-:-:S02]  /*2540*/  IMAD R10, R3, R18, R14 ;  /* 0x00000012030a7224 */ /* 0x000fc400078e020e */
[C---:B------:R-:W-:Y:S02]  /*2550*/  IMAD R8, R3.reuse, R4, R8 ;  /* 0x0000000403087224 */ /* 0x040fe400078e0208 */
[--C-:B------:R-:W-:Y:S02]  /*2560*/  @!P5 IMAD.IADD R16, R16, 0x1, -R3.reuse ;  /* 0x000000011010d824 */ /* 0x100fe400078e0a03 */
[----:B0-----:R-:W-:Y:S01]  /*2570*/  IMAD.MOV.U32 R0, RZ, RZ, R12 ;  /* 0x000000ffff007224 */ /* 0x001fe200078e000c */
[----:B------:R-:W-:Y:S01]  /*2580*/  ISETP.GT.U32.AND P5, PT, R3, R8, PT ;  /* 0x000000080300720c */ /* 0x000fe20003fa4070 */
[----:B------:R-:W-:Y:S02]  /*2590*/  @!P6 IMAD.IADD R13, R13, 0x1, -R3 ;  /* 0x000000010d0de824 */ /* 0x000fe400078e0a03 */
[----:B------:R-:W-:Y:S01]  /*25a0*/  @!P3 IMAD.MOV R0, RZ, RZ, -R0 ;  /* 0x000000ffff00b224 */ /* 0x000fe200078e0a00 */
[C---:B------:R-:W-:Y:S01]  /*25b0*/  ISETP.GT.U32.AND P3, PT, R3.reuse, R10, PT ;  /* 0x0000000a0300720c */ /* 0x040fe20003f64070 */
[C---:B------:R-:W-:Y:S01]  /*25c0*/  VIADD R14, R2.reuse, 0x1b ;  /* 0x0000001b020e7836 */ /* 0x040fe20000000000 */
[----:B------:R-:W-:Y:S01]  /*25d0*/  ISETP.GT.U32.AND P6, PT, R3, R13, PT ;  /* 0x0000000d0300720c */ /* 0x000fe20003fc4070 */
[----:B------:R-:W-:-:S02]  /*25e0*/  VIADD R18, R2, 0x1c ;  /* 0x0000001c02127836 */ /* 0x000fc40000000000 */
[----:B------:R-:W-:Y:S01]  /*25f0*/  VIADD R4, R2, 0x1a ;  /* 0x0000001a02047836 */ /* 0x000fe20000000000 */
[----:B------:R-:W-:Y:S01]  /*2600*/  IABS R19, R14 ;  /* 0x0000000e00137213 */ /* 0x000fe20000000000 */
[----:B------:R0:W-:Y:S01]  /*2610*/  STL [R1+0x98], R0 ;  /* 0x0000980001007387 */ /* 0x0001e20000100800 */
[----:B------:R-:W-:Y:S01]  /*2620*/  IABS R12, R18 ;  /* 0x00000012000c7213 */ /* 0x000fe20000000000 */
[----:B------:R-:W-:Y:S01]  /*2630*/  @!P5 IMAD.IADD R8, R8, 0x1, -R3 ;  /* 0x000000010808d824 */ /* 0x000fe200078e0a03 */
[----:B------:R-:W-:-:S03]  /*2640*/  IABS R15, R4 ;  /* 0x00000004000f7213 */ /* 0x000fc60000000000 */
[----:B------:R-:W-:Y:S02]  /*2650*/  @!P3 IMAD.IADD R10, R10, 0x1, -R3 ;  /* 0x000000010a0ab824 */ /* 0x000fe400078e0a03 */
[----:B0-----:R-:W-:Y:S02]  /*2660*/  IMAD.MOV.U32 R0, RZ, RZ, R16 ;  /* 0x000000ffff007224 */ /* 0x001fe400078e0010 */
[----:B------:R-:W-:Y:S01]  /*2670*/  IMAD.HI.U32 R16, R9, R19, RZ ;  /* 0x0000001309107227 */ /* 0x000fe200078e00ff */
[----:B------:R-:W-:Y:S02]  /*2680*/  ISETP.GE.AND P4, PT, R17, RZ, PT ;  /* 0x000000ff1100720c */ /* 0x000fe40003f86270 */
[----:B------:R-:W-:Y:S01]  /*2690*/  ISETP.GT.U32.AND P3, PT, R3, R10, PT ;  /* 0x0000000a0300720c */ /* 0x000fe20003f64070 */
[----:B------:R-:W-:Y:S01]  /*26a0*/  @!P0 IMAD.MOV R0, RZ, RZ, -R0 ;  /* 0x000000ffff008224 */ /* 0x000fe200078e0a00 */
[----:B------:R-:W-:Y:S01]  /*26b0*/  ISETP.GE.AND P0, PT, R18, RZ, PT ;  /* 0x000000ff1200720c */ /* 0x000fe20003f06270 */
[----:B------:R-:W-:Y:S01]  /*26c0*/  IMAD.HI.U32 R17, R9, R12, RZ ;  /* 0x0000000c09117227 */ /* 0x000fe200078e00ff */
[----:B------:R-:W-:-:S03]  /*26d0*/  ISETP.GT.U32.AND P5, PT, R3, R8, PT ;  /* 0x000000080300720c */ /* 0x000fc60003fa4070 */
[----:B------:R-:W-:-:S04]  /*26e0*/  IMAD.HI.U32 R18, R9, R15, RZ ;  /* 0x0000000f09127227 */ /* 0x000fc800078e00ff */
[----:B------:R-:W-:Y:S02]  /*26f0*/  IMAD.MOV R16, RZ, RZ, -R16 ;  /* 0x000000ffff107224 */ /* 0x000fe400078e0a10 */
[----:B------:R-:W-:Y:S01]  /*2700*/  @!P6 IMAD.IADD R13, R13, 0x1, -R3 ;  /* 0x000000010d0de824 */ /* 0x000fe200078e0a03 */
[----:B------:R-:W-:Y:S01]  /*2710*/  ISETP.GE.AND P6, PT, R14, RZ, PT ;  /* 0x000000ff0e00720c */ /* 0x000fe20003fc6270 */
[----:B------:R-:W-:Y:S02]  /*2720*/  IMAD.MOV R17, RZ, RZ, -R17 ;  /* 0x000000ffff117224 */ /* 0x000fe400078e0a11 */
[----:B------:R-:W-:Y:S02]  /*2730*/  IMAD.MOV R14, RZ, RZ, -R18 ;  /* 0x000000ffff0e7224 */ /* 0x000fe400078e0a12 */
[----:B------:R-:W-:Y:S02]  /*2740*/  IMAD R19, R3, R16, R19 ;  /* 0x0000001003137224 */ /* 0x000fe400078e0213 */
[----:B------:R-:W-:-:S02]  /*2750*/  IMAD.MOV.U32 R5, RZ, RZ, R13 ;  /* 0x000000ffff057224 */ /* 0x000fc400078e000d */
[C---:B------:R-:W-:Y:S02]  /*2760*/  IMAD R12, R3.reuse, R17, R12 ;  /* 0x00000011030c7224 */ /* 0x040fe400078e020c */
[C---:B------:R-:W-:Y:S02]  /*2770*/  IMAD R15, R3.reuse, R14, R15 ;  /* 0x0000000e030f7224 */ /* 0x040fe400078e020f */
[----:B------:R-:W-:Y:S01]  /*2780*/  @!P1 IMAD.MOV R5, RZ, RZ, -R5 ;  /* 0x000000ffff059224 */ /* 0x000fe200078e0a05 */
[C---:B------:R-:W-:Y:S01]  /*2790*/  ISETP.GT.U32.AND P1, PT, R3.reuse, R19, PT ;  /* 0x000000130300720c */ /* 0x040fe20003f24070 */
[--C-:B------:R-:W-:Y:S01]  /*27a0*/  @!P3 IMAD.IADD R10, R10, 0x1, -R3.reuse ;  /* 0x000000010a0ab824 */ /* 0x100fe200078e0a03 */
[C---:B------:R-:W-:Y:S01]  /*27b0*/  ISETP.GT.U32.AND P3, PT, R3.reuse, R12, PT ;  /* 0x0000000c0300720c */ /* 0x040fe20003f64070 */
[----:B------:R-:W-:Y:S01]  /*27c0*/  @!P5 IMAD.IADD R8, R8, 0x1, -R3 ;  /* 0x000000010808d824 */ /* 0x000fe200078e0a03 */
[----:B------:R-:W-:Y:S01]  /*27d0*/  ISETP.GT.U32.AND P5, PT, R3, R15, PT ;  /* 0x0000000f0300720c */ /* 0x000fe20003fa4070 */
[----:B------:R0:W-:Y:S01]  /*27e0*/  STL [R1+0x90], R0 ;  /* 0x0000900001007387 */ /* 0x0001e20000100800 */
[----:B------:R-:W-:-:S02]  /*27f0*/  VIADD R14, R2, 0x18 ;  /* 0x00000018020e7836 */ /* 0x000fc40000000000 */
[----:B0-----:R-:W-:-:S03]  /*2800*/  IMAD.MOV.U32 R0, RZ, RZ, R10 ;  /* 0x000000ffff007224 */ /* 0x001fc600078e000a */
[----:B------:R-:W-:Y:S01]  /*2810*/  IABS R17, R14 ;  /* 0x0000000e00117213 */ /* 0x000fe20000000000 */
[----:B------:R-:W-:Y:S02]  /*2820*/  VIADD R10, R2, 0x19 ;  /* 0x00000019020a7836 */ /* 0x000fe40000000000 */
[----:B------:R-:W-:Y:S02]  /*2830*/  @!P4 IMAD.MOV R0, RZ, RZ, -R0 ;  /* 0x000000ffff00c224 */ /* 0x000fe400078e0a00 */
[--C-:B------:R-:W-:Y:S01]  /*2840*/  @!P1 IMAD.IADD R19, R19, 0x1, -R3.reuse ;  /* 0x0000000113139824 */ /* 0x100fe200078e0a03 */
[----:B------:R-:W-:Y:S01]  /*2850*/  STL [R1+0x5c], R5 ;  /* 0x00005c0501007387 */ /* 0x000fe20000100800 */
[--C-:B------:R-:W-:Y:S01]  /*2860*/  @!P3 IMAD.IADD R12, R12, 0x1, -R3.reuse ;  /* 0x000000010c0cb824 */ /* 0x100fe200078e0a03 */
[----:B------:R-:W-:Y:S01]  /*2870*/  IABS R18, R10 ;  /* 0x0000000a00127213 */ /* 0x000fe20000000000 */
[----:B------:R-:W-:Y:S01]  /*2880*/  @!P5 IMAD.IADD R15, R15, 0x1, -R3 ;  /* 0x000000010f0fd824 */ /* 0x000fe200078e0a03 */
[----:B------:R0:W-:Y:S01]  /*2890*/  STL [R1+0x88], R0 ;  /* 0x0000880001007387 */ /* 0x0001e20000100800 */
[----:B------:R-:W-:-:S02]  /*28a0*/  ISETP.GT.U32.AND P5, PT, R3, R19, PT ;  /* 0x000000130300720c */ /* 0x000fc40003fa4070 */
[----:B------:R-:W-:Y:S01]  /*28b0*/  ISETP.GE.AND P4, PT, R4, RZ, PT ;  /* 0x000000ff0400720c */ /* 0x000fe20003f86270 */
[----:B------:R-:W-:Y:S01]  /*28c0*/  IMAD.HI.U32 R4, R9, R18, RZ ;  /* 0x0000001209047227 */ /* 0x000fe200078e00ff */
[----:B------:R-:W-:-:S03]  /*28d0*/  ISETP.GT.U32.AND P1, PT, R3, R12, PT ;  /* 0x0000000c0300720c */ /* 0x000fc60003f24070 */
[----:B0-----:R-:W-:Y:S02]  /*28e0*/  IMAD.MOV.U32 R0, RZ, RZ, R8 ;  /* 0x000000ffff007224 */ /* 0x001fe400078e0008 */
[----:B------:R-:W-:-:S04]  /*28f0*/  IMAD.HI.U32 R8, R9, R17, RZ ;  /* 0x0000001109087227 */ /* 0x000fc800078e00ff */
[----:B------:R-:W-:Y:S02]  /*2900*/  IMAD.MOV R8, RZ, RZ, -R8 ;  /* 0x000000ffff087224 */ /* 0x000fe400078e0a08 */
[----:B------:R-:W-:Y:S02]  /*2910*/  IMAD.MOV R4, RZ, RZ, -R4 ;  /* 0x000000ffff047224 */ /* 0x000fe400078e0a04 */
[C---:B------:R-:W-:Y:S02]  /*2920*/  IMAD R17, R3.reuse, R8, R17 ;  /* 0x0000000803117224 */ /* 0x040fe400078e0211 */
[----:B------:R-:W-:Y:S02]  /*2930*/  VIADD R13, R2, 0x17 ;  /* 0x00000017020d7836 */ /* 0x000fe40000000000 */
[----:B------:R-:W-:Y:S02]  /*2940*/  IMAD R18, R3, R4, R18 ;  /* 0x0000000403127224 */ /* 0x000fe400078e0212 */
[--C-:B------:R-:W-:Y:S01]  /*2950*/  @!P5 IMAD.IADD R19, R19, 0x1, -R3.reuse ;  /* 0x000000011313d824 */ /* 0x100fe200078e0a03 */
[C---:B------:R-:W-:Y:S01]  /*2960*/  ISETP.GT.U32.AND P5, PT, R3.reuse, R17, PT ;  /* 0x000000110300720c */ /* 0x040fe20003fa4070 */
[----:B------:R-:W-:Y:S01]  /*2970*/  @!P1 IMAD.IADD R12, R12, 0x1, -R3 ;  /* 0x000000010c0c9824 */ /* 0x000fe200078e0a03 */
[----:B------:R-:W-:Y:S01]  /*2980*/  IABS R16, R13 ;  /* 0x0000000d00107213 */ /* 0x000fe20000000000 */
[----:B------:R-:W-:Y:S01]  /*2990*/  VIADD R4, R2, 0x16 ;  /* 0x0000001602047836 */ /* 0x000fe20000000000 */
[----:B------:R-:W-:Y:S01]  /*29a0*/  ISETP.GT.U32.AND P1, PT, R3, R18, PT ;  /* 0x000000120300720c */ /* 0x000fe20003f24070 */
[----:B------:R-:W-:Y:S01]  /*29b0*/  @!P2 IMAD.MOV R0, RZ, RZ, -R0 ;  /* 0x000000ffff00a224 */ /* 0x000fe200078e0a00 */
[----:B------:R-:W-:Y:S01]  /*29c0*/  ISETP.GE.AND P3, PT, R10, RZ, PT ;  /* 0x000000ff0a00720c */ /* 0x000fe20003f66270 */
[----:B------:R-:W-:Y:S01]  /*29d0*/  IMAD.HI.U32 R10, R9, R16, RZ ;  /* 0x00000010090a7227 */ /* 0x000fe200078e00ff */
[----:B------:R-:W-:-:S02]  /*29e0*/  IABS R20, R4 ;  /* 0x0000000400147213 */ /* 0x000fc40000000000 */
[----:B------:R0:W-:Y:S01]  /*29f0*/  STL [R1+0xac], R0 ;  /* 0x0000ac0001007387 */ /* 0x0001e20000100800 */
[----:B------:R-:W-:Y:S02]  /*2a00*/  IMAD.MOV R10, RZ, RZ, -R10 ;  /* 0x000000ffff0a7224 */ /* 0x000fe400078e0a0a */
[--C-:B------:R-:W-:Y:S01]  /*2a10*/  @!P5 IMAD.IADD R17, R17, 0x1, -R3.reuse ;  /* 0x000000011111d824 */ /* 0x100fe200078e0a03 */
[C---:B------:R-:W-:Y:S01]  /*2a20*/  ISETP.GT.U32.AND P2, PT, R3.reuse, R15, PT ;  /* 0x0000000f0300720c */ /* 0x040fe20003f44070 */
[----:B------:R-:W-:Y:S02]  /*2a30*/  IMAD R16, R3, R10, R16 ;  /* 0x0000000a03107224 */ /* 0x000fe400078e0210 */
[----:B------:R-:W-:Y:S02]  /*2a40*/  @!P1 IMAD.IADD R18, R18, 0x1, -R3 ;  /* 0x0000000112129824 */ /* 0x000fe400078e0a03 */
[----:B0-----:R-:W-:Y:S02]  /*2a50*/  IMAD.MOV.U32 R0, RZ, RZ, R12 ;  /* 0x000000ffff007224 */ /* 0x001fe400078e000c */
[----:B------:R-:W-:Y:S01]  /*2a60*/  IMAD.MOV.U32 R12, RZ, RZ, R20 ;  /* 0x000000ffff0c7224 */ /* 0x000fe200078e0014 */
[----:B------:R-:W-:Y:S01]  /*2a70*/  ISETP.GE.AND P1, PT, R13, RZ, PT ;  /* 0x000000ff0d00720c */ /* 0x000fe20003f26270 */
[----:B------:R-:W-:Y:S01]  /*2a80*/  IMAD.MOV.U32 R5, RZ, RZ, R19 ;  /* 0x000000ffff057224 */ /* 0x000fe200078e0013 */
[----:B------:R-:W-:Y:S01]  /*2a90*/  ISETP.GT.U32.AND P5, PT, R3, R17, PT ;  /* 0x000000110300720c */ /* 0x000fe20003fa4070 */
[----:B------:R-:W-:-:S04]  /*2aa0*/  IMAD.HI.U32 R13, R9, R12, RZ ;  /* 0x0000000c090d7227 */ /* 0x000fc800078e00ff */
[----:B------:R-:W-:Y:S01]  /*2ab0*/  @!P6 IMAD.MOV R5, RZ, RZ, -R5 ;  /* 0x000000ffff05e224 */ /* 0x000fe200078e0a05 */
[C---:B------:R-:W-:Y:S01]  /*2ac0*/  ISETP.GT.U32.AND P6, PT, R3.reuse, R16, PT ;  /* 0x000000100300720c */ /* 0x040fe20003fc4070 */
[----:B------:R-:W-:Y:S02]  /*2ad0*/  IMAD.MOV R13, RZ, RZ, -R13 ;  /* 0x000000ffff0d7224 */ /* 0x000fe400078e0a0d */
[----:B------:R-:W-:Y:S01]  /*2ae0*/  @!P0 IMAD.MOV R0, RZ, RZ, -R0 ;  /* 0x000000ffff008224 */ /* 0x000fe200078e0a00 */
[C---:B------:R-:W-:Y:S01]  /*2af0*/  ISETP.GT.U32.AND P0, PT, R3.reuse, R18, PT ;  /* 0x000000120300720c */ /* 0x040fe20003f04070 */
[----:B------:R-:W-:Y:S02]  /*2b00*/  IMAD R12, R3, R13, R12 ;  /* 0x0000000d030c7224 */ /* 0x000fe400078e020c */
[----:B------:R-:W-:Y:S02]  /*2b10*/  VIADD R8, R2, 0x15 ;  /* 0x0000001502087836 */ /* 0x000fe40000000000 */
[----:B------:R-:W-:-:S02]  /*2b20*/  @!P2 IMAD.IADD R15, R15, 0x1, -R3 ;  /* 0x000000010f0fa824 */ /* 0x000fc400078e0a03 */
[--C-:B------:R-:W-:Y:S01]  /*2b30*/  @!P5 IMAD.IADD R17, R17, 0x1, -R3.reuse ;  /* 0x000000011111d824 */ /* 0x100fe200078e0a03 */
[C---:B------:R-:W-:Y:S01]  /*2b40*/  ISETP.GT.U32.AND P5, PT, R3.reuse, R12, PT ;  /* 0x0000000c0300720c */ /* 0x040fe20003fa4070 */
[----:B------:R0:W-:Y:S01]  /*2b50*/  STL [R1+0x94], R0 ;  /* 0x0000940001007387 */ /* 0x0001e20000100800 */
[----:B------:R-:W-:Y:S01]  /*2b60*/  ISETP.GE.AND P2, PT, R14, RZ, PT ;  /* 0x000000ff0e00720c */ /* 0x000fe20003f46270 */
[--C-:B------:R-:W-:Y:S01]  /*2b70*/  @!P6 IMAD.IADD R16, R16, 0x1, -R3.reuse ;  /* 0x000000011010e824 */ /* 0x100fe200078e0a03 */
[----:B------:R-:W-:Y:S01]  /*2b80*/  IABS R14, R8 ;  /* 0x00000008000e7213 */ /* 0x000fe20000000000 */
[----:B------:R-:W-:Y:S02]  /*2b90*/  @!P0 IMAD.IADD R18, R18, 0x1, -R3 ;  /* 0x0000000112128824 */ /* 0x000fe400078e0a03 */
[----:B0-----:R-:W-:Y:S01]  /*2ba0*/  IMAD.MOV.U32 R0, RZ, RZ, R15 ;  /* 0x000000ffff007224 */ /* 0x001fe200078e000f */
[----:B------:R-:W-:Y:S01]  /*2bb0*/  ISETP.GT.U32.AND P6, PT, R3, R16, PT ;  /* 0x000000100300720c */ /* 0x000fe20003fc4070 */
[----:B------:R-:W-:Y:S01]  /*2bc0*/  IMAD.HI.U32 R10, R9, R14, RZ ;  /* 0x0000000e090a7227 */ /* 0x000fe200078e00ff */
[----:B------:R-:W-:-:S03]  /*2bd0*/  ISETP.GE.AND P0, PT, R8, RZ, PT ;  /* 0x000000ff0800720c */ /* 0x000fc60003f06270 */
[----:B------:R-:W-:Y:S01]  /*2be0*/  @!P4 IMAD.MOV R0, RZ, RZ, -R0 ;  /* 0x000000ffff00c224 */ /* 0x000fe200078e0a00 */
[----:B------:R0:W-:Y:S01]  /*2bf0*/  STL [R1+0x58], R5 ;  /* 0x0000580501007387 */ /* 0x0001e20000100800 */
[----:B------:R-:W-:Y:S02]  /*2c00*/  IMAD.MOV R10, RZ, RZ, -R10 ;  /* 0x000000ffff0a7224 */ /* 0x000fe400078e0a0a */
[----:B------:R-:W-:Y:S01]  /*2c10*/  VIADD R8, R2, 0x14 ;  /* 0x0000001402087836 */ /* 0x000fe20000000000 */
[----:B------:R1:W-:Y:S01]  /*2c20*/  STL [R1+0x54], R0 ;  /* 0x0000540001007387 */ /* 0x0003e20000100800 */
[----:B------:R-:W-:Y:S01]  /*2c30*/  @!P5 IMAD.IADD R12, R12, 0x1, -R3 ;  /* 0x000000010c0cd824 */ /* 0x000fe200078e0a03 */
[----:B------:R-:W-:Y:S01]  /*2c40*/  ISETP.GE.AND P4, PT, R4, RZ, PT ;  /* 0x000000ff0400720c */ /* 0x000fe20003f86270 */
[----:B------:R-:W-:Y:S01]  /*2c50*/  IMAD R14, R3, R10, R14 ;  /* 0x0000000a030e7224 */ /* 0x000fe200078e020e */
[----:B------:R-:W-:Y:S01]  /*2c60*/  IABS R10, R8 ;  /* 0x00000008000a7213 */ /* 0x000fe20000000000 */
[----:B0-----:R-:W-:-:S02]  /*2c70*/  IMAD.MOV.U32 R5, RZ, RZ, R18 ;  /* 0x000000ffff057224 */ /* 0x001fc400078e0012 */
[----:B-1----:R-:W-:Y:S02]  /*2c80*/  IMAD.MOV.U32 R0, RZ, RZ, R17 ;  /* 0x000000ffff007224 */ /* 0x002fe400078e0011 */
[C---:B------:R-:W-:Y:S02]  /*2c90*/  VIADD R13, R2.reuse, 0x12 ;  /* 0x00000012020d7836 */ /* 0x040fe40000000000 */
[----:B------:R-:W-:Y:S02]  /*2ca0*/  VIADD R4, R2, 0x13 ;  /* 0x0000001302047836 */ /* 0x000fe40000000000 */
[----:B------:R-:W-:Y:S01]  /*2cb0*/  @!P2 IMAD.MOV R0, RZ, RZ, -R0 ;  /* 0x000000ffff00a224 */ /* 0x000fe200078e0a00 */
[----:B------:R-:W-:Y:S01]  /*2cc0*/  ISETP.GT.U32.AND P2, PT, R3, R12, PT ;  /* 0x0000000c0300720c */ /* 0x000fe20003f44070 */
[----:B------:R-:W-:Y:S01]  /*2cd0*/  @!P3 IMAD.MOV R5, RZ, RZ, -R5 ;  /* 0x000000ffff05b224 */ /* 0x000fe200078e0a05 */
[----:B------:R-:W-:Y:S01]  /*2ce0*/  IABS R15, R13 ;  /* 0x0000000d000f7213 */ /* 0x000fe20000000000 */
[----:B------:R-:W-:Y:S01]  /*2cf0*/  IMAD.HI.U32 R17, R9, R10, RZ ;  /* 0x0000000a09117227 */ /* 0x000fe200078e00ff */
[----:B------:R-:W-:-:S02]  /*2d00*/  ISETP.GT.U32.AND P3, PT, R3, R14, PT ;  /* 0x0000000e0300720c */ /* 0x000fc40003f64070 */
[----:B------:R-:W-:Y:S01]  /*2d10*/  IABS R27, R4 ;  /* 0x00000004001b7213 */ /* 0x000fe20000000000 */
[----:B------:R-:W-:Y:S01]  /*2d20*/  @!P6 IMAD.IADD R16, R16, 0x1, -R3 ;  /* 0x000000011010e824 */ /* 0x000fe200078e0a03 */
[----:B------:R-:W-:Y:S01]  /*2d30*/  STL [R1+0x50], R5 ;  /* 0x0000500501007387 */ /* 0x000fe20000100800 */
[----:B------:R-:W-:Y:S01]  /*2d40*/  ISETP.GE.AND P5, PT, R8, RZ, PT ;  /* 0x000000ff0800720c */ /* 0x000fe20003fa6270 */
[----:B------:R-:W-:Y:S02]  /*2d50*/  IMAD.MOV R17, RZ, RZ, -R17 ;  /* 0x000000ffff117224 */ /* 0x000fe400078e0a11 */
[----:B------:R0:W-:Y:S01]  /*2d60*/  STL [R1+0x4c], R0 ;  /* 0x00004c0001007387 */ /* 0x0001e20000100800 */
[----:B------:R-:W-:Y:S02]  /*2d70*/  IMAD.MOV.U32 R8, RZ, RZ, R15 ;  /* 0x000000ffff087224 */ /* 0x000fe400078e000f */
[----:B------:R-:W-:-:S04]  /*2d80*/  IMAD.HI.U32 R15, R9, R27, RZ ;  /* 0x0000001b090f7227 */ /* 0x000fc800078e00ff */
[----:B0-----:R-:W-:Y:S02]  /*2d90*/  IMAD.MOV.U32 R0, RZ, RZ, R16 ;  /* 0x000000ffff007224 */ /* 0x001fe400078e0010 */
[C---:B------:R-:W-:Y:S02]  /*2da0*/  IMAD R10, R3.reuse, R17, R10 ;  /* 0x00000011030a7224 */ /* 0x040fe400078e020a */
[----:B------:R-:W-:Y:S02]  /*2db0*/  @!P1 IMAD.MOV R0, RZ, RZ, -R0 ;  /* 0x000000ffff009224 */ /* 0x000fe400078e0a00 */
[----:B------:R-:W-:Y:S02]  /*2dc0*/  IMAD.MOV R15, RZ, RZ, -R15 ;  /* 0x000000ffff0f7224 */ /* 0x000fe400078e0a0f */
[--C-:B------:R-:W-:Y:S01]  /*2dd0*/  @!P2 IMAD.IADD R12, R12, 0x1, -R3.reuse ;  /* 0x000000010c0ca824 */ /* 0x100fe200078e0a03 */
[C---:B------:R-:W-:Y:S01]  /*2de0*/  ISETP.GT.U32.AND P1, PT, R3.reuse, R10, PT ;  /* 0x0000000a0300720c */ /* 0x040fe20003f24070 */
[----:B------:R-:W-:Y:S01]  /*2df0*/  @!P3 IMAD.IADD R14, R14, 0x1, -R3 ;  /* 0x000000010e0eb824 */ /* 0x000fe200078e0a03 */
[----:B------:R0:W-:Y:S01]  /*2e00*/  STL [R1+0x3c], R0 ;  /* 0x00003c0001007387 */ /* 0x0001e20000100800 */
[----:B------:R-:W-:-:S03]  /*2e10*/  IMAD R27, R3, R15, R27 ;  /* 0x0000000f031b7224 */ /* 0x000fc600078e021b */
[----:B------:R-:W-:Y:S01]  /*2e20*/  ISETP.GT.U32.AND P3, PT, R3, R14, PT ;  /* 0x0000000e0300720c */ /* 0x000fe20003f64070 */
[----:B0-----:R-:W-:-:S04]  /*2e30*/  IMAD.MOV.U32 R0, RZ, RZ, R12 ;  /* 0x000000ffff007224 */ /* 0x001fc800078e000c */
[----:B------:R-:W-:Y:S01]  /*2e40*/  @!P4 IMAD.MOV R0, RZ, RZ, -R0 ;  /* 0x000000ffff00c224 */ /* 0x000fe200078e0a00 */
[----:B------:R-:W-:Y:S01]  /*2e50*/  ISETP.GT.U32.AND P4, PT, R3, R27, PT ;  /* 0x0000001b0300720c */ /* 0x000fe20003f84070 */
[----:B------:R-:W-:Y:S02]  /*2e60*/  @!P1 IMAD.IADD R10, R10, 0x1, -R3 ;  /* 0x000000010a0a9824 */ /* 0x000fe400078e0a03 */
[----:B------:R-:W-:Y:S01]  /*2e70*/  VIADD R12, R2, 0x11 ;  /* 0x00000011020c7836 */ /* 0x000fe20000000000 */
[----:B------:R-:W-:Y:S01]  /*2e80*/  ISETP.GE.AND P6, PT, R4, RZ, PT ;  /* 0x000000ff0400720c */ /* 0x000fe20003fc6270 */
[----:B------:R-:W-:Y:S01]  /*2e90*/  IMAD.HI.U32 R4, R9, R8, RZ ;  /* 0x0000000809047227 */ /* 0x000fe200078e00ff */
[----:B------:R-:W-:-:S03]  /*2ea0*/  ISETP.GT.U32.AND P1, PT, R3, R10, PT ;  /* 0x0000000a0300720c */ /* 0x000fc60003f24070 */
[--C-:B------:R-:W-:Y:S01]  /*2eb0*/  @!P3 IMAD.IADD R14, R14, 0x1, -R3.reuse ;  /* 0x000000010e0eb824 */ /* 0x100fe200078e0a03 */
[----:B------:R-:W-:Y:S02]  /*2ec0*/  ISETP.GE.AND P3, PT, R12, RZ, PT ;  /* 0x000000ff0c00720c */ /* 0x000fe40003f66270 */
[----:B------:R-:W-:Y:S01]  /*2ed0*/  IABS R12, R12 ;  /* 0x0000000c000c7213 */ /* 0x000fe20000000000 */
[----:B------:R-:W-:Y:S02]  /*2ee0*/  @!P4 IMAD.IADD R27, R27, 0x1, -R3 ;  /* 0x000000011b1bc824 */ /* 0x000fe400078e0a03 */
[----:B------:R-:W-:Y:S02]  /*2ef0*/  IMAD.MOV R4, RZ, RZ, -R4 ;  /* 0x000000ffff047224 */ /* 0x000fe400078e0a04 */
[----:B------:R-:W-:Y:S01]  /*2f00*/  IMAD.HI.U32 R17, R9, R12, RZ ;  /* 0x0000000c09117227 */ /* 0x000fe200078e00ff */
[----:B------:R-:W-:-:S03]  /*2f10*/  ISETP.GT.U32.AND P4, PT, R3, R27, PT ;  /* 0x0000001b0300720c */ /* 0x000fc60003f84070 */
[----:B------:R-:W-:Y:S02]  /*2f20*/  IMAD R8, R3, R4, R8 ;  /* 0x0000000403087224 */ /* 0x000fe400078e0208 */
[----:B------:R-:W-:Y:S02]  /*2f30*/  VIADD R4, R2, 0x10 ;  /* 0x0000001002047836 */ /* 0x000fe40000000000 */
[----:B------:R-:W-:Y:S01]  /*2f40*/  IMAD.MOV R17, RZ, RZ, -R17 ;  /* 0x000000ffff117224 */ /* 0x000fe200078e0a11 */
[----:B------:R-:W-:Y:S01]  /*2f50*/  ISETP.GE.AND P2, PT, R13, RZ, PT ;  /* 0x000000ff0d00720c */ /* 0x000fe20003f46270 */
[----:B------:R-:W-:Y:S01]  /*2f60*/  @!P1 IMAD.IADD R10, R10, 0x1, -R3 ;  /* 0x000000010a0a9824 */ /* 0x000fe200078e0a03 */
[----:B------:R-:W-:Y:S02]  /*2f70*/  IABS R13, R4 ;  /* 0x00000004000d7213 */ /* 0x000fe40000000000 */
[----:B------:R-:W-:Y:S01]  /*2f80*/  ISETP.GE.AND P1, PT, R4, RZ, PT ;  /* 0x000000ff0400720c */ /* 0x000fe20003f26270 */
[----:B------:R-:W-:-:S02]  /*2f90*/  IMAD R4, R3, R17, R12 ;  /* 0x0000001103047224 */ /* 0x000fc400078e020c */
[----:B------:R-:W-:Y:S01]  /*2fa0*/  @!P4 IMAD.IADD R27, R27, 0x1, -R3 ;  /* 0x000000011b1bc824 */ /* 0x000fe200078e0a03 */
[----:B------:R0:W-:Y:S02]  /*2fb0*/  STL [R1+0x60], R0 ;  /* 0x0000600001007387 */ /* 0x0001e40000100800 */
[----:B------:R-:W-:Y:S01]  /*2fc0*/  ISETP.GT.U32.AND P4, PT, R3, R4, PT ;  /* 0x000000040300720c */ /* 0x000fe20003f84070 */
[----:B------:R-:W-:Y:S02]  /*2fd0*/  VIADD R15, R2, 0xf ;  /* 0x0000000f020f7836 */ /* 0x000fe40000000000 */
[----:B0-----:R-:W-:-:S03]  /*2fe0*/  IMAD.MOV.U32 R0, RZ, RZ, R14 ;  /* 0x000000ffff007224 */ /* 0x001fc600078e000e */
[----:B------:R-:W-:Y:S01]  /*2ff0*/  IABS R20, R15 ;  /* 0x0000000f00147213 */ /* 0x000fe20000000000 */
[----:B------:R-:W-:Y:S01]  /*3000*/  @!P0 IMAD.MOV R0, RZ, RZ, -R0 ;  /* 0x000000ffff008224 */ /* 0x000fe200078e0a00 */
[----:B------:R-:W-:-:S05]  /*3010*/  ISETP.GT.U32.AND P0, PT, R3, R8, PT ;  /* 0x000000080300720c */ /* 0x000fca0003f04070 */
[----:B------:R-:W-:Y:S01]  /*3020*/  @!P4 IMAD.IADD R4, R4, 0x1, -R3 ;  /* 0x000000010404c824 */ /* 0x000fe200078e0a03 */
[----:B------:R0:W-:Y:S01]  /*3030*/  STL [R1+0x38], R0 ;  /* 0x0000380001007387 */ /* 0x0001e20000100800 */
[----:B------:R-:W-:-:S04]  /*3040*/  IMAD.HI.U32 R14, R9, R20, RZ ;  /* 0x00000014090e7227 */ /* 0x000fc800078e00ff */
[----:B------:R-:W-:Y:S02]  /*3050*/  IMAD.MOV R14, RZ, RZ, -R14 ;  /* 0x000000ffff0e7224 */ /* 0x000fe400078e0a0e */
[----:B0-----:R-:W-:-:S04]  /*3060*/  IMAD.MOV.U32 R0, RZ, RZ, R10 ;  /* 0x000000ffff007224 */ /* 0x001fc800078e000a */
[----:B------:R-:W-:Y:S01]  /*3070*/  @!P5 IMAD.MOV R0, RZ, RZ, -R0 ;  /* 0x000000ffff00d224 */ /* 0x000fe200078e0a00 */
[C---:B------:R-:W-:Y:S01]  /*3080*/  ISETP.GT.U32.AND P5, PT, R3.reuse, R4, PT ;  /* 0x000000040300720c */ /* 0x040fe20003fa4070 */
[----:B------:R-:W-:Y:S02]  /*3090*/  IMAD R20, R3, R14, R20 ;  /* 0x0000000e03147224 */ /* 0x000fe400078e0214 */
[----:B------:R-:W-:Y:S02]  /*30a0*/  @!P0 IMAD.IADD R8, R8, 0x1, -R3 ;  /* 0x0000000108088824 */ /* 0x000fe400078e0a03 */
[----:B------:R-:W-:Y:S02]  /*30b0*/  VIADD R14, R2, 0xd ;  /* 0x0000000d020e7836 */ /* 0x000fe40000000000 */
[----:B------:R-:W-:Y:S01]  /*30c0*/  IMAD.HI.U32 R16, R9, R13, RZ ;  /* 0x0000000d09107227 */ /* 0x000fe200078e00ff */
[----:B------:R-:W-:Y:S02]  /*30d0*/  ISETP.GT.U32.AND P4, PT, R3, R8, PT ;  /* 0x000000080300720c */ /* 0x000fe40003f84070 */
[----:B------:R-:W-:Y:S01]  /*30e0*/  IABS R24, R14 ;  /* 0x0000000e00187213 */ /* 0x000fe20000000000 */
[----:B------:R-:W-:-:S02]  /*30f0*/  IMAD.MOV R16, RZ, RZ, -R16 ;  /* 0x000000ffff107224 */ /* 0x000fc400078e0a10 */
[----:B------:R-:W-:Y:S01]  /*3100*/  @!P5 IMAD.IADD R4, R4, 0x1, -R3 ;  /* 0x000000010404d824 */ /* 0x000fe200078e0a03 */
[----:B------:R-:W-:Y:S01]  /*3110*/  ISETP.GT.U32.AND P5, PT, R3, R20, PT ;  /* 0x000000140300720c */ /* 0x000fe20003fa4070 */
[----:B------:R-:W-:-:S04]  /*3120*/  IMAD.HI.U32 R19, R9, R24, RZ ;  /* 0x0000001809137227 */ /* 0x000fc800078e00ff */
[----:B------:R-:W-:Y:S02]  /*3130*/  VIADD R22, R2, 0xe ;  /* 0x0000000e02167836 */ /* 0x000fe40000000000 */
[C---:B------:R-:W-:Y:S02]  /*3140*/  IMAD R13, R3.reuse, R16, R13 ;  /* 0x00000010030d7224 */ /* 0x040fe400078e020d */
[----:B------:R-:W-:Y:S01]  /*3150*/  IMAD.MOV R19, RZ, RZ, -R19 ;  /* 0x000000ffff137224 */ /* 0x000fe200078e0a13 */
[----:B------:R-:W-:Y:S01]  /*3160*/  IABS R21, R22 ;  /* 0x0000001600157213 */ /* 0x000fe20000000000 */
[----:B------:R-:W-:Y:S01]  /*3170*/  @!P4 IMAD.IADD R8, R8, 0x1, -R3 ;  /* 0x000000010808c824 */ /* 0x000fe200078e0a03 */
[C---:B------:R-:W-:Y:S01]  /*3180*/  ISETP.GT.U32.AND P4, PT, R3.reuse, R13, PT ;  /* 0x0000000d0300720c */ /* 0x040fe20003f84070 */
[----:B------:R-:W-:Y:S01]  /*3190*/  IMAD R24, R3, R19, R24 ;  /* 0x0000001303187224 */ /* 0x000fe200078e0218 */
[----:B------:R-:W-:Y:S01]  /*31a0*/  ISETP.GE.AND P0, PT, R15, RZ, PT ;  /* 0x000000ff0f00720c */ /* 0x000fe20003f06270 */
[----:B------:R-:W-:-:S02]  /*31b0*/  VIADD R15, R2, 0xc ;  /* 0x0000000c020f7836 */ /* 0x000fc40000000000 */
[----:B------:R-:W-:-:S04]  /*31c0*/  IMAD.HI.U32 R12, R9, R21, RZ ;  /* 0x00000015090c7227 */ /* 0x000fc800078e00ff */
[----:B------:R-:W-:Y:S01]  /*31d0*/  @!P5 IMAD.IADD R20, R20, 0x1, -R3 ;  /* 0x000000011414d824 */ /* 0x000fe200078e0a03 */
[C---:B------:R-:W-:Y:S01]  /*31e0*/  ISETP.GT.U32.AND P5, PT, R3.reuse, R24, PT ;  /* 0x000000180300720c */ /* 0x040fe20003fa4070 */
[----:B------:R-:W-:Y:S01]  /*31f0*/  IMAD.MOV R12, RZ, RZ, -R12 ;  /* 0x000000ffff0c7224 */ /* 0x000fe200078e0a0c */
[----:B------:R-:W-:Y:S01]  /*3200*/  IABS R23, R15 ;  /* 0x0000000f00177213 */ /* 0x000fe20000000000 */
[C---:B------:R-:W-:Y:S02]  /*3210*/  VIADD R18, R2.reuse, 0xb ;  /* 0x0000000b02127836 */ /* 0x040fe40000000000 */
[----:B------:R-:W-:Y:S02]  /*3220*/  IMAD R21, R3, R12, R21 ;  /* 0x0000000c03157224 */ /* 0x000fe400078e0215 */
[----:B------:R-:W-:Y:S01]  /*3230*/  IMAD.HI.U32 R17, R9, R23, RZ ;  /* 0x0000001709117227 */ /* 0x000fe200078e00ff */
[----:B------:R-:W-:Y:S01]  /*3240*/  IABS R12, R18 ;  /* 0x00000012000c7213 */ /* 0x000fe20000000000 */
[----:B------:R0:W-:Y:S02]  /*3250*/  STL [R1+0x34], R0 ;  /* 0x0000340001007387 */ /* 0x0001e40000100800 */
[----:B------:R-:W-:-:S02]  /*3260*/  VIADD R5, R2, 0xa ;  /* 0x0000000a02057836 */ /* 0x000fc40000000000 */
[----:B------:R-:W-:Y:S02]  /*3270*/  @!P4 IMAD.IADD R13, R13, 0x1, -R3 ;  /* 0x000000010d0dc824 */ /* 0x000fe400078e0a03 */
[----:B------:R-:W-:Y:S01]  /*3280*/  IMAD.MOV R17, RZ, RZ, -R17 ;  /* 0x000000ffff117224 */ /* 0x000fe200078e0a11 */
[----:B------:R-:W-:Y:S01]  /*3290*/  IABS R10, R5 ;  /* 0x00000005000a7213 */ /* 0x000fe20000000000 */
[----:B------:R-:W-:-:S04]  /*32a0*/  IMAD.HI.U32 R16, R9, R12, RZ ;  /* 0x0000000c09107227 */ /* 0x000fc800078e00ff */
[----:B0-----:R-:W-:Y:S02]  /*32b0*/  VIADD R0, R2, 0x9 ;  /* 0x0000000902007836 */ /* 0x001fe40000000000 */
[----:B------:R-:W-:Y:S01]  /*32c0*/  @!P5 IMAD.IADD R24, R24, 0x1, -R3 ;  /* 0x000000011818d824 */ /* 0x000fe200078e0a03 */
[C---:B------:R-:W-:Y:S01]  /*32d0*/  ISETP.GT.U32.AND P5, PT, R3.reuse, R13, PT ;  /* 0x0000000d0300720c */ /* 0x040fe20003fa4070 */
[----:B------:R-:W-:Y:S01]  /*32e0*/  IMAD R23, R3, R17, R23 ;  /* 0x0000001103177224 */ /* 0x000fe200078e0217 */
[----:B------:R-:W-:Y:S01]  /*32f0*/  IABS R17, R0 ;  /* 0x0000000000117213 */ /* 0x000fe20000000000 */
[----:B------:R-:W-:Y:S02]  /*3300*/  IMAD.MOV R16, RZ, RZ, -R16 ;  /* 0x000000ffff107224 */ /* 0x000fe400078e0a10 */
[----:B------:R-:W-:-:S04]  /*3310*/  IMAD.HI.U32 R19, R9, R10, RZ ;  /* 0x0000000a09137227 */ /* 0x000fc800078e00ff */
[----:B------:R-:W-:Y:S02]  /*3320*/  VIADD R5, R2, 0x8 ;  /* 0x0000000802057836 */ /* 0x000fe40000000000 */
[C---:B------:R-:W-:Y:S02]  /*3330*/  IMAD R12, R3.reuse, R16, R12 ;  /* 0x00000010030c7224 */ /* 0x040fe400078e020c */
[----:B------:R-:W-:Y:S02]  /*3340*/  IMAD.MOV.U32 R16, RZ, RZ, R17 ;  /* 0x000000ffff107224 */ /* 0x000fe400078e0011 */
[----:B------:R-:W-:Y:S01]  /*3350*/  IMAD.MOV R17, RZ, RZ, -R19 ;  /* 0x000000ffff117224 */ /* 0x000fe200078e0a13 */
[----:B------:R-:W-:Y:S01]  /*3360*/  IABS R19, R5 ;  /* 0x0000000500137213 */ /* 0x000fe20000000000 */
[----:B------:R-:W-:Y:S01]  /*3370*/  @!P3 IMAD.MOV R4, RZ, RZ, -R4 ;  /* 0x000000ffff04b224 */ /* 0x000fe200078e0a04 */
[----:B------:R-:W-:Y:S01]  /*3380*/  ISETP.GT.U32.AND P4, PT, R3, R21, PT ;  /* 0x000000150300720c */ /* 0x000fe20003f84070 */
[----:B------:R-:W-:Y:S01]  /*3390*/  @!P5 IMAD.IADD R13, R13, 0x1, -R3 ;  /* 0x000000010d0dd824 */ /* 0x000fe200078e0a03 */
[C---:B------:R-:W-:Y:S01]  /*33a0*/  ISETP.GT.U32.AND P3, PT, R3.reuse, R24, PT ;  /* 0x000000180300720c */ /* 0x040fe20003f64070 */
[----:B------:R-:W-:Y:S01]  /*33b0*/  IMAD.MOV.U32 R5, RZ, RZ, R27 ;  /* 0x000000ffff057224 */ /* 0x000fe200078e001b */
[----:B------:R-:W-:Y:S01]  /*33c0*/  ISETP.GT.U32.AND P5, PT, R3, R12, PT ;  /* 0x0000000c0300720c */ /* 0x000fe20003fa4070 */
[----:B------:R-:W-:-:S04]  /*33d0*/  IMAD.HI.U32 R27, R9, R19, RZ ;  /* 0x00000013091b7227 */ /* 0x000fc800078e00ff */
[----:B------:R-:W-:Y:S02]  /*33e0*/  VIADD R0, R2, 0x7 ;  /* 0x0000000702007836 */ /* 0x000fe40000000000 */
[----:B------:R-:W-:Y:S02]  /*33f0*/  IMAD.MOV R27, RZ, RZ, -R27 ;  /* 0x000000ffff1b7224 */ /* 0x000fe400078e0a1b */
[C---:B------:R-:W-:Y:S01]  /*3400*/  IMAD R10, R3.reuse, R17, R10 ;  /* 0x00000011030a7224 */ /* 0x040fe200078e020a */
[----:B------:R-:W-:Y:S01]  /*3410*/  IABS R17, R0 ;  /* 0x0000000000117213 */ /* 0x000fe20000000000 */
[----:B------:R-:W-:Y:S02]  /*3420*/  IMAD R19, R3, R27, R19 ;  /* 0x0000001b03137224 */ /* 0x000fe400078e0213 */
[--C-:B------:R-:W-:Y:S01]  /*3430*/  @!P4 IMAD.IADD R21, R21, 0x1, -R3.reuse ;  /* 0x000000011515c824 */ /* 0x100fe200078e0a03 */
[C---:B------:R-:W-:Y:S01]  /*3440*/  ISETP.GT.U32.AND P4, PT, R3.reuse, R23, PT ;  /* 0x000000170300720c */ /* 0x040fe20003f84070 */
[--C-:B------:R-:W-:Y:S01]  /*3450*/  @!P3 IMAD.IADD R24, R24, 0x1, -R3.reuse ;  /* 0x000000011818b824 */ /* 0x100fe200078e0a03 */
[----:B------:R-:W-:Y:S01]  /*3460*/  ISETP.GE.AND P3, PT, R22, RZ, PT ;  /* 0x000000ff1600720c */ /* 0x000fe20003f66270 */
[----:B------:R-:W-:Y:S01]  /*3470*/  @!P5 IMAD.IADD R12, R12, 0x1, -R3 ;  /* 0x000000010c0cd824 */ /* 0x000fe200078e0a03 */
[----:B------:R-:W-:Y:S01]  /*3480*/  ISETP.GT.U32.AND P5, PT, R3, R19, PT ;  /* 0x000000130300720c */ /* 0x000fe20003fa4070 */
[----:B------:R-:W-:-:S04]  /*3490*/  IMAD.HI.U32 R22, R9, R17, RZ ;  /* 0x0000001109167227 */ /* 0x000fc800078e00ff */
[----:B------:R-:W-:Y:S01]  /*34a0*/  @!P2 IMAD.MOV R8, RZ, RZ, -R8 ;  /* 0x000000ffff08a224 */ /* 0x000fe200078e0a08 */
[----:B------:R-:W-:Y:S01]  /*34b0*/  ISETP.GT.U32.AND P2, PT, R3, R20, PT ;  /* 0x000000140300720c */ /* 0x000fe20003f44070 */
[----:B------:R-:W-:Y:S02]  /*34c0*/  VIADD R7, R2, 0x6 ;  /* 0x0000000602077836 */ /* 0x000fe40000000000 */
[----:B------:R-:W-:Y:S02]  /*34d0*/  IMAD.MOV R22, RZ, RZ, -R22 ;  /* 0x000000ffff167224 */ /* 0x000fe400078e0a16 */
[----:B------:R-:W-:Y:S01]  /*34e0*/  IMAD.HI.U32 R26, R9, R16, RZ ;  /* 0x00000010091a7227 */ /* 0x000fe200078e00ff */
[----:B------:R-:W-:-:S03]  /*34f0*/  IABS R25, R7 ;  /* 0x0000000700197213 */ /* 0x000fc60000000000 */
[----:B------:R-:W-:Y:S02]  /*3500*/  IMAD R17, R3, R22, R17 ;  /* 0x0000001603117224 */ /* 0x000fe400078e0211 */
[----:B------:R-:W-:Y:S02]  /*3510*/  IMAD.MOV R26, RZ, RZ, -R26 ;  /* 0x000000ffff1a7224 */ /* 0x000fe400078e0a1a */
[--C-:B------:R-:W-:Y:S02]  /*3520*/  @!P4 IMAD.IADD R23, R23, 0x1, -R3.reuse ;  /* 0x000000011717c824 */ /* 0x100fe400078e0a03 */
[----:B------:R-:W-:Y:S01]  /*3530*/  @!P5 IMAD.IADD R19, R19, 0x1, -R3 ;  /* 0x000000011313d824 */ /* 0x000fe200078e0a03 */
[C---:B------:R-:W-:Y:S01]  /*3540*/  ISETP.GT.U32.AND P5, PT, R3.reuse, R17, PT ;  /* 0x000000110300720c */ /* 0x040fe20003fa4070 */
[C---:B------:R-:W-:Y:S02]  /*3550*/  IMAD R16, R3.reuse, R26, R16 ;  /* 0x0000001a03107224 */ /* 0x040fe400078e0210 */
[----:B------:R-:W-:Y:S01]  /*3560*/  @!P6 IMAD.MOV R5, RZ, RZ, -R5 ;  /* 0x000000ffff05e224 */ /* 0x000fe200078e0a05 */
[----:B------:R-:W-:Y:S01]  /*3570*/  ISETP.GT.U32.AND P6, PT, R3, R21, PT ;  /* 0x000000150300720c */ /* 0x000fe20003fc4070 */
[----:B------:R-:W-:Y:S01]  /*3580*/  IMAD.HI.U32 R26, R9, R25, RZ ;  /* 0x00000019091a7227 */ /* 0x000fe200078e00ff */
[----:B------:R-:W-:-:S03]  /*3590*/  ISETP.GT.U32.AND P4, PT, R3, R23, PT ;  /* 0x000000170300720c */ /* 0x000fc60003f84070 */
[----:B------:R-:W-:Y:S01]  /*35a0*/  @!P2 IMAD.IADD R20, R20, 0x1, -R3 ;  /* 0x000000011414a824 */ /* 0x000fe200078e0a03 */
[C---:B------:R-:W-:Y:S01]  /*35b0*/  ISETP.GT.U32.AND P2, PT, R3.reuse, R10, PT ;  /* 0x0000000a0300720c */ /* 0x040fe20003f44070 */
[----:B------:R-:W-:Y:S01]  /*35c0*/  IMAD.MOV R26, RZ, RZ, -R26 ;  /* 0x000000ffff1a7224 */ /* 0x000fe200078e0a1a */
[----:B------:R-:W-:Y:S03]  /*35d0*/  STL [R1+0x8a4], R5 ;  /* 0x0008a40501007387 */ /* 0x000fe60000100800 */
[----:B------:R-:W-:Y:S01]  /*35e0*/  IMAD R25, R3, R26, R25 ;  /* 0x0000001a03197224 */ /* 0x000fe200078e0219 */
[----:B------:R0:W-:Y:S01]  /*35f0*/  STL [R1+0x8a8], R8 ;  /* 0x0008a80801007387 */ /* 0x0001e20000100800 */
[--C-:B------:R-:W-:Y:S02]  /*3600*/  @!P5 IMAD.IADD R17, R17, 0x1, -R3.reuse ;  /* 0x000000011111d824 */ /* 0x100fe400078e0a03 */
[--C-:B------:R-:W-:Y:S01]  /*3610*/  @!P6 IMAD.IADD R21, R21, 0x1, -R3.reuse ;  /* 0x000000011515e824 */ /* 0x100fe200078e0a03 */
[----:B------:R-:W-:Y:S01]  /*3620*/  ISETP.GT.U32.AND P5, PT, R3, R25, PT ;  /* 0x000000190300720c */ /* 0x000fe20003fa4070 */
[--C-:B------:R-:W-:Y:S01]  /*3630*/  @!P4 IMAD.IADD R23, R23, 0x1, -R3.reuse ;  /* 0x000000011717c824 */ /* 0x100fe200078e0a03 */
[----:B------:R-:W-:Y:S01]  /*3640*/  ISETP.GT.U32.AND P6, PT, R3, R16, PT ;  /* 0x000000100300720c */ /* 0x000fe20003fc4070 */
[----:B0-----:R-:W-:Y:S01]  /*3650*/  VIADD R8, R2, 0x4 ;  /* 0x0000000402087836 */ /* 0x001fe20000000000 */
[----:B------:R-:W-:Y:S01]  /*3660*/  ISETP.GE.AND P4, PT, R14, RZ, PT ;  /* 0x000000ff0e00720c */ /* 0x000fe20003f86270 */
[----:B------:R-:W-:Y:S01]  /*3670*/  @!P2 IMAD.IADD R10, R10, 0x1, -R3 ;  /* 0x000000010a0aa824 */ /* 0x000fe200078e0a03 */
[----:B------:R-:W-:-:S02]  /*3680*/  ISETP.GE.AND P2, PT, R15, RZ, PT ;  /* 0x000000ff0f00720c */ /* 0x000fc40003f46270 */
[----:B------:R-:W-:Y:S01]  /*3690*/  IABS R14, R8 ;  /* 0x00000008000e7213 */ /* 0x000fe20000000000 */
[----:B------:R-:W-:Y:S01]  /*36a0*/  @!P0 IMAD.MOV R20, RZ, RZ, -R20 ;  /* 0x000000ffff148224 */ /* 0x000fe200078e0a14 */
[----:B------:R-:W-:Y:S01]  /*36b0*/  ISETP.GT.U32.AND P0, PT, R3, R10, PT ;  /* 0x0000000a0300720c */ /* 0x000fe20003f04070 */
[----:B------:R-:W-:Y:S02]  /*36c0*/  VIADD R5, R2, 0x1 ;  /* 0x0000000102057836 */ /* 0x000fe40000000000 */
[----:B------:R-:W-:-:S04]  /*36d0*/  IMAD.HI.U32 R27, R9, R14, RZ ;  /* 0x0000000e091b7227 */ /* 0x000fc800078e00ff */
[----:B------:R-:W-:Y:S01]  /*36e0*/  VIADD R0, R2, 0x3 ;  /* 0x0000000302007836 */ /* 0x000fe20000000000 */
[----:B------:R-:W-:Y:S01]  /*36f0*/  IABS R26, R5 ;  /* 0x00000005001a7213 */ /* 0x000fe20000000000 */
[----:B------:R-:W-:Y:S02]  /*3700*/  IMAD.MOV R27, RZ, RZ, -R27 ;  /* 0x000000ffff1b7224 */ /* 0x000fe400078e0a1b */
[--C-:B------:R-:W-:Y:S02]  /*3710*/  @!P5 IMAD.IADD R25, R25, 0x1, -R3.reuse ;  /* 0x000000011919d824 */ /* 0x100fe400078e0a03 */
[----:B------:R-:W-:Y:S01]  /*3720*/  @!P6 IMAD.IADD R16, R16, 0x1, -R3 ;  /* 0x000000011010e824 */ /* 0x000fe200078e0a03 */
[----:B------:R-:W-:Y:S01]  /*3730*/  ISETP.GE.AND P6, PT, R18, RZ, PT ;  /* 0x000000ff1200720c */ /* 0x000fe20003fc6270 */
[C---:B------:R-:W-:Y:S01]  /*3740*/  VIADD R6, R2.reuse, 0x5 ;  /* 0x0000000502067836 */ /* 0x040fe20000000000 */
[----:B------:R-:W-:Y:S01]  /*3750*/  IABS R18, R0 ;  /* 0x0000000000127213 */ /* 0x000fe20000000000 */
[----:B------:R-:W-:-:S02]  /*3760*/  VIADD R11, R2, 0x2 ;  /* 0x00000002020b7836 */ /* 0x000fc40000000000 */
[C---:B------:R-:W-:Y:S02]  /*3770*/  IMAD R14, R3.reuse, R27, R14 ;  /* 0x0000001b030e7224 */ /* 0x040fe400078e020e */
[----:B------:R-:W-:Y:S01]  /*3780*/  @!P2 IMAD.MOV R23, RZ, RZ, -R23 ;  /* 0x000000ffff17a224 */ /* 0x000fe200078e0a17 */
[----:B------:R-:W-:Y:S01]  /*3790*/  ISETP.GT.U32.AND P2, PT, R3, R25, PT ;  /* 0x000000190300720c */ /* 0x000fe20003f44070 */
[----:B------:R-:W-:Y:S01]  /*37a0*/  IMAD.HI.U32 R27, R9, R26, RZ ;  /* 0x0000001a091b7227 */ /* 0x000fe200078e00ff */
[----:B------:R-:W-:Y:S02]  /*37b0*/  IABS R15, R6 ;  /* 0x00000006000f7213 */ /* 0x000fe40000000000 */
[----:B------:R-:W-:Y:S01]  /*37c0*/  IABS R22, R11 ;  /* 0x0000000b00167213 */ /* 0x000fe20000000000 */
[----:B------:R-:W-:Y:S01]  /*37d0*/  @!P0 IMAD.IADD R10, R10, 0x1, -R3 ;  /* 0x000000010a0a8824 */ /* 0x000fe200078e0a03 */
[----:B------:R-:W-:Y:S01]  /*37e0*/  ISETP.GT.U32.AND P0, PT, R3, R14, PT ;  /* 0x0000000e0300720c */ /* 0x000fe20003f04070 */
[----:B------:R-:W-:Y:S01]  /*37f0*/  IMAD.HI.U32 R29, R9, R18, RZ ;  /* 0x00000012091d7227 */ /* 0x000fe200078e00ff */
[----:B------:R0:W-:Y:S03]  /*3800*/  STL [R1+0x8ac], R4 ;  /* 0x0008ac0401007387 */ /* 0x0001e60000100800 */
[----:B------:R-:W-:-:S02]  /*3810*/  IMAD.MOV R27, RZ, RZ, -R27 ;  /* 0x000000ffff1b7224 */ /* 0x000fc400078e0a1b */
[----:B------:R-:W-:Y:S01]  /*3820*/  @!P1 IMAD.MOV R13, RZ, RZ, -R13 ;  /* 0x000000ffff0d9224 */ /* 0x000fe200078e0a0d */
[----:B------:R-:W-:Y:S01]  /*3830*/  ISETP.GT.U32.AND P1, PT, R3, R12, PT ;  /* 0x0000000c0300720c */ /* 0x000fe20003f24070 */
[----:B------:R-:W-:-:S04]  /*3840*/  IMAD.HI.U32 R28, R9, R15, RZ ;  /* 0x0000000f091c7227 */ /* 0x000fc800078e00ff */
[----:B------:R-:W-:Y:S01]  /*3850*/  @!P4 IMAD.MOV R24, RZ, RZ, -R24 ;  /* 0x000000ffff18c224 */ /* 0x000fe200078e0a18 */
[----:B------:R-:W-:Y:S01]  /*3860*/  ISETP.GT.U32.AND P4, PT, R3, R19, PT ;  /* 0x000000130300720c */ /* 0x000fe20003f84070 */
[----:B------:R-:W-:Y:S02]  /*3870*/  IMAD.MOV R29, RZ, RZ, -R29 ;  /* 0x000000ffff1d7224 */ /* 0x000fe400078e0a1d */
[----:B0-----:R-:W-:-:S04]  /*3880*/  IMAD.HI.U32 R4, R9, R22, RZ ;  /* 0x0000001609047227 */ /* 0x001fc800078e00ff */
[C---:B------:R-:W-:Y:S02]  /*3890*/  IMAD R26, R3.reuse, R27, R26 ;  /* 0x0000001b031a7224 */ /* 0x040fe400078e021a */
[----:B------:R-:W-:Y:S02]  /*38a0*/  IMAD.MOV R28, RZ, RZ, -R28 ;  /* 0x000000ffff1c7224 */ /* 0x000fe400078e0a1c */
[C---:B------:R-:W-:Y:S01]  /*38b0*/  IMAD R18, R3.reuse, R29, R18 ;  /* 0x0000001d03127224 */ /* 0x040fe200078e0212 */
[C---:B------:R-:W-:Y:S01]  /*38c0*/  ISETP.GT.U32.AND P5, PT, R3.reuse, R17, PT ;  /* 0x000000110300720c */ /* 0x040fe20003fa4070 */
[----:B------:R-:W-:Y:S02]  /*38d0*/  IMAD.MOV R4, RZ, RZ, -R4 ;  /* 0x000000ffff047224 */ /* 0x000fe400078e0a04 */
[----:B------:R-:W-:Y:S01]  /*38e0*/  @!P3 IMAD.MOV R21, RZ, RZ, -R21 ;  /* 0x000000ffff15b224 */ /* 0x000fe200078e0a15 */
[----:B------:R-:W-:Y:S01]  /*38f0*/  ISETP.GT.U32.AND P3, PT, R3, R16, PT ;  /* 0x000000100300720c */ /* 0x000fe20003f64070 */
[----:B------:R-:W-:Y:S01]  /*3900*/  @!P2 IMAD.IADD R25, R25, 0x1, -R3 ;  /* 0x000000011919a824 */ /* 0x000fe200078e0a03 */
[----:B------:R-:W-:Y:S01]  /*3910*/  ISETP.GT.U32.AND P2, PT, R3, R26, PT ;  /* 0x0000001a0300720c */ /* 0x000fe20003f44070 */
[----:B------:R-:W-:-:S02]  /*3920*/  VIADD R29, R2, 0x8 ;  /* 0x00000008021d7836 */ /* 0x000fc40000000000 */
[C---:B------:R-:W-:Y:S01]  /*3930*/  IMAD R15, R3.reuse, R28, R15 ;  /* 0x0000001c030f7224 */ /* 0x040fe200078e020f */
[----:B------:R-:W-:Y:S01]  /*3940*/  IABS R28, R2 ;  /* 0x00000002001c7213 */ /* 0x000fe20000000000 */
[----:B------:R-:W-:Y:S02]  /*3950*/  IMAD R22, R3, R4, R22 ;  /* 0x0000000403167224 */ /* 0x000fe400078e0216 */
[--C-:B------:R-:W-:Y:S01]  /*3960*/  @!P0 IMAD.IADD R14, R14, 0x1, -R3.reuse ;  /* 0x000000010e0e8824 */ /* 0x100fe200078e0a03 */
[----:B------:R-:W-:Y:S01]  /*3970*/  ISETP.GE.AND P0, PT, R29, RZ, PT ;  /* 0x000000ff1d00720c */ /* 0x000fe20003f06270 */
[--C-:B------:R-:W-:Y:S01]  /*3980*/  @!P1 IMAD.IADD R12, R12, 0x1, -R3.reuse ;  /* 0x000000010c0c9824 */ /* 0x100fe200078e0a03 */
[----:B------:R-:W-:Y:S01]  /*3990*/  ISETP.GT.U32.AND P1, PT, R3, R15, PT ;  /* 0x0000000f0300720c */ /* 0x000fe20003f24070 */
[----:B------:R-:W-:Y:S01]  /*39a0*/  @!P4 IMAD.IADD R19, R19, 0x1, -R3 ;  /* 0x000000011313c824 */ /* 0x000fe200078e0a03 */
[----:B------:R-:W-:Y:S01]  /*39b0*/  ISETP.GT.U32.AND P4, PT, R3, R22, PT ;  /* 0x000000160300720c */ /* 0x000fe20003f84070 */
[----:B------:R-:W-:-:S04]  /*39c0*/  IMAD.HI.U32 R9, R9, R28, RZ ;  /* 0x0000001c09097227 */ /* 0x000fc800078e00ff */
[----:B------:R-:W-:Y:S02]  /*39d0*/  VIADD R4, R2, 0xa ;  /* 0x0000000a02047836 */ /* 0x000fe40000000000 */
[--C-:B------:R-:W-:Y:S01]  /*39e0*/  @!P3 IMAD.IADD R16, R16, 0x1, -R3.reuse ;  /* 0x000000011010b824 */ /* 0x100fe200078e0a03 */
[----:B------:R-:W-:Y:S01]  /*39f0*/  ISETP.GT.U32.AND P3, PT, R3, R18, PT ;  /* 0x000000120300720c */ /* 0x000fe20003f64070 */
[----:B------:R-:W-:Y:S01]  /*3a00*/  @!P5 IMAD.IADD R17, R17, 0x1, -R3 ;  /* 0x000000011111d824 */ /* 0x000fe200078e0a03 */
[----:B------:R-:W-:Y:S01]  /*3a10*/  ISETP.GE.AND P5, PT, R4, RZ, PT ;  /* 0x000000ff0400720c */ /* 0x000fe20003fa6270 */
[----:B------:R-:W-:Y:S02]  /*3a20*/  IMAD.MOV R9, RZ, RZ, -R9 ;  /* 0x000000ffff097224 */ /* 0x000fe400078e0a09 */
[----:B------:R-:W-:Y:S02]  /*3a30*/  @!P2 IMAD.IADD R26, R26, 0x1, -R3 ;  /* 0x000000011a1aa824 */ /* 0x000fe400078e0a03 */
[----:B------:R-:W-:-:S02]  /*3a40*/  VIADD R4, R2, 0x9 ;  /* 0x0000000902047836 */ /* 0x000fc40000000000 */
[C---:B------:R-:W-:Y:S02]  /*3a50*/  IMAD R9, R3.reuse, R9, R28 ;  /* 0x0000000903097224 */ /* 0x040fe400078e021c */
[----:B------:R-:W-:Y:S01]  /*3a60*/  @!P0 IMAD.MOV R19, RZ, RZ, -R19 ;  /* 0x000000ffff138224 */ /* 0x000fe200078e0a13 */
[----:B------:R-:W-:Y:S01]  /*3a70*/  ISETP.GT.U32.AND P0, PT, R3, R26, PT ;  /* 0x0000001a0300720c */ /* 0x000fe20003f04070 */
[--C-:B------:R-:W-:Y:S01]  /*3a80*/  @!P1 IMAD.IADD R15, R15, 0x1, -R3.reuse ;  /* 0x000000010f0f9824 */ /* 0x100fe200078e0a03 */
[----:B------:R-:W-:Y:S01]  /*3a90*/  ISETP.GE.AND P1, PT, R4, RZ, PT ;  /* 0x000000ff0400720c */ /* 0x000fe20003f26270 */
[--C-:B------:R-:W-:Y:S01]  /*3aa0*/  @!P4 IMAD.IADD R22, R22, 0x1, -R3.reuse ;  /* 0x000000011616c824 */ /* 0x100fe200078e0a03 */
[----:B------:R-:W-:Y:S01]  /*3ab0*/  ISETP.GT.U32.AND P4, PT, R3, R9, PT ;  /* 0x000000090300720c */ /* 0x000fe20003f84070 */
[----:B------:R-:W-:Y:S02]  /*3ac0*/  VIADD R4, R2, 0x7 ;  /* 0x0000000702047836 */ /* 0x000fe40000000000 */
[----:B------:R-:W-:-:S03]  /*3ad0*/  @!P3 IMAD.IADD R18, R18, 0x1, -R3 ;  /* 0x000000011212b824 */ /* 0x000fc600078e0a03 */
[----:B------:R-:W-:-:S03]  /*3ae0*/  ISETP.GE.AND P3, PT, R4, RZ, PT ;  /* 0x000000ff0400720c */ /* 0x000fc60003f66270 */
[--C-:B------:R-:W-:Y:S01]  /*3af0*/  @!P0 IMAD.IADD R26, R26, 0x1, -R3.reuse ;  /* 0x000000011a1a8824 */ /* 0x100fe200078e0a03 */
[----:B------:R-:W-:Y:S01]  /*3b00*/  ISETP.GE.AND P0, PT, R5, RZ, PT ;  /* 0x000000ff0500720c */ /* 0x000fe20003f06270 */
[----:B------:R-:W-:Y:S01]  /*3b10*/  @!P1 IMAD.MOV R16, RZ, RZ, -R16 ;  /* 0x000000ffff109224 */ /* 0x000fe200078e0a10 */
[C---:B------:R-:W-:Y:S01]  /*3b20*/  ISETP.GT.U32.AND P2, PT, R3.reuse, R15, PT ;  /* 0x0000000f0300720c */ /* 0x040fe20003f44070 */
[----:B------:R-:W0:Y:S01]  /*3b30*/  S2R R5, SR_TID.X ;  /* 0x0000000000057919 */ /* 0x000e220000002100 */
[----:B------:R-:W-:Y:S01]  /*3b40*/  @!P6 IMAD.MOV R12, RZ, RZ, -R12 ;  /* 0x000000ffff0ce224 */ /* 0x000fe200078e0a0c */
[----:B------:R-:W-:Y:S01]  /*3b50*/  ISETP.GT.U32.AND P1, PT, R3, R18, PT ;  /* 0x000000120300720c */ /* 0x000fe20003f24070 */
[----:B------:R-:W-:Y:S01]  /*3b60*/  @!P4 IMAD.IADD R9, R9, 0x1, -R3 ;  /* 0x000000010909c824 */ /* 0x000fe200078e0a03 */
[----:B------:R-:W-:Y:S01]  /*3b70*/  ISETP.GT.U32.AND P6, PT, R3, R22, PT ;  /* 0x000000160300720c */ /* 0x000fe20003fc4070 */
[----:B------:R-:W-:Y:S01]  /*3b80*/  STL [R1+0x8b0], R13 ;  /* 0x0008b00d01007387 */ /* 0x000fe20000100800 */
[----:B------:R-:W-:Y:S01]  /*3b90*/  ISETP.GE.AND P4, PT, R7, RZ, PT ;  /* 0x000000ff0700720c */ /* 0x000fe20003f86270 */
[----:B------:R-:W-:Y:S01]  /*3ba0*/  @!P5 IMAD.MOV R10, RZ, RZ, -R10 ;  /* 0x000000ffff0ad224 */ /* 0x000fe200078e0a0a */
[----:B------:R-:W1:Y:S01]  /*3bb0*/  LDC R4, c[0x0][0x23c] ;  /* 0x00008f00ff047b82 */ /* 0x000e620000000800 */
[----:B------:R-:W-:Y:S01]  /*3bc0*/  STL [R1+0x8b4], R20 ;  /* 0x0008b41401007387 */ /* 0x000fe20000100800 */
[----:B------:R-:W-:-:S03]  /*3bd0*/  @!P3 IMAD.MOV R17, RZ, RZ, -R17 ;  /* 0x000000ffff11b224 */ /* 0x000fc600078e0a11 */
[----:B------:R-:W-:Y:S04]  /*3be0*/  STL [R1+0x8b8], R21 ;  /* 0x0008b81501007387 */ /* 0x000fe80000100800 */
[----:B------:R-:W-:Y:S04]  /*3bf0*/  STL [R1+0x8bc], R24 ;  /* 0x0008bc1801007387 */ /* 0x000fe80000100800 */
[----:B------:R-:W-:Y:S04]  /*3c00*/  STL [R1+0x8c0], R23 ;  /* 0x0008c01701007387 */ /* 0x000fe80000100800 */
[----:B------:R2:W-:Y:S01]  /*3c10*/  STL [R1+0x8c4], R12 ;  /* 0x0008c40c01007387 */ /* 0x0005e20000100800 */
[----:B------:R-:W-:-:S03]  /*3c20*/  @!P2 IMAD.IADD R15, R15, 0x1, -R3 ;  /* 0x000000010f0fa824 */ /* 0x000fc600078e0a03 */
[----:B------:R-:W-:Y:S01]  /*3c30*/  STL [R1+0x8c8], R10 ;  /* 0x0008c80a01007387 */ /* 0x000fe20000100800 */
[----:B------:R-:W-:-:S03]  /*3c40*/  ISETP.GE.AND P2, PT, R6, RZ, PT ;  /* 0x000000ff0600720c */ /* 0x000fc60003f46270 */
[----:B------:R-:W-:Y:S01]  /*3c50*/  STL [R1+0x8cc], R16 ;  /* 0x0008cc1001007387 */ /* 0x000fe20000100800 */
[----:B------:R-:W-:-:S03]  /*3c60*/  @!P1 IMAD.IADD R18, R18, 0x1, -R3 ;  /* 0x0000000112129824 */ /* 0x000fc600078e0a03 */
[----:B------:R-:W-:Y:S01]  /*3c70*/  STL [R1+0x8d0], R19 ;  /* 0x0008d01301007387 */ /* 0x000fe20000100800 */
[----:B------:R-:W-:Y:S01]  /*3c80*/  ISETP.GE.AND P1, PT, R0, RZ, PT ;  /* 0x000000ff0000720c */ /* 0x000fe20003f26270 */
[----:B------:R-:W-:Y:S02]  /*3c90*/  @!P6 IMAD.IADD R22, R22, 0x1, -R3 ;  /* 0x000000011616e824 */ /* 0x000fe400078e0a03 */
[----:B------:R-:W-:Y:S01]  /*3ca0*/  STL [R1+0x8d4], R17 ;  /* 0x0008d41101007387 */ /* 0x000fe20000100800 */
[----:B------:R-:W-:Y:S01]  /*3cb0*/  ISETP.GE.AND P6, PT, R11, RZ, PT ;  /* 0x000000ff0b00720c */ /* 0x000fe20003fc6270 */
[----:B------:R-:W-:Y:S02]  /*3cc0*/  @!P4 IMAD.MOV R25, RZ, RZ, -R25 ;  /* 0x000000ffff19c224 */ /* 0x000fe400078e0a19 */
[----:B------:R-:W3:Y:S01]  /*3cd0*/  LDL.LU R7, [R1+0x91c] ;  /* 0x00091c0001077983 */ /* 0x000ee20000300800 */
[----:B------:R-:W-:-:S03]  /*3ce0*/  ISETP.GT.U32.AND P5, PT, R3, R14, PT ;  /* 0x0000000e0300720c */ /* 0x000fc60003fa4070 */
[----:B------:R-:W4:Y:S01]  /*3cf0*/  LDL.LU R6, [R1+0x918] ;  /* 0x0009180001067983 */ /* 0x000f220000300800 */
[----:B------:R-:W-:-:S03]  /*3d00*/  ISETP.GT.U32.AND P3, PT, R3, R9, PT ;  /* 0x000000090300720c */ /* 0x000fc60003f64070 */
[----:B------:R-:W3:Y:S04]  /*3d10*/  LDL.LU R0, [R1+0x914] ;  /* 0x0009140001007983 */ /* 0x000ee80000300800 */
[----:B------:R-:W4:Y:S01]  /*3d20*/  LDL.LU R11, [R1+0x910] ;  /* 0x00091000010b7983 */ /* 0x000f220000300800 */
[----:B------:R-:W-:-:S03]  /*3d30*/  ISETP.GE.AND P4, PT, R2, RZ, PT ;  /* 0x000000ff0200720c */ /* 0x000fc60003f86270 */
[----:B------:R-:W-:Y:S04]  /*3d40*/  STL [R1+0x8d8], R25 ;  /* 0x0008d81901007387 */ /* 0x000fe80000100800 */
[----:B------:R-:W3:Y:S04]  /*3d50*/  LDL.LU R2, [R1+0x90c] ;  /* 0x00090c0001027983 */ /* 0x000ee80000300800 */
[----:B--2---:R-:W2:Y:S01]  /*3d60*/  LDL.LU R12, [R1+0x1c] ;  /* 0x00001c00010c7983 */ /* 0x004ea20000300800 */
[--C-:B------:R-:W-:Y:S02]  /*3d70*/  @!P5 IMAD.IADD R14, R14, 0x1, -R3.reuse ;  /* 0x000000010e0ed824 */ /* 0x100fe400078e0a03 */
[----:B------:R-:W-:Y:S01]  /*3d80*/  @!P3 IMAD.IADD R9, R9, 0x1, -R3 ;  /* 0x000000010909b824 */ /* 0x000fe200078e0a03 */
[----:B------:R-:W2:Y:S01]  /*3d90*/  LDL.LU R23, [R1+0x20] ;  /* 0x0000200001177983 */ /* 0x000ea20000300800 */
[----:B0-----:R-:W-:-:S03]  /*3da0*/  LOP3.LUT R3, R5, 0x3f, RZ, 0xc0, !PT ;  /* 0x0000003f05037812 */ /* 0x001fc600078ec0ff */
[----:B------:R-:W2:Y:S04]  /*3db0*/  LDL.LU R24, [R1+0x28] ;  /* 0x0000280001187983 */ /* 0x000ea80000300800 */
[----:B------:R-:W2:Y:S01]  /*3dc0*/  LDL.LU R21, [R1+0x30] ;  /* 0x0000300001157983 */ /* 0x000ea20000300800 */
[----:B-1----:R-:W-:-:S03]  /*3dd0*/  IMAD R3, R3, R4, RZ ;  /* 0x0000000403037224 */ /* 0x002fc600078e02ff */
[----:B------:R-:W2:Y:S04]  /*3de0*/  LDL.LU R20, [R1+0x64] ;  /* 0x0000640001147983 */ /* 0x000ea80000300800 */
[----:B------:R-:W2:Y:S04]  /*3df0*/  LDL.LU R13, [R1+0x68] ;  /* 0x00006800010d7983 */ /* 0x000ea80000300800 */
[----:B------:R-:W2:Y:S01]  /*3e00*/  LDL.LU R4, [R1+0xbc] ;  /* 0x0000bc0001047983 */ /* 0x000ea20000300800 */
[----:B------:R-:W-:Y:S02]  /*3e10*/  ISETP.GE.AND P5, PT, R8, RZ, PT ;  /* 0x000000ff0800720c */ /* 0x000fe40003fa6270 */
[----:B------:R-:W0:Y:S01]  /*3e20*/  LDC R8, c[0x0][0x230] ;  /* 0x00008c00ff087b82 */ /* 0x000e220000000800 */
[----:B------:R-:W-:-:S02]  /*3e30*/  @!P2 IMAD.MOV R15, RZ, RZ, -R15 ;  /* 0x000000ffff0fa224 */ /* 0x000fc400078e0a0f */
[----:B------:R-:W-:Y:S02]  /*3e40*/  @!P1 IMAD.MOV R18, RZ, RZ, -R18 ;  /* 0x000000ffff129224 */ /* 0x000fe400078e0a12 */
[----:B------:R-:W-:Y:S02]  /*3e50*/  @!P6 IMAD.MOV R22, RZ, RZ, -R22 ;  /* 0x000000ffff16e224 */ /* 0x000fe400078e0a16 */
[----:B------:R-:W-:Y:S02]  /*3e60*/  @!P0 IMAD.MOV R26, RZ, RZ, -R26 ;  /* 0x000000ffff1a8224 */ /* 0x000fe400078e0a1a */
[----:B0-----:R-:W-:-:S05]  /*3e70*/  VIADD R8, R8, 0x7f ;  /* 0x0000007f08087836 */ /* 0x001fca0000000000 */
[----:B------:R-:W-:-:S04]  /*3e80*/  SHF.R.S32.HI R27, RZ, 0x1f, R8 ;  /* 0x0000001fff1b7819 */ /* 0x000fc80000011408 */
[----:B------:R-:W-:Y:S01]  /*3e90*/  LEA.HI R8, R27, R8, RZ, 0x7 ;  /* 0x000000081b087211 */ /* 0x000fe200078f38ff */
[----:B------:R-:W-:Y:S02]  /*3ea0*/  @!P5 IMAD.MOV R14, RZ, RZ, -R14 ;  /* 0x000000ffff0ed224 */ /* 0x000fe400078e0a0e */
[----:B------:R-:W-:-:S03]  /*3eb0*/  @!P4 IMAD.MOV R9, RZ, RZ, -R9 ;  /* 0x000000ffff09c224 */ /* 0x000fc600078e0a09 */
[----:B------:R-:W2:Y:S04]  /*3ec0*/  LDL.LU R8, [R1+0xcc] ;  /* 0x0000cc0001087983 */ /* 0x000ea80000300800 */
[----:B------:R-:W2:Y:S04]  /*3ed0*/  LDL.LU R5, [R1+0xc8] ;  /* 0x0000c80001057983 */ /* 0x000ea80000300800 */
[----:B------:R2:W-:Y:S04]  /*3ee0*/  STL [R1+0x8dc], R3 ;  /* 0x0008dc0301007387 */ /* 0x0005e80000100800 */
[----:B------:R-:W-:Y:S04]  /*3ef0*/  STL [R1+0x8e0], R15 ;  /* 0x0008e00f01007387 */ /* 0x000fe80000100800 */
[----:B------:R-:W-:Y:S04]  /*3f00*/  STL [R1+0x8e4], R14 ;  /* 0x0008e40e01007387 */ /* 0x000fe80000100800 */
[----:B------:R-:W-:Y:S04]  /*3f10*/  STL [R1+0x8e8], R18 ;  /* 0x0008e81201007387 */ /* 0x000fe80000100800 */
[----:B------:R-:W-:Y:S04]  /*3f20*/  STL [R1+0x8ec], R22 ;  /* 0x0008ec1601007387 */ /* 0x000fe80000100800 */
[----:B------:R-:W-:Y:S04]  /*3f30*/  STL [R1+0x8f0], R26 ;  /* 0x0008f01a01007387 */ /* 0x000fe80000100800 */
[----:B------:R-:W-:Y:S01]  /*3f40*/  STL [R1+0x8f4], R9 ;  /* 0x0008f40901007387 */ /* 0x000fe20000100800 */
[----:B----4-:R-:W-:-:S02]  /*3f50*/  ISETP.NE.AND P3, PT, R11, RZ, PT ;  /* 0x000000ff0b00720c */ /* 0x010fc40003f65270 */
[----:B------:R-:W-:-:S04]  /*3f60*/  LOP3.LUT R11, RZ, R11, RZ, 0x33, !PT ;  /* 0x0000000bff0b7212 */ /* 0x000fc800078e33ff */
[C---:B------:R-:W-:Y:S02]  /*3f70*/  SEL R29, R11.reuse, R6, !P3 ;  /* 0x000000060b1d7207 */ /* 0x040fe40005800000 */
[C---:B---3--:R-:W-:Y:S02]  /*3f80*/  SEL R2, R11.reuse, R2, !P3 ;  /* 0x000000020b027207 */ /* 0x048fe40005800000 */
[C---:B------:R-:W-:Y:S02]  /*3f90*/  SEL R0, R11.reuse, R0, !P3 ;  /* 0x000000000b007207 */ /* 0x040fe40005800000 */
[C---:B------:R-:W-:Y:S01]  /*3fa0*/  SEL R28, R11.reuse, R7, !P3 ;  /* 0x000000070b1c7207 */ /* 0x040fe20005800000 */
[----:B------:R0:W-:Y:S01]  /*3fb0*/  STL [R1+0x4], R2 ;  /* 0x0000040201007387 */ /* 0x0001e20000100800 */
[----:B--2---:R-:W-:-:S03]  /*3fc0*/  SEL R3, R11, R12, !P3 ;  /* 0x0000000c0b037207 */ /* 0x004fc60005800000 */
[----:B------:R-:W-:Y:S04]  /*3fd0*/  STL [R1+0x8f8], R29 ;  /* 0x0008f81d01007387 */ /* 0x000fe80000100800 */
[----:B------:R1:W-:Y:S01]  /*3fe0*/  STL [R1], R0 ;  /* 0x0000000001007387 */ /* 0x0003e20000100800 */
[----:B0-----:R-:W-:-:S03]  /*3ff0*/  SEL R2, R11, R23, !P3 ;  /* 0x000000170b027207 */ /* 0x001fc60005800000 */
[----:B------:R-:W-:Y:S04]  /*4000*/  STL [R1+0x8fc], R28 ;  /* 0x0008fc1c01007387 */ /* 0x000fe80000100800 */
[----:B------:R0:W-:Y:S01]  /*4010*/  STL [R1+0x10], R3 ;  /* 0x0000100301007387 */ /* 0x0001e20000100800 */
[----:B-1----:R-:W-:-:S03]  /*4020*/  SEL R0, R11, R24, !P3 ;  /* 0x000000180b007207 */ /* 0x002fc60005800000 */
[----:B------:R1:W-:Y:S01]  /*4030*/  STL [R1+0x1c], R2 ;  /* 0x00001c0201007387 */ /* 0x0003e20000100800 */
[----:B0-----:R-:W-:-:S03]  /*4040*/  SEL R3, R11, R21, !P3 ;  /* 0x000000150b037207 */ /* 0x001fc60005800000 */
[----:B------:R0:W-:Y:S01]  /*4050*/  STL [R1+0x20], R0 ;  /* 0x0000200001007387 */ /* 0x0001e20000100800 */
[----:B-1----:R-:W-:-:S03]  /*4060*/  SEL R2, R11, R20, !P3 ;  /* 0x000000140b027207 */ /* 0x002fc60005800000 */
[----:B------:R1:W-:Y:S01]  /*4070*/  STL [R1+0x24], R3 ;  /* 0x0000240301007387 */ /* 0x0003e20000100800 */
[----:B0-----:R-:W-:-:S03]  /*4080*/  SEL R0, R11, R13, !P3 ;  /* 0x0000000d0b007207 */ /* 0x001fc60005800000 */
[----:B------:R0:W-:Y:S01]  /*4090*/  STL [R1+0x2c], R2 ;  /* 0x00002c0201007387 */ /* 0x0001e20000100800 */
[----:B-1----:R-:W-:-:S03]  /*40a0*/  SEL R3, R11, R4, !P3 ;  /* 0x000000040b037207 */ /* 0x002fc60005800000 */
[----:B------:R1:W-:Y:S04]  /*40b0*/  STL [R1+0x40], R0 ;  /* 0x0000400001007387 */ /* 0x0003e80000100800 */
[----:B------:R-:W-:Y:S04]  /*40c0*/  STL [R1+0x44], R3 ;  /* 0x0000440301007387 */ /* 0x000fe80000100800 */
[----:B------:R-:W2:Y:S01]  /*40d0*/  LDL.LU R28, [R1+0x80] ;  /* 0x00008000011c7983 */ /* 0x000ea20000300800 */
[C---:B0-----:R-:W-:Y:S02]  /*40e0*/  SEL R2, R11.reuse, R8, !P3 ;  /* 0x000000080b027207 */ /* 0x041fe40005800000 */
[----:B-1----:R-:W-:-:S03]  /*40f0*/  SEL R0, R11, R5, !P3 ;  /* 0x000000050b007207 */ /* 0x002fc60005800000 */
[----:B------:R-:W-:Y:S04]  /*4100*/  STL [R1+0x64], R2 ;  /* 0x0000640201007387 */ /* 0x000fe80000100800 */
[----:B--2---:R0:W-:Y:S04]  /*4110*/  STL [R1+0x900], R28 ;  /* 0x0009001c01007387 */ /* 0x0041e80000100800 */
[----:B------:R-:W-:Y:S04]  /*4120*/  STL [R1+0x68], R0 ;  /* 0x0000680001007387 */ /* 0x000fe80000100800 */
[----:B0-----:R-:W2:Y:S04]  /*4130*/  LDL.LU R28, [R1+0x7c] ;  /* 0x00007c00011c7983 */ /* 0x001ea80000300800 */
[----:B--2---:R0:W-:Y:S04]  /*4140*/  STL [R1+0x904], R28 ;  /* 0x0009041c01007387 */ /* 0x0041e80000100800 */
[----:B0-----:R-:W2:Y:S04]  /*4150*/  LDL.LU R28, [R1+0x70] ;  /* 0x00007000011c7983 */ /* 0x001ea80000300800 */
[----:B--2---:R0:W-:Y:S04]  /*4160*/  STL [R1+0x908], R28 ;  /* 0x0009081c01007387 */ /* 0x0041e80000100800 */
[----:B0-----:R-:W2:Y:S04]  /*4170*/  LDL.LU R28, [R1+0x6c] ;  /* 0x00006c00011c7983 */ /* 0x001ea80000300800 */
[----:B------:R-:W3:Y:S04]  /*4180*/  LDL.LU R29, [R1+0xa8] ;  /* 0x0000a800011d7983 */ /* 0x000ee80000300800 */
[----:B------:R-:W4:Y:S04]  /*4190*/  LDL.LU R9, [R1+0xb4] ;  /* 0x0000b40001097983 */ /* 0x000f280000300800 */
        /* <DEDUP_REMOVED lines=24> */
[----:B------:R-:W4:Y:S01]  /*4320*/  LDL.LU R27, [R1+0x34] ;  /* 0x00003400011b7983 */ /* 0x000f220000300800 */
[----:B--2---:R-:W-:-:S05]  /*4330*/  SEL R28, R11, R28, !P3 ;  /* 0x0000001c0b1c7207 */ /* 0x004fca0005800000 */
[----:B------:R0:W-:Y:S04]  /*4340*/  STL [R1+0x6c], R28 ;  /* 0x00006c1c01007387 */ /* 0x0001e80000100800 */
[----:B0-----:R-:W2:Y:S02]  /*4350*/  LDL.LU R28, [R1+0x908] ;  /* 0x00090800011c7983 */ /* 0x001ea40000300800 */
[----:B--2---:R-:W-:-:S05]  /*4360*/  SEL R28, R11, R28, !P3 ;  /* 0x0000001c0b1c7207 */ /* 0x004fca0005800000 */
[----:B------:R0:W-:Y:S04]  /*4370*/  STL [R1+0x70], R28 ;  /* 0x0000701c01007387 */ /* 0x0001e80000100800 */
[----:B0-----:R-:W2:Y:S02]  /*4380*/  LDL.LU R28, [R1+0x904] ;  /* 0x00090400011c7983 */ /* 0x001ea40000300800 */
[----:B--2---:R-:W-:-:S05]  /*4390*/  SEL R28, R11, R28, !P3 ;  /* 0x0000001c0b1c7207 */ /* 0x004fca0005800000 */
[----:B------:R0:W-:Y:S04]  /*43a0*/  STL [R1+0x7c], R28 ;  /* 0x00007c1c01007387 */ /* 0x0001e80000100800 */
[----:B0-----:R-:W2:Y:S01]  /*43b0*/  LDL.LU R28, [R1+0x900] ;  /* 0x00090000011c7983 */ /* 0x001ea20000300800 */
[C---:B---3--:R-:W-:Y:S02]  /*43c0*/  SEL R29, R11.reuse, R29, !P3 ;  /* 0x0000001d0b1d7207 */ /* 0x048fe40005800000 */
[C---:B----4-:R-:W-:Y:S02]  /*43d0*/  SEL R9, R11.reuse, R9, !P3 ;  /* 0x000000090b097207 */ /* 0x050fe40005800000 */
[C---:B------:R-:W-:Y:S02]  /*43e0*/  SEL R26, R11.reuse, R26, !P3 ;  /* 0x0000001a0b1a7207 */ /* 0x040fe40005800000 */
[----:B------:R-:W-:-:S02]  /*43f0*/  SEL R22, R11, R22, !P3 ;  /* 0x000000160b167207 */ /* 0x000fc40005800000 */
[C---:B------:R-:W-:Y:S02]  /*4400*/  SEL R18, R11.reuse, R18, !P3 ;  /* 0x000000120b127207 */ /* 0x040fe40005800000 */
[C---:B------:R-:W-:Y:S02]  /*4410*/  SEL R14, R11.reuse, R14, !P3 ;  /* 0x0000000e0b0e7207 */ /* 0x040fe40005800000 */
[C---:B------:R-:W-:Y:S02]  /*4420*/  SEL R15, R11.reuse, R15, !P3 ;  /* 0x0000000f0b0f7207 */ /* 0x040fe40005800000 */
[C---:B------:R-:W-:Y:S02]  /*4430*/  SEL R3, R11.reuse, R3, !P3 ;  /* 0x000000030b037207 */ /* 0x040fe40005800000 */
        /* <DEDUP_REMOVED lines=14> */
[----:B--2---:R-:W-:-:S05]  /*4520*/  SEL R28, R11, R28, !P3 ;  /* 0x0000001c0b1c7207 */ /* 0x004fca0005800000 */
[----:B------:R0:W-:Y:S04]  /*4530*/  STL [R1+0x80], R28 ;  /* 0x0000801c01007387 */ /* 0x0001e80000100800 */
[----:B0-----:R-:W2:Y:S04]  /*4540*/  LDL.LU R28, [R1+0x8fc] ;  /* 0x0008fc00011c7983 */ /* 0x001ea80000300800 */
[----:B------:R0:W-:Y:S04]  /*4550*/  STL [R1+0xa8], R29 ;  /* 0x0000a81d01007387 */ /* 0x0001e80000100800 */
[----:B0-----:R-:W3:Y:S04]  /*4560*/  LDL.LU R29, [R1+0x8f8] ;  /* 0x0008f800011d7983 */ /* 0x001ee80000300800 */
[----:B------:R0:W-:Y:S04]  /*4570*/  STL [R1+0xb4], R9 ;  /* 0x0000b40901007387 */ /* 0x0001e80000100800 */
[----:B0-----:R-:W4:Y:S04]  /*4580*/  LDL.LU R9, [R1+0x8f4] ;  /* 0x0008f40001097983 */ /* 0x001f280000300800 */
        /* <DEDUP_REMOVED lines=39> */
[----:B0-----:R-:W3:Y:S01]  /*4800*/  LDL.LU R5, [R1+0x8a4] ;  /* 0x0008a40001057983 */ /* 0x001ee20000300800 */
[----:B------:R-:W-:-:S02]  /*4810*/  SEL R7, R11, R7, !P3 ;  /* 0x000000070b077207 */ /* 0x000fc40005800000 */
[----:B------:R-:W-:-:S03]  /*4820*/  SEL R2, R11, R2, !P3 ;  /* 0x000000020b027207 */ /* 0x000fc60005800000 */
[----:B------:R0:W-:Y:S02]  /*4830*/  STL [R1+0x58], R7 ;  /* 0x0000580701007387 */ /* 0x0001e40000100800 */
[C---:B0-----:R-:W-:Y:S02]  /*4840*/  SEL R7, R11.reuse, R6, !P3 ;  /* 0x000000060b077207 */ /* 0x041fe40005800000 */
[C---:B------:R-:W-:Y:S02]  /*4850*/  SEL R6, R11.reuse, R0, !P3 ;  /* 0x000000000b067207 */ /* 0x040fe40005800000 */
[C---:B------:R-:W-:Y:S01]  /*4860*/  SEL R0, R11.reuse, R27, !P3 ;  /* 0x0000001b0b007207 */ /* 0x040fe20005800000 */
[----:B------:R-:W-:Y:S04]  /*4870*/  STL [R1+0x54], R7 ;  /* 0x0000540701007387 */ /* 0x000fe80000100800 */
[----:B------:R-:W-:Y:S04]  /*4880*/  STL [R1+0x50], R6 ;  /* 0x0000500601007387 */ /* 0x000fe80000100800 */
[----:B------:R2:W-:Y:S02]  /*4890*/  STL [R1+0x4c], R2 ;  /* 0x00004c0201007387 */ /* 0x0005e40000100800 */
[----:B--2---:R-:W-:-:S02]  /*48a0*/  SEL R2, R11, R8, !P3 ;  /* 0x000000080b027207 */ /* 0x004fc40005800000 */
[C---:B---3--:R-:W-:Y:S02]  /*48b0*/  SEL R6, R11.reuse, R5, !P3 ;  /* 0x000000050b067207 */ /* 0x048fe40005800000 */
[----:B------:R-:W2:Y:S04]  /*48c0*/  LDL.LU R5, [R1+0x8a0] ;  /* 0x0008a00001057983 */ /* 0x000ea80000300800 */
[----:B------:R4:W-:Y:S04]  /*48d0*/  STL [R1+0x48], R0 ;  /* 0x0000480001007387 */ /* 0x0009e80000100800 */
[----:B------:R-:W-:Y:S01]  /*48e0*/  STL [R1+0x3c], R6 ;  /* 0x00003c0601007387 */ /* 0x000fe20000100800 */
[----:B----4-:R-:W-:-:S02]  /*48f0*/  SEL R0, R11, R4, !P3 ;  /* 0x000000040b007207 */ /* 0x010fc40005800000 */
[C---:B------:R-:W-:Y:S01]  /*4900*/  SEL R4, R11.reuse, R13, !P3 ;  /* 0x0000000d0b047207 */ /* 0x040fe20005800000 */
[----:B------:R0:W-:Y:S04]  /*4910*/  STL [R1+0x38], R2 ;  /* 0x0000380201007387 */ /* 0x0001e80000100800 */
[----:B------:R1:W-:Y:S04]  /*4920*/  STL [R1+0x34], R0 ;  /* 0x0000340001007387 */ /* 0x0003e80000100800 */
[----:B------:R3:W-:Y:S01]  /*4930*/  STL [R1+0x30], R4 ;  /* 0x0000300401007387 */ /* 0x0007e20000100800 */
[----:B0-----:R-:W-:-:S02]  /*4940*/  SEL R2, R11, R20, !P3 ;  /* 0x000000140b027207 */ /* 0x001fc40005800000 */
[----:B-1----:R-:W-:-:S03]  /*4950*/  SEL R0, R11, R21, !P3 ;  /* 0x000000150b007207 */ /* 0x002fc60005800000 */
[----:B------:R0:W-:Y:S01]  /*4960*/  STL [R1+0x28], R2 ;  /* 0x0000280201007387 */ /* 0x0001e20000100800 */
[----:B---3--:R-:W-:-:S03]  /*4970*/  SEL R4, R11, R24, !P3 ;  /* 0x000000180b047207 */ /* 0x008fc60005800000 */
[----:B------:R1:W-:Y:S04]  /*4980*/  STL [R1+0x18], R0 ;  /* 0x0000180001007387 */ /* 0x0003e80000100800 */
[----:B------:R-:W-:Y:S04]  /*4990*/  STL [R1+0x14], R4 ;  /* 0x0000140401007387 */ /* 0x000fe80000100800 */
[----:B------:R-:W3:Y:S01]  /*49a0*/  LDL.LU R7, [R1+0x4] ;  /* 0x0000040001077983 */ /* 0x000ee20000300800 */
[----:B0-----:R-:W-:-:S05]  /*49b0*/  SEL R2, R11, R23, !P3 ;  /* 0x000000170b027207 */ /* 0x001fca0005800000 */
[----:B------:R0:W-:Y:S01]  /*49c0*/  STL [R1+0xc], R2 ;  /* 0x00000c0201007387 */ /* 0x0001e20000100800 */
[C---:B-1----:R-:W-:Y:S02]  /*49d0*/  SEL R0, R11.reuse, R12, !P3 ;  /* 0x0000000c0b007207 */ /* 0x042fe40005800000 */
[C---:B------:R-:W-:Y:S01]  /*49e0*/  SEL R27, R11.reuse, R10, !P3 ;  /* 0x0000000a0b1b7207 */ /* 0x040fe20005800000 */
[----:B------:R-:W4:Y:S01]  /*49f0*/  LDL.LU R6, [R1] ;  /* 0x0000000001067983 */ /* 0x000f220000300800 */
[----:B0-----:R-:W0:Y:S01]  /*4a00*/  LDC R2, c[0x0][0x23c] ;  /* 0x00008f00ff027b82 */ /* 0x001e220000000800 */
[C---:B------:R-:W-:Y:S02]  /*4a10*/  SEL R23, R11.reuse, R16, !P3 ;  /* 0x000000100b177207 */ /* 0x040fe40005800000 */
[C---:B------:R-:W-:Y:S01]  /*4a20*/  SEL R19, R11.reuse, R19, !P3 ;  /* 0x000000130b137207 */ /* 0x040fe20005800000 */
[----:B------:R1:W-:Y:S01]  /*4a30*/  STL [R1+0x8], R0 ;  /* 0x0000080001007387 */ /* 0x0003e20000100800 */
[----:B------:R-:W-:-:S02]  /*4a40*/  SEL R17, R11, R17, !P3 ;  /* 0x000000110b117207 */ /* 0x000fc40005800000 */
[C---:B------:R-:W-:Y:S01]  /*4a50*/  SEL R25, R11.reuse, R25, !P3 ;  /* 0x000000190b197207 */ /* 0x040fe20005800000 */
[----:B------:R-:W-:Y:S01]  /*4a60*/  STL [R1+0x838], R27 ;  /* 0x0008381b01007387 */ /* 0x000fe20000100800 */
[C---:B------:R-:W-:Y:S02]  /*4a70*/  SEL R20, R11.reuse, R15, !P3 ;  /* 0x0000000f0b147207 */ /* 0x040fe40005800000 */
[C---:B------:R-:W-:Y:S01]  /*4a80*/  SEL R21, R11.reuse, R14, !P3 ;  /* 0x0000000e0b157207 */ /* 0x040fe20005800000 */
[----:B------:R-:W-:Y:S01]  /*4a90*/  STL [R1+0x83c], R23 ;  /* 0x00083c1701007387 */ /* 0x000fe20000100800 */
[C---:B------:R-:W-:Y:S02]  /*4aa0*/  SEL R18, R11.reuse, R18, !P3 ;  /* 0x000000120b127207 */ /* 0x040fe40005800000 */
[C---:B------:R-:W-:Y:S01]  /*4ab0*/  SEL R22, R11.reuse, R22, !P3 ;  /* 0x000000160b167207 */ /* 0x040fe20005800000 */
[----:B------:R-:W-:Y:S01]  /*4ac0*/  STL [R1+0x840], R19 ;  /* 0x0008401301007387 */ /* 0x000fe20000100800 */
[----:B------:R-:W-:-:S03]  /*4ad0*/  SEL R26, R11, R26, !P3 ;  /* 0x0000001a0b1a7207 */ /* 0x000fc60005800000 */
[----:B------:R-:W-:Y:S01]  /*4ae0*/  STL [R1+0x844], R17 ;  /* 0x0008441101007387 */ /* 0x000fe20000100800 */
[----:B------:R-:W-:-:S03]  /*4af0*/  SEL R24, R11, R9, !P3 ;  /* 0x000000090b187207 */ /* 0x000fc60005800000 */
[----:B------:R-:W-:Y:S01]  /*4b00*/  STL [R1+0x848], R25 ;  /* 0x0008481901007387 */ /* 0x000fe20000100800 */
[----:B0-----:R-:W-:-:S03]  /*4b10*/  IMAD R4, R2, 0x40, R3 ;  /* 0x0000004002047824 */ /* 0x001fc600078e0203 */
[----:B------:R-:W-:Y:S04]  /*4b20*/  STL [R1+0x84c], R20 ;  /* 0x00084c1401007387 */ /* 0x000fe80000100800 */
[----:B------:R-:W-:Y:S04]  /*4b30*/  STL [R1+0x850], R21 ;  /* 0x0008501501007387 */ /* 0x000fe80000100800 */
[----:B------:R-:W-:Y:S01]  /*4b40*/  STL [R1+0x854], R18 ;  /* 0x0008541201007387 */ /* 0x000fe20000100800 */
[----:B------:R-:W-:-:S03]  /*4b50*/  SHF.R.S32.HI R2, RZ, 0x1f, R3 ;  /* 0x0000001fff027819 */ /* 0x000fc60000011403 */
[----:B------:R-:W-:Y:S04]  /*4b60*/  STL [R1+0x858], R22 ;  /* 0x0008581601007387 */ /* 0x000fe80000100800 */
[----:B------:R-:W-:Y:S01]  /*4b70*/  STL [R1+0x85c], R26 ;  /* 0x00085c1a01007387 */ /* 0x000fe20000100800 */
[----:B-1----:R-:W-:-:S03]  /*4b80*/  SHF.R.S32.HI R0, RZ, 0x1f, R4 ;  /* 0x0000001fff007819 */ /* 0x002fc60000011404 */
[----:B------:R-:W-:Y:S04]  /*4b90*/  STL [R1+0x860], R24 ;  /* 0x0008601801007387 */ /* 0x000fe80000100800 */
[----:B------:R-:W4:Y:S04]  /*4ba0*/  LDL.LU R9, [R1+0x10] ;  /* 0x0000100001097983 */ /* 0x000f280000300800 */
[----:B------:R-:W4:Y:S04]  /*4bb0*/  LDL.LU R10, [R1+0x1c] ;  /* 0x00001c00010a7983 */ /* 0x000f280000300800 */
[----:B------:R-:W4:Y:S04]  /*4bc0*/  LDL.LU R11, [R1+0x20] ;  /* 0x00002000010b7983 */ /* 0x000f280000300800 */
[----:B------:R-:W4:Y:S04]  /*4bd0*/  LDL.LU R12, [R1+0x24] ;  /* 0x00002400010c7983 */ /* 0x000f280000300800 */
[----:B------:R-:W4:Y:S04]  /*4be0*/  LDL.LU R13, [R1+0x2c] ;  /* 0x00002c00010d7983 */ /* 0x000f280000300800 */
[----:B------:R-:W-:Y:S04]  /*4bf0*/  STL [R1+0x7b0], R2 ;  /* 0x0007b00201007387 */ /* 0x000fe80000100800 */
[----:B------:R-:W-:Y:S04]  /*4c00*/  STL [R1+0x7ac], R3 ;  /* 0x0007ac0301007387 */ /* 0x000fe80000100800 */
[----:B------:R2:W-:Y:S04]  /*4c10*/  STL [R1+0x7b8], R0 ;  /* 0x0007b80001007387 */ /* 0x0005e80000100800 */
[----:B------:R-:W-:Y:S04]  /*4c20*/  STL [R1+0x7b4], R4 ;  /* 0x0007b40401007387 */ /* 0x000fe80000100800 */
[----:B------:R-:W4:Y:S01]  /*4c30*/  LDL.LU R14, [R1+0x40] ;  /* 0x00004000010e7983 */ /* 0x000f220000300800 */
[----:B--2---:R-:W-:Y:S01]  /*4c40*/  IMAD R0, R5, UR5, RZ ;  /* 0x0000000505007c24 */ /* 0x004fe2000f8e02ff */
[----:B------:R-:W-:-:S04]  /*4c50*/  ULDC UR5, c[0x0][0x238] ;  /* 0x00008e0000057ab9 */ /* 0x000fc80000000800 */
[----:B------:R0:W-:Y:S04]  /*4c60*/  STL [R1+0x13c], R0 ;  /* 0x00013c0001007387 */ /* 0x0001e80000100800 */
[----:B------:R-:W2:Y:S04]  /*4c70*/  LDL.LU R15, [R1+0x44] ;  /* 0x00004400010f7983 */ /* 0x000ea80000300800 */
[----:B------:R-:W2:Y:S01]  /*4c80*/  LDL.LU R16, [R1+0x64] ;  /* 0x0000640001107983 */ /* 0x000ea20000300800 */
[----:B---3--:R-:W-:-:S05]  /*4c90*/  IMAD R5, R7, UR4, RZ ;  /* 0x0000000407057c24 */ /* 0x008fca000f8e02ff */
[----:B------:R-:W-:Y:S04]  /*4ca0*/  STL [R1+0x864], R5 ;  /* 0x0008640501007387 */ /* 0x000fe80000100800 */
[----:B------:R-:W3:Y:S04]  /*4cb0*/  LDL.LU R26, [R1+0x68] ;  /* 0x00006800011a7983 */ /* 0x000ee80000300800 */
[----:B------:R-:W3:Y:S04]  /*4cc0*/  LDL.LU R22, [R1+0x6c] ;  /* 0x00006c0001167983 */ /* 0x000ee80000300800 */
[----:B------:R-:W3:Y:S04]  /*4cd0*/  LDL.LU R18, [R1+0x70] ;  /* 0x0000700001127983 */ /* 0x000ee80000300800 */
[----:B------:R-:W0:Y:S04]  /*4ce0*/  LDL.LU R21, [R1+0x7c] ;  /* 0x00007c0001157983 */ /* 0x000e280000300800 */
[----:B------:R-:W3:Y:S04]  /*4cf0*/  LDL.LU R20, [R1+0x80] ;  /* 0x0000800001147983 */ /* 0x000ee80000300800 */
[----:B------:R-:W3:Y:S04]  /*4d00*/  LDL.LU R25, [R1+0xa8] ;  /* 0x0000a80001197983 */ /* 0x000ee80000300800 */
[----:B------:R-:W3:Y:S04]  /*4d10*/  LDL.LU R17, [R1+0xb4] ;  /* 0x0000b40001117983 */ /* 0x000ee80000300800 */
[----:B------:R-:W3:Y:S01]  /*4d20*/  LDL.LU R19, [R1+0xbc] ;  /* 0x0000bc0001137983 */ /* 0x000ee20000300800 */
[----:B----4-:R-:W-:-:S02]  /*4d30*/  IMAD R6, R6, UR4, RZ ;  /* 0x0000000406067c24 */ /* 0x010fc4000f8e02ff */
[----:B------:R-:W-:Y:S01]  /*4d40*/  IMAD R7, R29, UR4, RZ ;  /* 0x000000041d077c24 */ /* 0x000fe2000f8e02ff */
[----:B------:R-:W4:Y:S01]  /*4d50*/  LDL.LU R23, [R1+0xd4] ;  /* 0x0000d40001177983 */ /* 0x000f220000300800 */
[----:B------:R-:W-:-:S03]  /*4d60*/  IMAD R8, R28, UR4, RZ ;  /* 0x000000041c087c24 */ /* 0x000fc6000f8e02ff */
[----:B------:R-:W4:Y:S04]  /*4d70*/  LDL.LU R27, [R1+0xd0] ;  /* 0x0000d000011b7983 */ /* 0x000f280000300800 */
[----:B------:R-:W-:Y:S04]  /*4d80*/  STL [R1+0x868], R6 ;  /* 0x0008680601007387 */ /* 0x000fe80000100800 */
[----:B------:R-:W-:Y:S04]  /*4d90*/  STL [R1+0x86c], R7 ;  /* 0x00086c0701007387 */ /* 0x000fe80000100800 */
[----:B------:R-:W-:Y:S01]  /*4da0*/  STL [R1+0x870], R8 ;  /* 0x0008700801007387 */ /* 0x000fe20000100800 */
[----:B------:R-:W-:-:S02]  /*4db0*/  IMAD R9, R9, UR4, RZ ;  /* 0x0000000409097c24 */ /* 0x000fc4000f8e02ff */
[----:B------:R-:W-:-:S03]  /*4dc0*/  IMAD R10, R10, UR4, RZ ;  /* 0x000000040a0a7c24 */ /* 0x000fc6000f8e02ff */
[----:B------:R-:W-:Y:S01]  /*4dd0*/  STL [R1+0x874], R9 ;  /* 0x0008740901007387 */ /* 0x000fe20000100800 */
[----:B------:R-:W-:-:S03]  /*4de0*/  IMAD R11, R11, UR4, RZ ;  /* 0x000000040b0b7c24 */ /* 0x000fc6000f8e02ff */
[----:B------:R-:W-:Y:S01]  /*4df0*/  STL [R1+0x878], R10 ;  /* 0x0008780a01007387 */ /* 0x000fe20000100800 */
[----:B------:R-:W-:-:S03]  /*4e00*/  IMAD R12, R12, UR4, RZ ;  /* 0x000000040c0c7c24 */ /* 0x000fc6000f8e02ff */
[----:B------:R-:W-:Y:S01]  /*4e10*/  STL [R1+0x87c], R11 ;  /* 0x00087c0b01007387 */ /* 0x000fe20000100800 */
[----:B------:R-:W-:-:S03]  /*4e20*/  IMAD R13, R13, UR4, RZ ;  /* 0x000000040d0d7c24 */ /* 0x000fc6000f8e02ff */
[----:B------:R-:W-:Y:S04]  /*4e30*/  STL [R1+0x880], R12 ;  /* 0x0008800c01007387 */ /* 0x000fe80000100800 */
[----:B------:R-:W-:Y:S01]  /*4e40*/  STL [R1+0x884], R13 ;  /* 0x0008840d01007387 */ /* 0x000fe20000100800 */
[----:B------:R-:W-:-:S05]  /*4e50*/  IMAD R14, R14, UR4, RZ ;  /* 0x000000040e0e7c24 */ /* 0x000fca000f8e02ff */
[----:B------:R-:W-:Y:S01]  /*4e60*/  STL [R1+0x888], R14 ;  /* 0x0008880e01007387 */ /* 0x000fe20000100800 */
[----:B--2---:R-:W-:Y:S02]  /*4e70*/  IMAD R15, R15, UR4, RZ ;  /* 0x000000040f0f7c24 */ /* 0x004fe4000f8e02ff */
[----:B------:R-:W-:-:S03]  /*4e80*/  IMAD R16, R16, UR4, RZ ;  /* 0x0000000410107c24 */ /* 0x000fc6000f8e02ff */
[----:B------:R-:W-:Y:S04]  /*4e90*/  STL [R1+0x88c], R15 ;  /* 0x00088c0f01007387 */ /* 0x000fe80000100800 */
[----:B------:R-:W-:Y:S01]  /*4ea0*/  STL [R1+0x890], R16 ;  /* 0x0008901001007387 */ /* 0x000fe20000100800 */
[----:B---3--:R-:W-:Y:S02]  /*4eb0*/  IMAD R29, R26, UR4, RZ ;  /* 0x000000041a1d7c24 */ /* 0x008fe4000f8e02ff */
[----:B------:R-:W-:-:S03]  /*4ec0*/  IMAD R3, R22, UR4, RZ ;  /* 0x0000000416037c24 */ /* 0x000fc6000f8e02ff */
[----:B------:R-:W-:Y:S01]  /*4ed0*/  STL [R1+0x894], R29 ;  /* 0x0008941d01007387 */ /* 0x000fe20000100800 */
[----:B------:R-:W-:-:S03]  /*4ee0*/  IMAD R2, R18, UR4, RZ ;  /* 0x0000000412027c24 */ /* 0x000fc6000f8e02ff */
[----:B------:R1:W-:Y:S01]  /*4ef0*/  STL [R1+0x4], R3 ;  /* 0x0000040301007387 */ /* 0x0003e20000100800 */
[----:B0-----:R-:W-:-:S03]  /*4f00*/  IMAD R0, R21, UR4, RZ ;  /* 0x0000000415007c24 */ /* 0x001fc6000f8e02ff */
[----:B------:R0:W-:Y:S01]  /*4f10*/  STL [R1+0x10], R2 ;  /* 0x0000100201007387 */ /* 0x0001e20000100800 */
[----:B-1----:R-:W-:-:S03]  /*4f20*/  IMAD R3, R20, UR4, RZ ;  /* 0x0000000414037c24 */ /* 0x002fc6000f8e02ff */
[----:B------:R1:W-:Y:S01]  /*4f30*/  STL [R1+0x1c], R0 ;  /* 0x00001c0001007387 */ /* 0x0003e20000100800 */
[----:B0-----:R-:W-:-:S03]  /*4f40*/  IMAD R2, R25, UR4, RZ ;  /* 0x0000000419027c24 */ /* 0x001fc6000f8e02ff */
[----:B------:R0:W-:Y:S01]  /*4f50*/  STL [R1+0x24], R3 ;  /* 0x0000240301007387 */ /* 0x0001e20000100800 */
[----:B-1----:R-:W-:-:S03]  /*4f60*/  IMAD R0, R17, UR4, RZ ;  /* 0x0000000411007c24 */ /* 0x002fc6000f8e02ff */
[----:B------:R4:W-:Y:S01]  /*4f70*/  STL [R1+0x2c], R2 ;  /* 0x00002c0201007387 */ /* 0x0009e20000100800 */
[----:B0-----:R-:W-:-:S03]  /*4f80*/  IMAD R3, R19, UR4, RZ ;  /* 0x0000000413037c24 */ /* 0x001fc6000f8e02ff */
[----:B------:R0:W-:Y:S04]  /*4f90*/  STL [R1+0x40], R0 ;  /* 0x0000400001007387 */ /* 0x0001e80000100800 */
[----:B------:R-:W-:Y:S04]  /*4fa0*/  STL [R1+0x44], R3 ;  /* 0x0000440301007387 */ /* 0x000fe80000100800 */
[----:B------:R-:W2:Y:S01]  /*4fb0*/  LDL.LU R29, [R1+0xc4] ;  /* 0x0000c400011d7983 */ /* 0x000ea20000300800 */
[----:B----4-:R-:W-:Y:S02]  /*4fc0*/  IMAD R2, R23, UR4, RZ ;  /* 0x0000000417027c24 */ /* 0x010fe4000f8e02ff */
[----:B0-----:R-:W-:-:S03]  /*4fd0*/  IMAD R0, R27, UR4, RZ ;  /* 0x000000041b007c24 */ /* 0x001fc6000f8e02ff */
[----:B------:R-:W-:Y:S04]  /*4fe0*/  STL [R1+0x60], R2 ;  /* 0x0000600201007387 */ /* 0x000fe80000100800 */
[----:B--2---:R0:W-:Y:S04]  /*4ff0*/  STL [R1+0x898], R29 ;  /* 0x0008981d01007387 */ /* 0x0041e80000100800 */
[----:B------:R-:W-:Y:S04]  /*5000*/  STL [R1+0x64], R0 ;  /* 0x0000640001007387 */ /* 0x000fe80000100800 */
        /* <DEDUP_REMOVED lines=31> */
[----:B--2---:R-:W-:-:S05]  /*5200*/  IMAD R29, R29, UR4, RZ ;  /* 0x000000041d1d7c24 */ /* 0x004fca000f8e02ff */
[----:B------:R0:W-:Y:S04]  /*5210*/  STL [R1+0x68], R29 ;  /* 0x0000681d01007387 */ /* 0x0001e80000100800 */
[----:B0-----:R-:W2:Y:S02]  /*5220*/  LDL.LU R29, [R1+0x89c] ;  /* 0x00089c00011d7983 */ /* 0x001ea40000300800 */
[----:B--2---:R-:W-:-:S05]  /*5230*/  IMAD R29, R29, UR4, RZ ;  /* 0x000000041d1d7c24 */ /* 0x004fca000f8e02ff */
[----:B------:R0:W-:Y:S04]  /*5240*/  STL [R1+0x6c], R29 ;  /* 0x00006c1d01007387 */ /* 0x0001e80000100800 */
[----:B0-----:R-:W2:Y:S01]  /*5250*/  LDL.LU R29, [R1+0x898] ;  /* 0x00089800011d7983 */ /* 0x001ea20000300800 */
[----:B---3--:R-:W-:Y:S02]  /*5260*/  IMAD R16, R16, UR4, RZ ;  /* 0x0000000410107c24 */ /* 0x008fe4000f8e02ff */
[----:B----4-:R-:W-:Y:S02]  /*5270*/  IMAD R15, R15, UR4, RZ ;  /* 0x000000040f0f7c24 */ /* 0x010fe4000f8e02ff */
[----:B------:R-:W-:Y:S02]  /*5280*/  IMAD R14, R14, UR4, RZ ;  /* 0x000000040e0e7c24 */ /* 0x000fe4000f8e02ff */
[----:B------:R-:W-:-:S02]  /*5290*/  IMAD R13, R13, UR4, RZ ;  /* 0x000000040d0d7c24 */ /* 0x000fc4000f8e02ff */
[----:B------:R-:W-:Y:S02]  /*52a0*/  IMAD R12, R12, UR4, RZ ;  /* 0x000000040c0c7c24 */ /* 0x000fe4000f8e02ff */
[----:B------:R-:W-:Y:S02]  /*52b0*/  IMAD R11, R11, UR4, RZ ;  /* 0x000000040b0b7c24 */ /* 0x000fe4000f8e02ff */
[----:B------:R-:W-:Y:S02]  /*52c0*/  IMAD R10, R10, UR4, RZ ;  /* 0x000000040a0a7c24 */ /* 0x000fe4000f8e02ff */
[----:B------:R-:W-:Y:S02]  /*52d0*/  IMAD R9, R9, UR4, RZ ;  /* 0x0000000409097c24 */ /* 0x000fe4000f8e02ff */
        /* <DEDUP_REMOVED lines=15> */
[----:B--2---:R-:W-:-:S05]  /*53d0*/  IMAD R29, R29, UR4, RZ ;  /* 0x000000041d1d7c24 */ /* 0x004fca000f8e02ff */
        /* <DEDUP_REMOVED lines=27> */
[----:B0-----:R-:W4:Y:S04]  /*5590*/  LDL.LU R24, [R1+0x860] ;  /* 0x0008600001187983 */ /* 0x001f280000300800 */
[----:B------:R0:W-:Y:S04]  /*55a0*/  STL [R1+0xb8], R26 ;  /* 0x0000b81a01007387 */ /* 0x0001e80000100800 */
[----:B0-----:R-:W4:Y:S04]  /*55b0*/  LDL.LU R26, [R1+0x85c] ;  /* 0x00085c00011a7983 */ /* 0x001f280000300800 */
[----:B------:R0:W-:Y:S04]  /*55c0*/  STL [R1+0xbc], R22 ;  /* 0x0000bc1601007387 */ /* 0x0001e80000100800 */
[----:B0-----:R-:W4:Y:S04]  /*55d0*/  LDL.LU R22, [R1+0x858] ;  /* 0x0008580001167983 */ /* 0x001f280000300800 */
[----:B------:R0:W-:Y:S04]  /*55e0*/  STL [R1+0xc4], R18 ;  /* 0x0000c41201007387 */ /* 0x0001e80000100800 */
[----:B0-----:R-:W3:Y:S04]  /*55f0*/  LDL.LU R18, [R1+0x854] ;  /* 0x0008540001127983 */ /* 0x001ee80000300800 */
[----:B------:R0:W-:Y:S04]  /*5600*/  STL [R1+0xc8], R21 ;  /* 0x0000c81501007387 */ /* 0x0001e80000100800 */
[----:B0-----:R-:W4:Y:S04]  /*5610*/  LDL.LU R21, [R1+0x850] ;  /* 0x0008500001157983 */ /* 0x001f280000300800 */
        /* <DEDUP_REMOVED lines=11> */
[----:B0-----:R-:W4:Y:S01]  /*56d0*/  LDL.LU R27, [R1+0x838] ;  /* 0x00083800011b7983 */ /* 0x001f220000300800 */
[----:B------:R-:W-:-:S02]  /*56e0*/  IMAD R28, R28, UR4, RZ ;  /* 0x000000041c1c7c24 */ /* 0x000fc4000f8e02ff */
[----:B------:R-:W-:Y:S02]  /*56f0*/  IMAD R4, R4, UR4, RZ ;  /* 0x0000000404047c24 */ /* 0x000fe4000f8e02ff */
[----:B------:R-:W-:Y:S01]  /*5700*/  IMAD R0, R0, UR4, RZ ;  /* 0x0000000400007c24 */ /* 0x000fe2000f8e02ff */
[----:B------:R2:W-:Y:S01]  /*5710*/  STL [R1+0xf8], R28 ;  /* 0x0000f81c01007387 */ /* 0x0005e20000100800 */
[----:B------:R-:W-:Y:S02]  /*5720*/  IMAD R3, R3, UR4, RZ ;  /* 0x0000000403037c24 */ /* 0x000fe4000f8e02ff */
[----:B------:R-:W-:Y:S01]  /*5730*/  IMAD R2, R2, UR4, RZ ;  /* 0x0000000402027c24 */ /* 0x000fe2000f8e02ff */
[----:B------:R3:W-:Y:S04]  /*5740*/  STL [R1+0xfc], R4 ;  /* 0x0000fc0401007387 */ /* 0x0007e80000100800 */
[----:B------:R-:W-:Y:S04]  /*5750*/  STL [R1+0x104], R0 ;  /* 0x0001040001007387 */ /* 0x000fe80000100800 */
[----:B------:R-:W-:Y:S04]  /*5760*/  STL [R1+0x108], R3 ;  /* 0x0001080301007387 */ /* 0x000fe80000100800 */
[----:B------:R4:W-:Y:S01]  /*5770*/  STL [R1+0x110], R2 ;  /* 0x0001100201007387 */ /* 0x0009e20000100800 */
[----:B--2---:R-:W-:Y:S01]  /*5780*/  SHF.R.S32.HI R28, RZ, 0x1f, R5 ;  /* 0x0000001fff1c7819 */ /* 0x004fe20000011405 */
[----:B---3--:R-:W-:Y:S01]  /*5790*/  IMAD R4, R18, UR4, RZ ;  /* 0x0000000412047c24 */ /* 0x008fe2000f8e02ff */
[----:B------:R-:W-:Y:S01]  /*57a0*/  SHF.R.S32.HI R18, RZ, 0x1f, R7 ;  /* 0x0000001fff127819 */ /* 0x000fe20000011407 */
[----:B----4-:R-:W-:-:S02]  /*57b0*/  IMAD R2, R19, UR4, RZ ;  /* 0x0000000413027c24 */ /* 0x010fc4000f8e02ff */
[----:B------:R-:W-:Y:S02]  /*57c0*/  IMAD R3, R23, UR4, RZ ;  /* 0x0000000417037c24 */ /* 0x000fe4000f8e02ff */
[----:B------:R-:W-:-:S05]  /*57d0*/  IMAD R0, R27, UR4, RZ ;  /* 0x000000041b007c24 */ /* 0x000fca000f8e02ff */
[----:B------:R0:W-:Y:S04]  /*57e0*/  STL [R1+0x118], R0 ;  /* 0x0001180001007387 */ /* 0x0001e80000100800 */
[----:B------:R1:W-:Y:S01]  /*57f0*/  STL [R1+0x11c], R3 ;  /* 0x00011c0301007387 */ /* 0x0003e20000100800 */
[----:B0-----:R-:W-:-:S03]  /*5800*/  IMAD R0, R17, UR4, RZ ;  /* 0x0000000411007c24 */ /* 0x001fc6000f8e02ff */
[----:B------:R0:W-:Y:S01]  /*5810*/  STL [R1+0x124], R2 ;  /* 0x0001240201007387 */ /* 0x0001e20000100800 */
[----:B-1----:R-:W-:-:S03]  /*5820*/  IMAD R3, R25, UR4, RZ ;  /* 0x0000000419037c24 */ /* 0x002fc6000f8e02ff */
[----:B------:R1:W-:Y:S01]  /*5830*/  STL [R1+0x128], R0 ;  /* 0x0001280001007387 */ /* 0x0003e20000100800 */
[----:B------:R-:W-:Y:S02]  /*5840*/  IMAD R17, R24, UR4, RZ ;  /* 0x0000000418117c24 */ /* 0x000fe4000f8e02ff */
[----:B0-----:R-:W-:Y:S01]  /*5850*/  IMAD R2, R20, UR4, RZ ;  /* 0x0000000414027c24 */ /* 0x001fe2000f8e02ff */
[----:B------:R-:W-:Y:S01]  /*5860*/  STL [R1+0x130], R3 ;  /* 0x0001300301007387 */ /* 0x000fe20000100800 */
[----:B-1----:R-:W-:-:S03]  /*5870*/  IMAD R0, R21, UR4, RZ ;  /* 0x0000000415007c24 */ /* 0x002fc6000f8e02ff */
[----:B------:R0:W-:Y:S04]  /*5880*/  STL [R1+0x138], R2 ;  /* 0x0001380201007387 */ /* 0x0001e80000100800 */
[----:B------:R-:W-:Y:S04]  /*5890*/  STL [R1+0x140], R0 ;  /* 0x0001400001007387 */ /* 0x000fe80000100800 */
[----:B------:R1:W-:Y:S01]  /*58a0*/  STL [R1+0x7bc], R0 ;  /* 0x0007bc0001007387 */ /* 0x0003e20000100800 */
[----:B0-----:R-:W-:-:S03]  /*58b0*/  IMAD R2, R22, UR4, RZ ;  /* 0x0000000416027c24 */ /* 0x001fc6000f8e02ff */
[----:B-1----:R-:W2:Y:S04]  /*58c0*/  LDL R0, [R1+0x94] ;  /* 0x0000940001007983 */ /* 0x002ea80000100800 */
[----:B------:R-:W-:Y:S04]  /*58d0*/  STL [R1+0x148], R4 ;  /* 0x0001480401007387 */ /* 0x000fe80000100800 */
[----:B------:R0:W-:Y:S04]  /*58e0*/  STL [R1+0x15c], R17 ;  /* 0x00015c1101007387 */ /* 0x0001e80000100800 */
[----:B------:R1:W-:Y:S01]  /*58f0*/  STL [R1+0x7c0], R4 ;  /* 0x0007c00401007387 */ /* 0x0003e20000100800 */
[----:B------:R-:W-:Y:S01]  /*5900*/  IMAD R3, R26, UR4, RZ ;  /* 0x000000041a037c24 */ /* 0x000fe2000f8e02ff */
[----:B0-----:R-:W-:Y:S01]  /*5910*/  SHF.R.S32.HI R17, RZ, 0x1f, R6 ;  /* 0x0000001fff117819 */ /* 0x001fe20000011406 */
[----:B------:R-:W-:Y:S01]  /*5920*/  ULDC UR4, c[0x0][0x238] ;  /* 0x00008e0000047ab9 */ /* 0x000fe20000000800 */
[----:B-1----:R-:W3:Y:S04]  /*5930*/  LDL R4, [R1+0x80] ;  /* 0x0000800001047983 */ /* 0x002ee80000100800 */
[----:B------:R0:W-:Y:S04]  /*5940*/  STL [R1+0x7c8], R28 ;  /* 0x0007c81c01007387 */ /* 0x0001e80000100800 */
[----:B0-----:R-:W4:Y:S04]  /*5950*/  LDL R28, [R1+0x7c] ;  /* 0x00007c00011c7983 */ /* 0x001f280000100800 */
[----:B------:R0:W-:Y:S04]  /*5960*/  STL [R1+0x7c4], R5 ;  /* 0x0007c40501007387 */ /* 0x0001e80000100800 */
[----:B0-----:R-:W2:Y:S04]  /*5970*/  LDL R5, [R1+0x70] ;  /* 0x0000700001057983 */ /* 0x001ea80000100800 */
[----:B------:R-:W-:Y:S04]  /*5980*/  STL [R1+0x14c], R2 ;  /* 0x00014c0201007387 */ /* 0x000fe80000100800 */
[----:B------:R0:W-:Y:S01]  /*5990*/  STL [R1+0x7cc], R2 ;  /* 0x0007cc0201007387 */ /* 0x0001e20000100800 */
[----:B------:R-:W-:-:S03]  /*59a0*/  SHF.R.S32.HI R19, RZ, 0x1f, R8 ;  /* 0x0000001fff137819 */ /* 0x000fc60000011408 */
[----:B0-----:R-:W3:Y:S04]  /*59b0*/  LDL R2, [R1+0x6c] ;  /* 0x00006c0001027983 */ /* 0x001ee80000100800 */
[----:B------:R0:W-:Y:S01]  /*59c0*/  STL [R1+0x7d4], R17 ;  /* 0x0007d41101007387 */ /* 0x0001e20000100800 */
[----:B------:R-:W-:-:S03]  /*59d0*/  SHF.R.S32.HI R20, RZ, 0x1f, R9 ;  /* 0x0000001fff147819 */ /* 0x000fc60000011409 */
[----:B0-----:R-:W4:Y:S04]  /*59e0*/  LDL R17, [R1+0x68] ;  /* 0x0000680001117983 */ /* 0x001f280000100800 */
[----:B------:R0:W-:Y:S04]  /*59f0*/  STL [R1+0x7d0], R6 ;  /* 0x0007d00601007387 */ /* 0x0001e80000100800 */
[----:B0-----:R-:W4:Y:S04]  /*5a00*/  LDL R6, [R1+0x64] ;  /* 0x0000640001067983 */ /* 0x001f280000100800 */
[----:B------:R-:W-:Y:S04]  /*5a10*/  STL [R1+0x154], R3 ;  /* 0x0001540301007387 */ /* 0x000fe80000100800 */
[----:B------:R0:W-:Y:S01]  /*5a20*/  STL [R1+0x7d8], R3 ;  /* 0x0007d80301007387 */ /* 0x0001e20000100800 */
[----:B------:R-:W-:-:S03]  /*5a30*/  SHF.R.S32.HI R21, RZ, 0x1f, R10 ;  /* 0x0000001fff157819 */ /* 0x000fc6000001140a */
[----:B0-----:R-:W4:Y:S04]  /*5a40*/  LDL R3, [R1+0x60] ;  /* 0x0000600001037983 */ /* 0x001f280000100800 */
[----:B------:R0:W-:Y:S04]  /*5a50*/  STL [R1+0x7e0], R18 ;  /* 0x0007e01201007387 */ /* 0x0001e80000100800 */
        /* <DEDUP_REMOVED lines=12> */
[----:B0-----:R-:W4:Y:S01]  /*5b20*/  LDL R21, [R1+0x4] ;  /* 0x0000040001157983 */ /* 0x001f220000100800 */
[----:B------:R-:W-:-:S02]  /*5b30*/  SHF.R.S32.HI R22, RZ, 0x1f, R11 ;  /* 0x0000001fff167819 */ /* 0x000fc4000001140b */
[----:B------:R-:W-:Y:S01]  /*5b40*/  SHF.R.S32.HI R23, RZ, 0x1f, R12 ;  /* 0x0000001fff177819 */ /* 0x000fe2000001140c */
[----:B------:R0:W-:Y:S01]  /*5b50*/  STL [R1+0x7f4], R10 ;  /* 0x0007f40a01007387 */ /* 0x0001e20000100800 */
[----:B------:R-:W-:Y:S02]  /*5b60*/  SHF.R.S32.HI R24, RZ, 0x1f, R13 ;  /* 0x0000001fff187819 */ /* 0x000fe4000001140d */
[----:B------:R-:W-:Y:S01]  /*5b70*/  SHF.R.S32.HI R25, RZ, 0x1f, R14 ;  /* 0x0000001fff197819 */ /* 0x000fe2000001140e */
[----:B------:R-:W-:Y:S01]  /*5b80*/  STL [R1+0x800], R22 ;  /* 0x0008001601007387 */ /* 0x000fe20000100800 */
[----:B------:R-:W-:-:S03]  /*5b90*/  SHF.R.S32.HI R26, RZ, 0x1f, R15 ;  /* 0x0000001fff1a7819 */ /* 0x000fc6000001140f */
[----:B------:R-:W-:Y:S01]  /*5ba0*/  STL [R1+0x7fc], R11 ;  /* 0x0007fc0b01007387 */ /* 0x000fe20000100800 */
[----:B------:R-:W-:-:S03]  /*5bb0*/  SHF.R.S32.HI R27, RZ, 0x1f, R16 ;  /* 0x0000001fff1b7819 */ /* 0x000fc60000011410 */
[----:B------:R-:W-:Y:S04]  /*5bc0*/  STL [R1+0x808], R23 ;  /* 0x0008081701007387 */ /* 0x000fe80000100800 */
[----:B------:R-:W-:Y:S04]  /*5bd0*/  STL [R1+0x804], R12 ;  /* 0x0008040c01007387 */ /* 0x000fe80000100800 */
[----:B------:R-:W-:Y:S01]  /*5be0*/  STL [R1+0x810], R24 ;  /* 0x0008101801007387 */ /* 0x000fe20000100800 */
[----:B0-----:R-:W-:-:S03]  /*5bf0*/  SHF.R.S32.HI R10, RZ, 0x1f, R29 ;  /* 0x0000001fff0a7819 */ /* 0x001fc6000001141d */
[----:B------:R-:W-:Y:S04]  /*5c00*/  STL [R1+0x80c], R13 ;  /* 0x00080c0d01007387 */ /* 0x000fe80000100800 */
[----:B------:R-:W-:Y:S04]  /*5c10*/  STL [R1+0x818], R25 ;  /* 0x0008181901007387 */ /* 0x000fe80000100800 */
[----:B------:R-:W-:Y:S04]  /*5c20*/  STL [R1+0x814], R14 ;  /* 0x0008140e01007387 */ /* 0x000fe80000100800 */
[----:B------:R-:W-:Y:S04]  /*5c30*/  STL [R1+0x820], R26 ;  /* 0x0008201a01007387 */ /* 0x000fe80000100800 */
[----:B------:R-:W-:Y:S04]  /*5c40*/  STL [R1+0x81c], R15 ;  /* 0x00081c0f01007387 */ /* 0x000fe80000100800 */
[----:B------:R-:W-:Y:S04]  /*5c50*/  STL [R1+0x828], R27 ;  /* 0x0008281b01007387 */ /* 0x000fe80000100800 */
[----:B------:R-:W-:Y:S04]  /*5c60*/  STL [R1+0x824], R16 ;  /* 0x0008241001007387 */ /* 0x000fe80000100800 */
[----:B------:R-:W-:Y:S04]  /*5c70*/  STL [R1+0x82c], R29 ;  /* 0x00082c1d01007387 */ /* 0x000fe80000100800 */
[----:B------:R0:W-:Y:S01]  /*5c80*/  STL [R1], R10 ;  /* 0x0000000a01007387 */ /* 0x0001e20000100800 */
[----:B--2---:R-:W-:-:S02]  /*5c90*/  SHF.R.S32.HI R5, RZ, 0x1f, R5 ;  /* 0x0000001fff057819 */ /* 0x004fc40000011405 */
[----:B---3--:R-:W-:Y:S02]  /*5ca0*/  SHF.R.S32.HI R2, RZ, 0x1f, R2 ;  /* 0x0000001fff027819 */ /* 0x008fe40000011402 */
[----:B----4-:R-:W-:Y:S02]  /*5cb0*/  SHF.R.S32.HI R6, RZ, 0x1f, R6 ;  /* 0x0000001fff067819 */ /* 0x010fe40000011406 */
[----:B------:R-:W-:Y:S02]  /*5cc0*/  SHF.R.S32.HI R8, RZ, 0x1f, R8 ;  /* 0x0000001fff087819 */ /* 0x000fe40000011408 */
[----:B0-----:R-:W-:Y:S02]  /*5cd0*/  SHF.R.S32.HI R10, RZ, 0x1f, R9 ;  /* 0x0000001fff0a7819 */ /* 0x001fe40000011409 */
[----:B------:R-:W-:Y:S02]  /*5ce0*/  SHF.R.S32.HI R9, RZ, 0x1f, R20 ;  /* 0x0000001fff097819 */ /* 0x000fe40000011414 */
[----:B------:R-:W-:-:S05]  /*5cf0*/  SHF.R.S32.HI R11, RZ, 0x1f, R21 ;  /* 0x0000001fff0b7819 */ /* 0x000fca0000011415 */
[----:B------:R-:W-:Y:S04]  /*5d00*/  STL [R1+0x8], R11 ;  /* 0x0000080b01007387 */ /* 0x000fe80000100800 */
[----:B------:R0:W-:Y:S04]  /*5d10*/  STL [R1+0xc], R10 ;  /* 0x00000c0a01007387 */ /* 0x0001e80000100800 */
[----:B------:R1:W-:Y:S04]  /*5d20*/  STL [R1+0x14], R9 ;  /* 0x0000140901007387 */ /* 0x0003e80000100800 */
[----:B------:R2:W-:Y:S01]  /*5d30*/  STL [R1+0x18], R8 ;  /* 0x0000180801007387 */ /* 0x0005e20000100800 */
[----:B0-----:R-:W-:-:S02]  /*5d40*/  SHF.R.S32.HI R10, RZ, 0x1f, R19 ;  /* 0x0000001fff0a7819 */ /* 0x001fc40000011413 */
[----:B-1----:R-:W-:Y:S02]  /*5d50*/  SHF.R.S32.HI R9, RZ, 0x1f, R7 ;  /* 0x0000001fff097819 */ /* 0x002fe40000011407 */
[----:B------:R-:W-:Y:S02]  /*5d60*/  SHF.R.S32.HI R7, RZ, 0x1f, R3 ;  /* 0x0000001fff077819 */ /* 0x000fe40000011403 */
[----:B--2---:R-:W-:Y:S01]  /*5d70*/  SHF.R.S32.HI R8, RZ, 0x1f, R18 ;  /* 0x0000001fff087819 */ /* 0x004fe20000011412 */
[----:B------:R-:W-:Y:S01]  /*5d80*/  STL [R1+0x20], R10 ;  /* 0x0000200a01007387 */ /* 0x000fe20000100800 */
[----:B------:R-:W-:-:S03]  /*5d90*/  SHF.R.S32.HI R3, RZ, 0x1f, R17 ;  /* 0x0000001fff037819 */ /* 0x000fc60000011411 */
[----:B------:R-:W-:Y:S04]  /*5da0*/  STL [R1+0x28], R9 ;  /* 0x0000280901007387 */ /* 0x000fe80000100800 */
[----:B------:R-:W-:Y:S04]  /*5db0*/  STL [R1+0x30], R8 ;  /* 0x0000300801007387 */ /* 0x000fe80000100800 */
[----:B------:R-:W-:Y:S04]  /*5dc0*/  STL [R1+0x34], R7 ;  /* 0x0000340701007387 */ /* 0x000fe80000100800 */
[----:B------:R-:W-:Y:S04]  /*5dd0*/  STL [R1+0x38], R6 ;  /* 0x0000380601007387 */ /* 0x000fe80000100800 */
[----:B------:R0:W-:Y:S04]  /*5de0*/  STL [R1+0x3c], R3 ;  /* 0x00003c0301007387 */ /* 0x0001e80000100800 */
[----:B------:R1:W-:Y:S01]  /*5df0*/  STL [R1+0x48], R2 ;  /* 0x0000480201007387 */ /* 0x0003e20000100800 */
[----:B0-----:R-:W-:-:S03]  /*5e00*/  SHF.R.S32.HI R3, RZ, 0x1f, R28 ;  /* 0x0000001fff037819 */ /* 0x001fc6000001141c */
[----:B------:R-:W-:Y:S04]  /*5e10*/  STL [R1+0x4c], R5 ;  /* 0x00004c0501007387 */ /* 0x000fe80000100800 */
[----:B------:R-:W-:Y:S04]  /*5e20*/  STL [R1+0x50], R3 ;  /* 0x0000500301007387 */ /* 0x000fe80000100800 */
[----:B------:R-:W2:Y:S01]  /*5e30*/  LDL R29, [R1+0x9c] ;  /* 0x00009c00011d7983 */ /* 0x000ea20000100800 */
[----:B-1----:R-:W-:Y:S02]  /*5e40*/  SHF.R.S32.HI R2, RZ, 0x1f, R4 ;  /* 0x0000001fff027819 */ /* 0x002fe40000011404 */
[----:B------:R-:W-:-:S03]  /*5e50*/  SHF.R.S32.HI R0, RZ, 0x1f, R0 ;  /* 0x0000001fff007819 */ /* 0x000fc60000011400 */
[----:B------:R-:W-:Y:S04]  /*5e60*/  STL [R1+0x54], R2 ;  /* 0x0000540201007387 */ /* 0x000fe80000100800 */
[----:B--2---:R0:W-:Y:S04]  /*5e70*/  STL [R1+0x830], R29 ;  /* 0x0008301d01007387 */ /* 0x0041e80000100800 */
[----:B------:R-:W-:Y:S04]  /*5e80*/  STL [R1+0x58], R0 ;  /* 0x0000580001007387 */ /* 0x000fe80000100800 */
[----:B0-----:R-:W2:Y:S04]  /*5e90*/  LDL R29, [R1+0xa0] ;  /* 0x0000a000011d7983 */ /* 0x001ea80000100800 */
[----:B--2---:R0:W-:Y:S04]  /*5ea0*/  STL [R1+0x834], R29 ;  /* 0x0008341d01007387 */ /* 0x0041e80000100800 */
[----:B------:R-:W2:Y:S04]  /*5eb0*/  LDL R27, [R1+0x98] ;  /* 0x00009800011b7983 */ /* 0x000ea80000100800 */
[----:B------:R-:W3:Y:S04]  /*5ec0*/  LDL R16, [R1+0x90] ;  /* 0x0000900001107983 */ /* 0x000ee80000100800 */
[----:B0-----:R-:W4:Y:S04]  /*5ed0*/  LDL R29, [R1+0xa4] ;  /* 0x0000a400011d7983 */ /* 0x001f280000100800 */
[----:B------:R-:W3:Y:S04]  /*5ee0*/  LDL R26, [R1+0x8c] ;  /* 0x00008c00011a7983 */ /* 0x000ee80000100800 */
        /* <DEDUP_REMOVED lines=24> */
[----:B------:R-:W3:Y:S01]  /*6070*/  LDL R0, [R1+0x138] ;  /* 0x0001380001007983 */ /* 0x000ee20000100800 */
[----:B----4-:R-:W-:-:S05]  /*6080*/  SHF.R.S32.HI R29, RZ, 0x1f, R29 ;  /* 0x0000001fff1d7819 */ /* 0x010fca000001141d */
[----:B------:R0:W-:Y:S04]  /*6090*/  STL [R1+0x5c], R29 ;  /* 0x00005c1d01007387 */ /* 0x0001e80000100800 */
[----:B0-----:R-:W4:Y:S02]  /*60a0*/  LDL.LU R29, [R1+0x834] ;  /* 0x00083400011d7983 */ /* 0x001f240000300800 */
[----:B----4-:R-:W-:-:S05]  /*60b0*/  SHF.R.S32.HI R29, RZ, 0x1f, R29 ;  /* 0x0000001fff1d7819 */ /* 0x010fca000001141d */
[----:B------:R0:W-:Y:S04]  /*60c0*/  STL [R1+0x74], R29 ;  /* 0x0000741d01007387 */ /* 0x0001e80000100800 */
[----:B0-----:R-:W4:Y:S01]  /*60d0*/  LDL.LU R29, [R1+0x830] ;  /* 0x00083000011d7983 */ /* 0x001f220000300800 */
[----:B--2---:R-:W-:Y:S02]  /*60e0*/  SHF.R.S32.HI R27, RZ, 0x1f, R27 ;  /* 0x0000001fff1b7819 */ /* 0x004fe4000001141b */
[----:B---3--:R-:W-:Y:S02]  /*60f0*/  SHF.R.S32.HI R16, RZ, 0x1f, R16 ;  /* 0x0000001fff107819 */ /* 0x008fe40000011410 */
[----:B------:R-:W-:Y:S02]  /*6100*/  SHF.R.S32.HI R26, RZ, 0x1f, R26 ;  /* 0x0000001fff1a7819 */ /* 0x000fe4000001141a */
[----:B------:R-:W-:-:S02]  /*6110*/  SHF.R.S32.HI R15, RZ, 0x1f, R15 ;  /* 0x0000001fff0f7819 */ /* 0x000fc4000001140f */
[----:B------:R-:W-:Y:S02]  /*6120*/  SHF.R.S32.HI R25, RZ, 0x1f, R25 ;  /* 0x0000001fff197819 */ /* 0x000fe40000011419 */
[----:B------:R-:W-:Y:S02]  /*6130*/  SHF.R.S32.HI R14, RZ, 0x1f, R14 ;  /* 0x0000001fff0e7819 */ /* 0x000fe4000001140e */
[----:B------:R-:W-:Y:S02]  /*6140*/  SHF.R.S32.HI R24, RZ, 0x1f, R24 ;  /* 0x0000001fff187819 */ /* 0x000fe40000011418 */
[----:B------:R-:W-:Y:S02]  /*6150*/  SHF.R.S32.HI R13, RZ, 0x1f, R13 ;  /* 0x0000001fff0d7819 */ /* 0x000fe4000001140d */
        /* <DEDUP_REMOVED lines=20> */
[----:B----4-:R-:W-:-:S05]  /*62a0*/  SHF.R.S32.HI R29, RZ, 0x1f, R29 ;  /* 0x0000001fff1d7819 */ /* 0x010fca000001141d */
[----:B------:R0:W-:Y:S04]  /*62b0*/  STL [R1+0x78], R29 ;  /* 0x0000781d01007387 */ /* 0x0001e80000100800 */
[----:B0-----:R-:W2:Y:S04]  /*62c0*/  LDL.LU R29, [R1+0x82c] ;  /* 0x00082c00011d7983 */ /* 0x001ea80000300800 */
[----:B------:R0:W-:Y:S04]  /*62d0*/  STL [R1+0xa8], R27 ;  /* 0x0000a81b01007387 */ /* 0x0001e80000100800 */
[----:B0-----:R-:W3:Y:S04]  /*62e0*/  LDL.LU R27, [R1+0x828] ;  /* 0x00082800011b7983 */ /* 0x001ee80000300800 */
[----:B------:R0:W-:Y:S04]  /*62f0*/  STL [R1+0xb4], R16 ;  /* 0x0000b41001007387 */ /* 0x0001e80000100800 */
[----:B0-----:R-:W4:Y:S04]  /*6300*/  LDL.LU R16, [R1+0x824] ;  /* 0x0008240001107983 */ /* 0x001f280000300800 */
[----:B------:R0:W-:Y:S04]  /*6310*/  STL [R1+0xc0], R26 ;  /* 0x0000c01a01007387 */ /* 0x0001e80000100800 */
[----:B0-----:R-:W3:Y:S04]  /*6320*/  LDL.LU R26, [R1+0x820] ;  /* 0x00082000011a7983 */ /* 0x001ee80000300800 */
        /* <DEDUP_REMOVED lines=49> */
[----:B0-----:R-:W3:Y:S01]  /*6640*/  LDL.LU R0, [R1+0x7bc] ;  /* 0x0007bc0001007983 */ /* 0x001ee20000300800 */
[----:B----4-:R-:W-:-:S02]  /*6650*/  SHF.R.S32.HI R4, RZ, 0x1f, R4 ;  /* 0x0000001fff047819 */ /* 0x010fc40000011404 */
[----:B---3--:R-:W-:-:S05]  /*6660*/  SHF.R.S32.HI R0, RZ, 0x1f, R0 ;  /* 0x0000001fff007819 */ /* 0x008fca0000011400 */
[----:B------:R0:W-:Y:S04]  /*6670*/  STL [R1+0x18c], R0 ;  /* 0x00018c0001007387 */ /* 0x0001e80000100800 */
[----:B0-----:R-:W3:Y:S04]  /*6680*/  LDL.LU R0, [R1+0x7b8] ;  /* 0x0007b80001007983 */ /* 0x001ee80000300800 */
[----:B------:R0:W-:Y:S04]  /*6690*/  STL [R1+0x190], R4 ;  /* 0x0001900401007387 */ /* 0x0001e80000100800 */
[----:B0-----:R-:W2:Y:S01]  /*66a0*/  LDL.LU R4, [R1+0x7b4] ;  /* 0x0007b40001047983 */ /* 0x001ea20000300800 */
[----:B------:R-:W-:-:S02]  /*66b0*/  SHF.R.S32.HI R2, RZ, 0x1f, R2 ;  /* 0x0000001fff027819 */ /* 0x000fc40000011402 */
[----:B------:R-:W-:-:S03]  /*66c0*/  SHF.R.S32.HI R3, RZ, 0x1f, R3 ;  /* 0x0000001fff037819 */ /* 0x000fc60000011403 */
[----:B------:R0:W-:Y:S04]  /*66d0*/  STL [R1+0x194], R2 ;  /* 0x0001940201007387 */ /* 0x0001e80000100800 */
[----:B0-----:R-:W4:Y:S04]  /*66e0*/  LDL.LU R2, [R1+0x7b0] ;  /* 0x0007b00001027983 */ /* 0x001f280000300800 */
[----:B------:R2:W-:Y:S02]  /*66f0*/  STL [R1+0x198], R3 ;  /* 0x0001980301007387 */ /* 0x0005e40000100800 */
[----:B--2---:R-:W-:-:S05]  /*6700*/  IADD3 R3, P4, R4, R5, RZ ;  /* 0x0000000504037210 */ /* 0x004fca0007f9e0ff */
[----:B------:R0:W-:Y:S04]  /*6710*/  STL [R1+0x3f8], R3 ;  /* 0x0003f80301007387 */ /* 0x0001e80000100800 */
[----:B0-----:R-:W2:Y:S02]  /*6720*/  LDL.LU R3, [R1+0x7ac] ;  /* 0x0007ac0001037983 */ /* 0x001ea40000300800 */
[----:B--2---:R-:W-:-:S05]  /*6730*/  IADD3 R5, P3, R3, R5, RZ ;  /* 0x0000000503057210 */ /* 0x004fca0007f7e0ff */
[----:B------:R0:W-:Y:S02]  /*6740*/  STL [R1+0x3f4], R5 ;  /* 0x0003f40501007387 */ /* 0x0001e40000100800 */
[----:B0-----:R-:W-:-:S05]  /*6750*/  IADD3 R5, P2, R4, R6, RZ ;  /* 0x0000000604057210 */ /* 0x001fca0007f5e0ff */
[----:B------:R0:W-:Y:S02]  /*6760*/  STL [R1+0x3f0], R5 ;  /* 0x0003f00501007387 */ /* 0x0001e40000100800 */
[----:B0-----:R-:W-:Y:S02]  /*6770*/  IADD3 R5, P1, R3, R6, RZ ;  /* 0x0000000603057210 */ /* 0x001fe40007f3e0ff */
[----:B------:R-:W-:-:S03]  /*6780*/  IADD3 R6, P0, R4, R7, RZ ;  /* 0x0000000704067210 */ /* 0x000fc60007f1e0ff */
[----:B------:R0:W-:Y:S04]  /*6790*/  STL [R1+0x3e4], R5 ;  /* 0x0003e40501007387 */ /* 0x0001e80000100800 */
[----:B------:R3:W-:Y:S01]  /*67a0*/  STL [R1+0x3e0], R6 ;  /* 0x0003e00601007387 */ /* 0x0007e20000100800 */
[C---:B0-----:R-:W-:Y:S02]  /*67b0*/  IADD3 R5, P6, R3.reuse, R7, RZ ;  /* 0x0000000703057210 */ /* 0x041fe40007fde0ff */
[-C--:B------:R-:W-:Y:S01]  /*67c0*/  IADD3 R7, P5, R4, R8.reuse, RZ ;  /* 0x0000000804077210 */ /* 0x080fe20007fbe0ff */
[----:B---3--:R-:W-:Y:S02]  /*67d0*/  IMAD.X R6, R0, 0x1, R28, P4 ;  /* 0x0000000100067824 */ /* 0x008fe400020e061c */
[----:B------:R0:W-:Y:S04]  /*67e0*/  STL [R1+0x3dc], R5 ;  /* 0x0003dc0501007387 */ /* 0x0001e80000100800 */
[----:B------:R4:W-:Y:S01]  /*67f0*/  STL [R1+0x3d8], R7 ;  /* 0x0003d80701007387 */ /* 0x0009e20000100800 */
[----:B0-----:R-:W-:-:S03]  /*6800*/  IADD3 R5, P4, R3, R8, RZ ;  /* 0x0000000803057210 */ /* 0x001fc60007f9e0ff */
[----:B------:R0:W-:Y:S01]  /*6810*/  STL [R1+0x6e4], R6 ;  /* 0x0006e40601007387 */ /* 0x0001e20000100800 */
[----:B----4-:R-:W-:-:S03]  /*6820*/  IMAD.X R7, R2, 0x1, R28, P3 ;  /* 0x0000000102077824 */ /* 0x010fc600018e061c */
[----:B------:R1:W-:Y:S04]  /*6830*/  STL [R1+0x3d4], R5 ;  /* 0x0003d40501007387 */ /* 0x0003e80000100800 */
[----:B------:R2:W-:Y:S01]  /*6840*/  STL [R1+0x6e0], R7 ;  /* 0x0006e00701007387 */ /* 0x0005e20000100800 */
[----:B0-----:R-:W-:Y:S01]  /*6850*/  IADD3 R6, P3, R4, R9, RZ ;  /* 0x0000000904067210 */ /* 0x001fe20007f7e0ff */
[----:B-1----:R-:W-:-:S04]  /*6860*/  IMAD.X R5, R0, 0x1, R17, P2 ;  /* 0x0000000100057824 */ /* 0x002fc800010e0611 */
[----:B------:R0:W-:Y:S01]  /*6870*/  STL [R1+0x3d0], R6 ;  /* 0x0003d00601007387 */ /* 0x0001e20000100800 */
[----:B--2---:R-:W-:-:S03]  /*6880*/  IADD3 R7, P2, R3, R9, RZ ;  /* 0x0000000903077210 */ /* 0x004fc60007f5e0ff */
[----:B------:R1:W-:Y:S04]  /*6890*/  STL [R1+0x6dc], R5 ;  /* 0x0006dc0501007387 */ /* 0x0003e80000100800 */
[----:B------:R2:W-:Y:S01]  /*68a0*/  STL [R1+0x3cc], R7 ;  /* 0x0003cc0701007387 */ /* 0x0005e20000100800 */
[----:B0-----:R-:W-:Y:S01]  /*68b0*/  IMAD.X R6, R2, 0x1, R17, P1 ;  /* 0x0000000102067824 */ /* 0x001fe200008e0611 */
[----:B-1----:R-:W-:-:S04]  /*68c0*/  IADD3 R5, P1, R4, R10, RZ ;  /* 0x0000000a04057210 */ /* 0x002fc80007f3e0ff */
[----:B------:R0:W-:Y:S01]  /*68d0*/  STL [R1+0x6d8], R6 ;  /* 0x0006d80601007387 */ /* 0x0001e20000100800 */
[----:B--2---:R-:W-:-:S03]  /*68e0*/  IMAD.X R7, R0, 0x1, R18, P0 ;  /* 0x0000000100077824 */ /* 0x004fc600000e0612 */
        /* <DEDUP_REMOVED lines=10> */
[----:B------:R-:W-:Y:S01]  /*6990*/  STL [R1+0x6cc], R6 ;  /* 0x0006cc0601007387 */ /* 0x000fe20000100800 */
[----:B--2---:R-:W-:-:S03]  /*69a0*/  IMAD.X R7, R2, 0x1, R19, P4 ;  /* 0x0000000102077824 */ /* 0x004fc600020e0613 */
[----:B------:R-:W-:Y:S04]  /*69b0*/  STL [R1+0x3bc], R5 ;  /* 0x0003bc0501007387 */ /* 0x000fe80000100800 */
[----:B------:R0:W-:Y:S04]  /*69c0*/  STL [R1+0x6c8], R7 ;  /* 0x0006c80701007387 */ /* 0x0001e80000100800 */
[----:B0-----:R-:W2:Y:S01]  /*69d0*/  LDL.LU R7, [R1+0x4] ;  /* 0x0000040001077983 */ /* 0x001ea20000300800 */
[-C--:B------:R-:W-:Y:S01]  /*69e0*/  IADD3 R6, P4, R4, R12.reuse, RZ ;  /* 0x0000000c04067210 */ /* 0x080fe20007f9e0ff */
[----:B------:R-:W-:Y:S01]  /*69f0*/  IMAD.X R5, R0, 0x1, R20, P3 ;  /* 0x0000000100057824 */ /* 0x000fe200018e0614 */
[----:B------:R-:W-:-:S03]  /*6a00*/  IADD3 R8, P3, R3, R12, RZ ;  /* 0x0000000c03087210 */ /* 0x000fc60007f7e0ff */
[----:B------:R-:W-:Y:S04]  /*6a10*/  STL [R1+0x3b8], R6 ;  /* 0x0003b80601007387 */ /* 0x000fe80000100800 */
[----:B------:R0:W-:Y:S04]  /*6a20*/  STL [R1+0x6c4], R5 ;  /* 0x0006c40501007387 */ /* 0x0001e80000100800 */
[----:B------:R1:W-:Y:S01]  /*6a30*/  STL [R1+0x3b4], R8 ;  /* 0x0003b40801007387 */ /* 0x0003e20000100800 */
[----:B0-----:R-:W-:Y:S01]  /*6a40*/  IMAD.X R5, R2, 0x1, R20, P2 ;  /* 0x0000000102057824 */ /* 0x001fe200010e0614 */
[----:B------:R-:W-:Y:S01]  /*6a50*/  IADD3 R6, P2, R4, R13, RZ ;  /* 0x0000000d04067210 */ /* 0x000fe20007f5e0ff */
[----:B-1----:R-:W-:-:S03]  /*6a60*/  IMAD.X R8, R0, 0x1, R21, P1 ;  /* 0x0000000100087824 */ /* 0x002fc600008e0615 */
[----:B------:R0:W-:Y:S04]  /*6a70*/  STL [R1+0x6c0], R5 ;  /* 0x0006c00501007387 */ /* 0x0001e80000100800 */
[----:B------:R1:W-:Y:S01]  /*6a80*/  STL [R1+0x3b0], R6 ;  /* 0x0003b00601007387 */ /* 0x0003e20000100800 */
[----:B0-----:R-:W-:-:S03]  /*6a90*/  IADD3 R5, P1, R3, R13, RZ ;  /* 0x0000000d03057210 */ /* 0x001fc60007f3e0ff */
[----:B-1----:R-:W3:Y:S04]  /*6aa0*/  LDL.LU R6, [R1+0x10] ;  /* 0x0000100001067983 */ /* 0x002ee80000300800 */
[----:B------:R0:W-:Y:S01]  /*6ab0*/  STL [R1+0x6bc], R8 ;  /* 0x0006bc0801007387 */ /* 0x0001e20000100800 */
[----:B------:R-:W-:-:S03]  /*6ac0*/  IMAD.X R9, R0, 0x1, R22, P6 ;  /* 0x0000000100097824 */ /* 0x000fc600030e0616 */
[----:B------:R1:W-:Y:S01]  /*6ad0*/  STL [R1+0x3ac], R5 ;  /* 0x0003ac0501007387 */ /* 0x0003e20000100800 */
[----:B0-----:R-:W-:Y:S01]  /*6ae0*/  IMAD.X R8, R2, 0x1, R21, P0 ;  /* 0x0000000102087824 */ /* 0x001fe200000e0615 */
[----:B-1----:R-:W-:-:S04]  /*6af0*/  IADD3 R5, P0, R4, R14, RZ ;  /* 0x0000000e04057210 */ /* 0x002fc80007f1e0ff */
[----:B------:R0:W-:Y:S04]  /*6b00*/  STL [R1+0x6b8], R8 ;  /* 0x0006b80801007387 */ /* 0x0001e80000100800 */
[----:B------:R1:W-:Y:S04]  /*6b10*/  STL [R1+0x3a8], R5 ;  /* 0x0003a80501007387 */ /* 0x0003e80000100800 */
[----:B------:R-:W-:Y:S01]  /*6b20*/  STL [R1+0x6b4], R9 ;  /* 0x0006b40901007387 */ /* 0x000fe20000100800 */
[----:B0-----:R-:W-:-:S03]  /*6b30*/  IADD3 R8, P6, R3, R14, RZ ;  /* 0x0000000e03087210 */ /* 0x001fc60007fde0ff */
[----:B------:R-:W4:Y:S01]  /*6b40*/  LDL.LU R11, [R1+0x1c] ;  /* 0x00001c00010b7983 */ /* 0x000f220000300800 */
[----:B-1----:R-:W-:-:S03]  /*6b50*/  IMAD.X R5, R2, 0x1, R22, P5 ;  /* 0x0000000102057824 */ /* 0x002fc600028e0616 */
[----:B------:R0:W-:Y:S01]  /*6b60*/  STL [R1+0x3a4], R8 ;  /* 0x0003a40801007387 */ /* 0x0001e20000100800 */
[----:B------:R-:W-:-:S03]  /*6b70*/  IMAD.X R10, R0, 0x1, R23, P4 ;  /* 0x00000001000a7824 */ /* 0x000fc600020e0617 */
[----:B------:R1:W-:Y:S01]  /*6b80*/  STL [R1+0x6b0], R5 ;  /* 0x0006b00501007387 */ /* 0x0003e20000100800 */
[----:B0-----:R-:W-:-:S03]  /*6b90*/  IADD3 R8, P5, R4, R15, RZ ;  /* 0x0000000f04087210 */ /* 0x001fc60007fbe0ff */
[----:B-1----:R-:W4:Y:S01]  /*6ba0*/  LDL.LU R5, [R1] ;  /* 0x0000000001057983 */ /* 0x002f220000300800 */
[----:B------:R-:W-:-:S03]  /*6bb0*/  IMAD.X R9, R2, 0x1, R23, P3 ;  /* 0x0000000102097824 */ /* 0x000fc600018e0617 */
[----:B------:R0:W-:Y:S04]  /*6bc0*/  STL [R1+0x3a0], R8 ;  /* 0x0003a00801007387 */ /* 0x0001e80000100800 */
[----:B------:R1:W-:Y:S04]  /*6bd0*/  STL [R1+0x6ac], R10 ;  /* 0x0006ac0a01007387 */ /* 0x0003e80000100800 */
[----:B------:R-:W4:Y:S01]  /*6be0*/  LDL.LU R18, [R1+0x24] ;  /* 0x0000240001127983 */ /* 0x000f220000300800 */
[----:B0-----:R-:W-:-:S05]  /*6bf0*/  IADD3 R8, P4, R3, R15, RZ ;  /* 0x0000000f03087210 */ /* 0x001fca0007f9e0ff */
[----:B------:R0:W-:Y:S04]  /*6c00*/  STL [R1+0x39c], R8 ;  /* 0x00039c0801007387 */ /* 0x0001e80000100800 */
[----:B------:R0:W-:Y:S04]  /*6c10*/  STL [R1+0x6a8], R9 ;  /* 0x0006a80901007387 */ /* 0x0001e80000100800 */
[----:B-1----:R-:W4:Y:S01]  /*6c20*/  LDL.LU R10, [R1+0x8] ;  /* 0x00000800010a7983 */ /* 0x002f220000300800 */
[----:B0-----:R-:W-:Y:S01]  /*6c30*/  IADD3 R8, P3, R4, R16, RZ ;  /* 0x0000001004087210 */ /* 0x001fe20007f7e0ff */
[----:B------:R-:W-:-:S04]  /*6c40*/  IMAD.X R12, R0, 0x1, R24, P2 ;  /* 0x00000001000c7824 */ /* 0x000fc800010e0618 */
[----:B------:R0:W-:Y:S01]  /*6c50*/  STL [R1+0x398], R8 ;  /* 0x0003980801007387 */ /* 0x0001e20000100800 */
[----:B------:R-:W-:-:S03]  /*6c60*/  IMAD.X R9, R2, 0x1, R24, P1 ;  /* 0x0000000102097824 */ /* 0x000fc600008e0618 */
[----:B------:R1:W-:Y:S04]  /*6c70*/  STL [R1+0x6a4], R12 ;  /* 0x0006a40c01007387 */ /* 0x0003e80000100800 */
[----:B------:R-:W4:Y:S01]  /*6c80*/  LDL.LU R17, [R1+0x2c] ;  /* 0x00002c0001117983 */ /* 0x000f220000300800 */
[----:B0-----:R-:W-:-:S05]  /*6c90*/  IADD3 R8, P2, R3, R16, RZ ;  /* 0x0000001003087210 */ /* 0x001fca0007f5e0ff */
[----:B------:R0:W-:Y:S04]  /*6ca0*/  STL [R1+0x394], R8 ;  /* 0x0003940801007387 */ /* 0x0001e80000100800 */
[----:B------:R0:W-:Y:S01]  /*6cb0*/  STL [R1+0x6a0], R9 ;  /* 0x0006a00901007387 */ /* 0x0001e20000100800 */
[----:B-1----:R-:W-:Y:S01]  /*6cc0*/  IMAD.X R12, R0, 0x1, R25, P0 ;  /* 0x00000001000c7824 */ /* 0x002fe200000e0619 */
[-C--:B0-----:R-:W-:Y:S02]  /*6cd0*/  IADD3 R8, P1, R4, R29.reuse, RZ ;  /* 0x0000001d04087210 */ /* 0x081fe40007f3e0ff */
[----:B------:R-:W4:Y:S01]  /*6ce0*/  LDL.LU R9, [R1+0xc] ;  /* 0x00000c0001097983 */ /* 0x000f220000300800 */
[----:B------:R-:W-:-:S03]  /*6cf0*/  IADD3 R13, P0, R3, R29, RZ ;  /* 0x0000001d030d7210 */ /* 0x000fc60007f1e0ff */
[----:B------:R0:W-:Y:S04]  /*6d00*/  STL [R1+0x390], R8 ;  /* 0x0003900801007387 */ /* 0x0001e80000100800 */
[----:B------:R1:W-:Y:S01]  /*6d10*/  STL [R1+0x69c], R12 ;  /* 0x00069c0c01007387 */ /* 0x0003e20000100800 */
[----:B0-----:R-:W-:-:S03]  /*6d20*/  IMAD.X R8, R2, 0x1, R25, P6 ;  /* 0x0000000102087824 */ /* 0x001fc600030e0619 */
[----:B-1----:R-:W4:Y:S04]  /*6d30*/  LDL.LU R12, [R1+0x40] ;  /* 0x00004000010c7983 */ /* 0x002f280000300800 */
[----:B------:R-:W-:Y:S04]  /*6d40*/  STL [R1+0x38c], R13 ;  /* 0x00038c0d01007387 */ /* 0x000fe80000100800 */
[----:B------:R0:W-:Y:S04]  /*6d50*/  STL [R1+0x698], R8 ;  /* 0x0006980801007387 */ /* 0x0001e80000100800 */
[----:B------:R-:W4:Y:S01]  /*6d60*/  LDL.LU R28, [R1+0x14] ;  /* 0x00001400011c7983 */ /* 0x000f220000300800 */
[----:B0-----:R-:W-:-:S02]  /*6d70*/  IMAD.X R8, R0, 0x1, R26, P5 ;  /* 0x0000000100087824 */ /* 0x001fc400028e061a */
[----:B------:R-:W-:Y:S01]  /*6d80*/  IMAD.X R14, R0, 0x1, R27, P3 ;  /* 0x00000001000e7824 */ /* 0x000fe200018e061b */
[----:B--2---:R-:W-:-:S05]  /*6d90*/  IADD3 R13, P6, R4, R7, RZ ;  /* 0x00000007040d7210 */ /* 0x004fca0007fde0ff */
[----:B------:R0:W-:Y:S04]  /*6da0*/  STL [R1+0x388], R13 ;  /* 0x0003880d01007387 */ /* 0x0001e80000100800 */
[----:B------:R1:W-:Y:S01]  /*6db0*/  STL [R1+0x694], R8 ;  /* 0x0006940801007387 */ /* 0x0003e20000100800 */
[----:B0-----:R-:W-:Y:S01]  /*6dc0*/  IADD3 R13, P5, R3, R7, RZ ;  /* 0x00000007030d7210 */ /* 0x001fe20007fbe0ff */
[----:B------:R-:W-:Y:S02]  /*6dd0*/  IMAD.X R7, R2, 0x1, R26, P4 ;  /* 0x0000000102077824 */ /* 0x000fe400020e061a */
[----:B-1----:R-:W2:Y:S04]  /*6de0*/  LDL.LU R8, [R1+0x44] ;  /* 0x0000440001087983 */ /* 0x002ea80000300800 */
[----:B------:R-:W-:Y:S04]  /*6df0*/  STL [R1+0x384], R13 ;  /* 0x0003840d01007387 */ /* 0x000fe80000100800 */
[----:B------:R0:W-:Y:S04]  /*6e00*/  STL [R1+0x690], R7 ;  /* 0x0006900701007387 */ /* 0x0001e80000100800 */
[----:B0-----:R-:W2:Y:S01]  /*6e10*/  LDL.LU R7, [R1+0x18] ;  /* 0x0000180001077983 */ /* 0x001ea20000300800 */
[----:B---3--:R-:W-:-:S05]  /*6e20*/  IADD3 R13, P4, R4, R6, RZ ;  /* 0x00000006040d7210 */ /* 0x008fca0007f9e0ff */
[----:B------:R0:W-:Y:S04]  /*6e30*/  STL [R1+0x380], R13 ;  /* 0x0003800d01007387 */ /* 0x0001e80000100800 */
[----:B------:R-:W-:Y:S04]  /*6e40*/  STL [R1+0x68c], R14 ;  /* 0x00068c0e01007387 */ /* 0x000fe80000100800 */
[----:B------:R-:W3:Y:S01]  /*6e50*/  LDL.LU R19, [R1+0x60] ;  /* 0x0000600001137983 */ /* 0x000ee20000300800 */
[----:B0-----:R-:W-:Y:S01]  /*6e60*/  IADD3 R13, P3, R3, R6, RZ ;  /* 0x00000006030d7210 */ /* 0x001fe20007f7e0ff */
[----:B------:R-:W-:-:S04]  /*6e70*/  IMAD.X R6, R2, 0x1, R27, P2 ;  /* 0x0000000102067824 */ /* 0x000fc800010e061b */
[----:B------:R4:W-:Y:S04]  /*6e80*/  STL [R1+0x37c], R13 ;  /* 0x00037c0d01007387 */ /* 0x0009e80000100800 */
[----:B------:R0:W-:Y:S01]  /*6e90*/  STL [R1+0x688], R6 ;  /* 0x0006880601007387 */ /* 0x0001e20000100800 */
[----:B----4-:R-:W-:-:S03]  /*6ea0*/  IADD3 R13, P2, R4, R11, RZ ;  /* 0x0000000b040d7210 */ /* 0x010fc60007f5e0ff */
[----:B0-----:R-:W4:Y:S04]  /*6eb0*/  LDL.LU R6, [R1+0x20] ;  /* 0x0000200001067983 */ /* 0x001f280000300800 */
[----:B------:R0:W-:Y:S01]  /*6ec0*/  STL [R1+0x378], R13 ;  /* 0x0003780d01007387 */ /* 0x0001e20000100800 */
[--C-:B------:R-:W-:Y:S01]  /*6ed0*/  IMAD.X R14, R0, 0x1, R5.reuse, P1 ;  /* 0x00000001000e7824 */ /* 0x100fe200008e0605 */
[----:B0-----:R-:W-:Y:S01]  /*6ee0*/  IADD3 R13, P1, R3, R11, RZ ;  /* 0x0000000b030d7210 */ /* 0x001fe20007f3e0ff */
[----:B------:R-:W-:-:S03]  /*6ef0*/  IMAD.X R5, R2, 0x1, R5, P0 ;  /* 0x0000000102057824 */ /* 0x000fc600000e0605 */
[----:B------:R-:W-:Y:S04]  /*6f00*/  STL [R1+0x684], R14 ;  /* 0x0006840e01007387 */ /* 0x000fe80000100800 */
[----:B------:R-:W4:Y:S04]  /*6f10*/  LDL.LU R11, [R1+0x64] ;  /* 0x00006400010b7983 */ /* 0x000f280000300800 */
[----:B------:R0:W-:Y:S04]  /*6f20*/  STL [R1+0x374], R13 ;  /* 0x0003740d01007387 */ /* 0x0001e80000100800 */
[----:B------:R1:W-:Y:S01]  /*6f30*/  STL [R1+0x680], R5 ;  /* 0x0006800501007387 */ /* 0x0003e20000100800 */
[----:B0-----:R-:W-:-:S03]  /*6f40*/  IADD3 R13, P0, R4, R18, RZ ;  /* 0x00000012040d7210 */ /* 0x001fc60007f1e0ff */
[----:B-1----:R-:W4:Y:S01]  /*6f50*/  LDL.LU R5, [R1+0x28] ;  /* 0x0000280001057983 */ /* 0x002f220000300800 */
[----:B------:R-:W-:-:S03]  /*6f60*/  IMAD.X R14, R0, 0x1, R10, P6 ;  /* 0x00000001000e7824 */ /* 0x000fc600030e060a */
[----:B------:R0:W-:Y:S01]  /*6f70*/  STL [R1+0x370], R13 ;  /* 0x0003700d01007387 */ /* 0x0001e20000100800 */
[----:B------:R-:W-:-:S03]  /*6f80*/  IMAD.X R10, R2, 0x1, R10, P5 ;  /* 0x00000001020a7824 */ /* 0x000fc600028e060a */
[----:B------:R-:W-:Y:S01]  /*6f90*/  STL [R1+0x67c], R14 ;  /* 0x00067c0e01007387 */ /* 0x000fe20000100800 */
[----:B0-----:R-:W-:-:S03]  /*6fa0*/  IADD3 R13, P6, R3, R18, RZ ;  /* 0x00000012030d7210 */ /* 0x001fc60007fde0ff */
[----:B------:R-:W4:Y:S04]  /*6fb0*/  LDL.LU R18, [R1+0x68] ;  /* 0x0000680001127983 */ /* 0x000f280000300800 */
[----:B------:R-:W-:Y:S04]  /*6fc0*/  STL [R1+0x36c], R13 ;  /* 0x00036c0d01007387 */ /* 0x000fe80000100800 */
[----:B------:R0:W-:Y:S04]  /*6fd0*/  STL [R1+0x678], R10 ;  /* 0x0006780a01007387 */ /* 0x0001e80000100800 */
[----:B0-----:R-:W4:Y:S01]  /*6fe0*/  LDL.LU R10, [R1+0x30] ;  /* 0x00003000010a7983 */ /* 0x001f220000300800 */
[----:B------:R-:W-:Y:S01]  /*6ff0*/  IADD3 R13, P5, R4, R17, RZ ;  /* 0x00000011040d7210 */ /* 0x000fe20007fbe0ff */
[----:B------:R-:W-:-:S02]  /*7000*/  IMAD.X R14, R0, 0x1, R9, P4 ;  /* 0x00000001000e7824 */ /* 0x000fc400020e0609 */
[----:B------:R-:W-:Y:S02]  /*7010*/  IMAD.X R9, R2, 0x1, R9, P3 ;  /* 0x0000000102097824 */ /* 0x000fe400018e0609 */
[----:B------:R0:W-:Y:S04]  /*7020*/  STL [R1+0x368], R13 ;  /* 0x0003680d01007387 */ /* 0x0001e80000100800 */
[----:B------:R-:W-:Y:S01]  /*7030*/  STL [R1+0x674], R14 ;  /* 0x0006740e01007387 */ /* 0x000fe20000100800 */
[----:B0-----:R-:W-:-:S03]  /*7040*/  IADD3 R13, P4, R3, R17, RZ ;  /* 0x00000011030d7210 */ /* 0x001fc60007f9e0ff */
[----:B------:R-:W4:Y:S04]  /*7050*/  LDL.LU R17, [R1+0x6c] ;  /* 0x00006c0001117983 */ /* 0x000f280000300800 */
[----:B------:R0:W-:Y:S04]  /*7060*/  STL [R1+0x364], R13 ;  /* 0x0003640d01007387 */ /* 0x0001e80000100800 */
[----:B------:R1:W-:Y:S01]  /*7070*/  STL [R1+0x670], R9 ;  /* 0x0006700901007387 */ /* 0x0003e20000100800 */
[----:B0-----:R-:W-:Y:S01]  /*7080*/  IADD3 R13, P3, R4, R12, RZ ;  /* 0x0000000c040d7210 */ /* 0x001fe20007f7e0ff */
[----:B------:R-:W-:-:S02]  /*7090*/  IMAD.X R15, R0, 0x1, R28, P2 ;  /* 0x00000001000f7824 */ /* 0x000fc400010e061c */
[----:B-1----:R-:W4:Y:S01]  /*70a0*/  LDL.LU R9, [R1+0x34] ;  /* 0x0000340001097983 */ /* 0x002f220000300800 */
[----:B------:R-:W-:-:S03]  /*70b0*/  IMAD.X R14, R2, 0x1, R28, P1 ;  /* 0x00000001020e7824 */ /* 0x000fc600008e061c */
[----:B------:R0:W-:Y:S04]  /*70c0*/  STL [R1+0x360], R13 ;  /* 0x0003600d01007387 */ /* 0x0001e80000100800 */
[----:B------:R-:W-:Y:S01]  /*70d0*/  STL [R1+0x66c], R15 ;  /* 0x00066c0f01007387 */ /* 0x000fe20000100800 */
[----:B0-----:R-:W-:-:S03]  /*70e0*/  IADD3 R13, P2, R3, R12, RZ ;  /* 0x0000000c030d7210 */ /* 0x001fc60007f5e0ff */
[----:B------:R-:W4:Y:S04]  /*70f0*/  LDL.LU R12, [R1+0x70] ;  /* 0x00007000010c7983 */ /* 0x000f280000300800 */
[----:B------:R2:W-:Y:S04]  /*7100*/  STL [R1+0x35c], R13 ;  /* 0x00035c0d01007387 */ /* 0x0005e80000100800 */
[----:B------:R0:W-:Y:S04]  /*7110*/  STL [R1+0x668], R14 ;  /* 0x0006680e01007387 */ /* 0x0001e80000100800 */
[----:B------:R-:W4:Y:S01]  /*7120*/  LDL.LU R28, [R1+0x38] ;  /* 0x00003800011c7983 */ /* 0x000f220000300800 */
[----:B--2---:R-:W-:-:S05]  /*7130*/  IADD3 R13, P1, R4, R8, RZ ;  /* 0x00000008040d7210 */ /* 0x004fca0007f3e0ff */
[----:B------:R1:W-:Y:S01]  /*7140*/  STL [R1+0x358], R13 ;  /* 0x0003580d01007387 */ /* 0x0003e20000100800 */
[--C-:B0-----:R-:W-:Y:S01]  /*7150*/  IMAD.X R14, R0, 0x1, R7.reuse, P0 ;  /* 0x00000001000e7824 */ /* 0x101fe200000e0607 */
[----:B-1----:R-:W-:Y:S01]  /*7160*/  IADD3 R13, P0, R3, R8, RZ ;  /* 0x00000008030d7210 */ /* 0x002fe20007f1e0ff */
[----:B------:R-:W-:-:S03]  /*7170*/  IMAD.X R7, R2, 0x1, R7, P6 ;  /* 0x0000000102077824 */ /* 0x000fc600030e0607 */
[----:B------:R-:W-:Y:S04]  /*7180*/  STL [R1+0x664], R14 ;  /* 0x0006640e01007387 */ /* 0x000fe80000100800 */
[----:B------:R-:W2:Y:S04]  /*7190*/  LDL.LU R8, [R1+0x7c] ;  /* 0x00007c0001087983 */ /* 0x000ea80000300800 */
[----:B------:R-:W-:Y:S04]  /*71a0*/  STL [R1+0x354], R13 ;  /* 0x0003540d01007387 */ /* 0x000fe80000100800 */
[----:B------:R0:W-:Y:S04]  /*71b0*/  STL [R1+0x660], R7 ;  /* 0x0006600701007387 */ /* 0x0001e80000100800 */
[----:B0-----:R-:W2:Y:S01]  /*71c0*/  LDL.LU R7, [R1+0x3c] ;  /* 0x00003c0001077983 */ /* 0x001ea20000300800 */
[----:B---3--:R-:W-:-:S05]  /*71d0*/  IADD3 R13, P6, R4, R19, RZ ;  /* 0x00000013040d7210 */ /* 0x008fca0007fde0ff */
[----:B------:R0:W-:Y:S01]  /*71e0*/  STL [R1+0x350], R13 ;  /* 0x0003500d01007387 */ /* 0x0001e20000100800 */
[--C-:B----4-:R-:W-:Y:S02]  /*71f0*/  IMAD.X R14, R0, 0x1, R6.reuse, P5 ;  /* 0x00000001000e7824 */ /* 0x110fe400028e0606 */
[----:B------:R-:W-:-:S03]  /*7200*/  IMAD.X R6, R2, 0x1, R6, P4 ;  /* 0x0000000102067824 */ /* 0x000fc600020e0606 */
[----:B------:R-:W-:Y:S01]  /*7210*/  STL [R1+0x65c], R14 ;  /* 0x00065c0e01007387 */ /* 0x000fe20000100800 */
[----:B0-----:R-:W-:-:S03]  /*7220*/  IADD3 R13, P5, R3, R19, RZ ;  /* 0x00000013030d7210 */ /* 0x001fc60007fbe0ff */
[----:B------:R-:W3:Y:S04]  /*7230*/  LDL.LU R19, [R1+0x80] ;  /* 0x0000800001137983 */ /* 0x000ee80000300800 */
[----:B------:R0:W-:Y:S04]  /*7240*/  STL [R1+0x34c], R13 ;  /* 0x00034c0d01007387 */ /* 0x0001e80000100800 */
[----:B------:R1:W-:Y:S01]  /*7250*/  STL [R1+0x658], R6 ;  /* 0x0006580601007387 */ /* 0x0003e20000100800 */
[----:B0-----:R-:W-:-:S03]  /*7260*/  IADD3 R13, P4, R4, R11, RZ ;  /* 0x0000000b040d7210 */ /* 0x001fc60007f9e0ff */
[----:B-1----:R-:W4:Y:S04]  /*7270*/  LDL.LU R6, [R1+0x48] ;  /* 0x0000480001067983 */ /* 0x002f280000300800 */
        /* <DEDUP_REMOVED lines=9> */
[----:B-1----:R-:W4:Y:S04]  /*7310*/  LDL.LU R5, [R1+0x4c] ;  /* 0x00004c0001057983 */ /* 0x002f280000300800 */
[----:B------:R0:W-:Y:S01]  /*7320*/  STL [R1+0x340], R13 ;  /* 0x0003400d01007387 */ /* 0x0001e20000100800 */
[--C-:B------:R-:W-:Y:S02]  /*7330*/  IMAD.X R14, R0, 0x1, R10.reuse, P1 ;  /* 0x00000001000e7824 */ /* 0x100fe400008e060a */
[----:B------:R-:W-:-:S03]  /*7340*/  IMAD.X R10, R2, 0x1, R10, P0 ;  /* 0x00000001020a7824 */ /* 0x000fc600000e060a */
[----:B------:R-:W-:Y:S01]  /*7350*/  STL [R1+0x64c], R14 ;  /* 0x00064c0e01007387 */ /* 0x000fe20000100800 */
[----:B0-----:R-:W-:-:S03]  /*7360*/  IADD3 R13, P1, R3, R18, RZ ;  /* 0x00000012030d7210 */ /* 0x001fc60007f3e0ff */
[----:B------:R-:W4:Y:S04]  /*7370*/  LDL.LU R18, [R1+0xa4] ;  /* 0x0000a40001127983 */ /* 0x000f280000300800 */
[----:B------:R-:W-:Y:S04]  /*7380*/  STL [R1+0x33c], R13 ;  /* 0x00033c0d01007387 */ /* 0x000fe80000100800 */
[----:B------:R0:W-:Y:S04]  /*7390*/  STL [R1+0x648], R10 ;  /* 0x0006480a01007387 */ /* 0x0001e80000100800 */
[----:B0-----:R-:W4:Y:S01]  /*73a0*/  LDL.LU R10, [R1+0x50] ;  /* 0x00005000010a7983 */ /* 0x001f220000300800 */
[----:B------:R-:W-:-:S05]  /*73b0*/  IADD3 R13, P0, R4, R17, RZ ;  /* 0x00000011040d7210 */ /* 0x000fca0007f1e0ff */
[----:B------:R0:W-:Y:S01]  /*73c0*/  STL [R1+0x338], R13 ;  /* 0x0003380d01007387 */ /* 0x0001e20000100800 */
[--C-:B------:R-:W-:Y:S02]  /*73d0*/  IMAD.X R14, R0, 0x1, R9.reuse, P6 ;  /* 0x00000001000e7824 */ /* 0x100fe400030e0609 */
[----:B------:R-:W-:Y:S01]  /*73e0*/  IMAD.X R9, R2, 0x1, R9, P5 ;  /* 0x0000000102097824 */ /* 0x000fe200028e0609 */
[----:B0-----:R-:W-:Y:S02]  /*73f0*/  IADD3 R13, P6, R3, R17, RZ ;  /* 0x00000011030d7210 */ /* 0x001fe40007fde0ff */
        /* <DEDUP_REMOVED lines=28> */
[----:B------:R-:W-:Y:S01]  /*75c0*/  IMAD.X R6, R2, 0x1, R6, P6 ;  /* 0x0000000102067824 */ /* 0x000fe200030e0606 */
[----:B0-----:R-:W-:Y:S02]  /*75d0*/  IADD3 R13, P0, R3, R19, RZ ;  /* 0x00000013030d7210 */ /* 0x001fe40007f1e0ff */
[----:B------:R-:W-:Y:S04]  /*75e0*/  STL [R1+0x62c], R14 ;  /* 0x00062c0e01007387 */ /* 0x000fe80000100800 */
        /* <DEDUP_REMOVED lines=17> */
[----:B------:R-:W-:Y:S01]  /*7700*/  IMAD.X R10, R2, 0x1, R10, P2 ;  /* 0x00000001020a7824 */ /* 0x000fe200010e060a */
[----:B0-----:R-:W-:Y:S02]  /*7710*/  IADD3 R13, P3, R3, R18, RZ ;  /* 0x00000012030d7210 */ /* 0x001fe40007f7e0ff */
[----:B------:R-:W-:Y:S04]  /*7720*/  STL [R1+0x61c], R14 ;  /* 0x00061c0e01007387 */ /* 0x000fe80000100800 */
[----:B------:R-:W4:Y:S04]  /*7730*/  LDL.LU R18, [R1+0x88] ;  /* 0x0000880001127983 */ /* 0x000f280000300800 */
[----:B------:R-:W-:Y:S04]  /*7740*/  STL [R1+0x30c], R13 ;  /* 0x00030c0d01007387 */ /* 0x000fe80000100800 */
[----:B------:R0:W-:Y:S04]  /*7750*/  STL [R1+0x618], R10 ;  /* 0x0006180a01007387 */ /* 0x0001e80000100800 */
[----:B0-----:R-:W4:Y:S01]  /*7760*/  LDL.LU R10, [R1+0xa8] ;  /* 0x0000a800010a7983 */ /* 0x001f220000300800 */
[----:B------:R-:W-:-:S05]  /*7770*/  IADD3 R13, P2, R4, R17, RZ ;  /* 0x00000011040d7210 */ /* 0x000fca0007f5e0ff */
[----:B------:R0:W-:Y:S01]  /*7780*/  STL [R1+0x308], R13 ;  /* 0x0003080d01007387 */ /* 0x0001e20000100800 */
[--C-:B------:R-:W-:Y:S02]  /*7790*/  IMAD.X R14, R0, 0x1, R9.reuse, P1 ;  /* 0x00000001000e7824 */ /* 0x100fe400008e0609 */
[----:B------:R-:W-:-:S03]  /*77a0*/  IMAD.X R9, R2, 0x1, R9, P0 ;  /* 0x0000000102097824 */ /* 0x000fc600000e0609 */
[----:B------:R-:W-:Y:S01]  /*77b0*/  STL [R1+0x614], R14 ;  /* 0x0006140e01007387 */ /* 0x000fe20000100800 */
[----:B0-----:R-:W-:-:S03]  /*77c0*/  IADD3 R13, P1, R3, R17, RZ ;  /* 0x00000011030d7210 */ /* 0x001fc60007f3e0ff */
        /* <DEDUP_REMOVED lines=56> */
[--C-:B------:R-:W-:Y:S01]  /*7b50*/  IMAD.X R14, R0, 0x1, R9.reuse, P3 ;  /* 0x00000001000e7824 */ /* 0x100fe200018e0609 */
[----:B0-----:R-:W-:Y:S02]  /*7b60*/  IADD3 R13, P3, R3, R17, RZ ;  /* 0x00000011030d7210 */ /* 0x001fe40007f7e0ff */
[----:B------:R-:W4:Y:S04]  /*7b70*/  LDL.LU R17, [R1+0xc8] ;  /* 0x0000c80001117983 */ /* 0x000f280000300800 */
[----:B------:R0:W-:Y:S04]  /*7b80*/  STL [R1+0x5e4], R14 ;  /* 0x0005e40e01007387 */ /* 0x0001e80000100800 */
[----:B------:R1:W-:Y:S01]  /*7b90*/  STL [R1+0x5c0], R13 ;  /* 0x0005c00d01007387 */ /* 0x0003e20000100800 */
[----:B0-----:R-:W-:-:S03]  /*7ba0*/  IMAD.X R14, R2, 0x1, R9, P2 ;  /* 0x00000001020e7824 */ /* 0x001fc600010e0609 */
[----:B------:R-:W4:Y:S01]  /*7bb0*/  LDL.LU R9, [R1+0xf4] ;  /* 0x0000f40001097983 */ /* 0x000f220000300800 */
[----:B-1----:R-:W-:-:S03]  /*7bc0*/  IADD3 R13, P2, R4, R12, RZ ;  /* 0x0000000c040d7210 */ /* 0x002fc60007f5e0ff */
[----:B------:R0:W-:Y:S04]  /*7bd0*/  STL [R1+0x5e0], R14 ;  /* 0x0005e00e01007387 */ /* 0x0001e80000100800 */
[----:B------:R1:W-:Y:S01]  /*7be0*/  STL [R1+0x5b8], R13 ;  /* 0x0005b80d01007387 */ /* 0x0003e20000100800 */
[--C-:B0-----:R-:W-:Y:S01]  /*7bf0*/  IMAD.X R14, R0, 0x1, R28.reuse, P1 ;  /* 0x00000001000e7824 */ /* 0x101fe200008e061c */
[----:B-1----:R-:W-:Y:S02]  /*7c00*/  IADD3 R13, P1, R3, R12, RZ ;  /* 0x0000000c030d7210 */ /* 0x002fe40007f3e0ff */
[----:B------:R-:W4:Y:S04]  /*7c10*/  LDL.LU R12, [R1+0xd0] ;  /* 0x0000d000010c7983 */ /* 0x000f280000300800 */
[----:B------:R0:W-:Y:S04]  /*7c20*/  STL [R1+0x5dc], R14 ;  /* 0x0005dc0e01007387 */ /* 0x0001e80000100800 */
[----:B------:R2:W-:Y:S01]  /*7c30*/  STL [R1+0x5b0], R13 ;  /* 0x0005b00d01007387 */ /* 0x0005e20000100800 */
[----:B0-----:R-:W-:-:S03]  /*7c40*/  IMAD.X R14, R2, 0x1, R28, P0 ;  /* 0x00000001020e7824 */ /* 0x001fc600000e061c */
[----:B------:R-:W4:Y:S04]  /*7c50*/  LDL.LU R28, [R1+0x100] ;  /* 0x00010000011c7983 */ /* 0x000f280000300800 */
[----:B------:R0:W-:Y:S01]  /*7c60*/  STL [R1+0x5d8], R14 ;  /* 0x0005d80e01007387 */ /* 0x0001e20000100800 */
[----:B--2---:R-:W-:-:S05]  /*7c70*/  IADD3 R13, P0, R4, R8, RZ ;  /* 0x00000008040d7210 */ /* 0x004fca0007f1e0ff */
[----:B------:R1:W-:Y:S01]  /*7c80*/  STL [R1+0x5a8], R13 ;  /* 0x0005a80d01007387 */ /* 0x0003e20000100800 */
[--C-:B0-----:R-:W-:Y:S01]  /*7c90*/  IMAD.X R14, R0, 0x1, R7.reuse, P6 ;  /* 0x00000001000e7824 */ /* 0x101fe200030e0607 */
[----:B-1----:R-:W-:Y:S02]  /*7ca0*/  IADD3 R13, P6, R3, R8, RZ ;  /* 0x00000008030d7210 */ /* 0x002fe40007fde0ff */
[----:B------:R-:W2:Y:S04]  /*7cb0*/  LDL.LU R8, [R1+0xd8] ;  /* 0x0000d80001087983 */ /* 0x000ea80000300800 */
[----:B------:R0:W-:Y:S04]  /*7cc0*/  STL [R1+0x5d4], R14 ;  /* 0x0005d40e01007387 */ /* 0x0001e80000100800 */
[----:B------:R3:W-:Y:S01]  /*7cd0*/  STL [R1+0x5a0], R13 ;  /* 0x0005a00d01007387 */ /* 0x0007e20000100800 */
[----:B0-----:R-:W-:-:S03]  /*7ce0*/  IMAD.X R14, R2, 0x1, R7, P5 ;  /* 0x00000001020e7824 */ /* 0x001fc600028e0607 */
[----:B------:R-:W2:Y:S01]  /*7cf0*/  LDL.LU R7, [R1+0x10c] ;  /* 0x00010c0001077983 */ /* 0x000ea20000300800 */
[----:B---3--:R-:W-:-:S03]  /*7d00*/  IADD3 R13, P5, R4, R19, RZ ;  /* 0x00000013040d7210 */ /* 0x008fc60007fbe0ff */
[----:B------:R4:W-:Y:S04]  /*7d10*/  STL [R1+0x5cc], R14 ;  /* 0x0005cc0e01007387 */ /* 0x0009e80000100800 */
[----:B------:R0:W-:Y:S01]  /*7d20*/  STL [R1+0x598], R13 ;  /* 0x0005980d01007387 */ /* 0x0001e20000100800 */
[--C-:B----4-:R-:W-:Y:S01]  /*7d30*/  IMAD.X R14, R0, 0x1, R6.reuse, P4 ;  /* 0x00000001000e7824 */ /* 0x110fe200020e0606 */
[----:B0-----:R-:W-:Y:S02]  /*7d40*/  IADD3 R13, P4, R3, R19, RZ ;  /* 0x00000013030d7210 */ /* 0x001fe40007f9e0ff */
[----:B------:R-:W3:Y:S04]  /*7d50*/  LDL.LU R19, [R1+0xdc] ;  /* 0x0000dc0001137983 */ /* 0x000ee80000300800 */
        /* <DEDUP_REMOVED lines=8> */
[----:B-1----:R-:W-:Y:S01]  /*7de0*/  IADD3 R13, P2, R3, R11, RZ ;  /* 0x0000000b030d7210 */ /* 0x002fe20007f5e0ff */
[----:B------:R-:W-:-:S03]  /*7df0*/  IMAD.X R11, R2, 0x1, R5, P1 ;  /* 0x00000001020b7824 */ /* 0x000fc600008e0605 */
[----:B------:R0:W-:Y:S04]  /*7e00*/  STL [R1+0x5b4], R14 ;  /* 0x0005b40e01007387 */ /* 0x0001e80000100800 */
[----:B------:R-:W4:Y:S04]  /*7e10*/  LDL.LU R5, [R1+0xe4] ;  /* 0x0000e40001057983 */ /* 0x000f280000300800 */
[----:B------:R-:W-:Y:S04]  /*7e20*/  STL [R1+0x580], R13 ;  /* 0x0005800d01007387 */ /* 0x000fe80000100800 */
        /* <DEDUP_REMOVED lines=8> */
[----:B------:R-:W-:Y:S04]  /*7eb0*/  STL [R1+0x570], R14 ;  /* 0x0005700e01007387 */ /* 0x000fe80000100800 */
[----:B------:R-:W4:Y:S04]  /*7ec0*/  LDL.LU R18, [R1+0xe8] ;  /* 0x0000e80001127983 */ /* 0x000f280000300800 */
[----:B------:R0:W-:Y:S04]  /*7ed0*/  STL [R1+0x59c], R10 ;  /* 0x00059c0a01007387 */ /* 0x0001e80000100800 */
[----:B0-----:R-:W4:Y:S01]  /*7ee0*/  LDL.LU R10, [R1+0x12c] ;  /* 0x00012c00010a7983 */ /* 0x001f220000300800 */
[----:B------:R-:W-:-:S05]  /*7ef0*/  IADD3 R13, P6, R4, R17, RZ ;  /* 0x00000011040d7210 */ /* 0x000fca0007fde0ff */
[----:B------:R0:W-:Y:S02]  /*7f00*/  STL [R1+0x568], R13 ;  /* 0x0005680d01007387 */ /* 0x0001e40000100800 */
[--C-:B0-----:R-:W-:Y:S01]  /*7f10*/  IMAD.X R13, R0, 0x1, R9.reuse, P5 ;  /* 0x00000001000d7824 */ /* 0x101fe200028e0609 */
[----:B------:R-:W-:Y:S01]  /*7f20*/  IADD3 R14, P5, R3, R17, RZ ;  /* 0x00000011030e7210 */ /* 0x000fe20007fbe0ff */
[----:B------:R-:W-:-:S03]  /*7f30*/  IMAD.X R9, R2, 0x1, R9, P4 ;  /* 0x0000000102097824 */ /* 0x000fc600020e0609 */
[----:B------:R0:W-:Y:S04]  /*7f40*/  STL [R1+0x594], R13 ;  /* 0x0005940d01007387 */ /* 0x0001e80000100800 */
[----:B------:R-:W-:Y:S04]  /*7f50*/  STL [R1+0x560], R14 ;  /* 0x0005600e01007387 */ /* 0x000fe80000100800 */
[----:B------:R-:W4:Y:S01]  /*7f60*/  LDL.LU R17, [R1+0xf0] ;  /* 0x0000f00001117983 */ /* 0x000f220000300800 */
[----:B0-----:R-:W-:-:S03]  /*7f70*/  IADD3 R13, P4, R4, R12, RZ ;  /* 0x0000000c040d7210 */ /* 0x001fc60007f9e0ff */
[----:B------:R0:W-:Y:S04]  /*7f80*/  STL [R1+0x58c], R9 ;  /* 0x00058c0901007387 */ /* 0x0001e80000100800 */
[----:B0-----:R-:W4:Y:S01]  /*7f90*/  LDL.LU R9, [R1+0x134] ;  /* 0x0001340001097983 */ /* 0x001f220000300800 */
[--C-:B------:R-:W-:Y:S01]  /*7fa0*/  IMAD.X R15, R0, 0x1, R28.reuse, P3 ;  /* 0x00000001000f7824 */ /* 0x100fe200018e061c */
[----:B------:R-:W-:Y:S02]  /*7fb0*/  IADD3 R14, P3, R3, R12, RZ ;  /* 0x0000000c030e7210 */ /* 0x000fe40007f7e0ff */
[----:B------:R0:W-:Y:S04]  /*7fc0*/  STL [R1+0x558], R13 ;  /* 0x0005580d01007387 */ /* 0x0001e80000100800 */
[----:B------:R-:W-:Y:S04]  /*7fd0*/  STL [R1+0x584], R15 ;  /* 0x0005840f01007387 */ /* 0x000fe80000100800 */
[----:B------:R-:W-:Y:S01]  /*7fe0*/  STL [R1+0x550], R14 ;  /* 0x0005500e01007387 */ /* 0x000fe20000100800 */
[----:B0-----:R-:W-:-:S03]  /*7ff0*/  IMAD.X R13, R2, 0x1, R28, P2 ;  /* 0x00000001020d7824 */ /* 0x001fc600010e061c */
[----:B------:R-:W4:Y:S04]  /*8000*/  LDL.LU R28, [R1+0xf8] ;  /* 0x0000f800011c7983 */ /* 0x000f280000300800 */
[----:B------:R-:W-:Y:S04]  /*8010*/  STL [R1+0x57c], R13 ;  /* 0x00057c0d01007387 */ /* 0x000fe80000100800 */
[----:B------:R-:W4:Y:S01]  /*8020*/  LDL.LU R20, [R1+0x144] ;  /* 0x0001440001147983 */ /* 0x000f220000300800 */
[----:B--2---:R-:W-:-:S05]  /*8030*/  IADD3 R12, P2, R4, R8, RZ ;  /* 0x00000008040c7210 */ /* 0x004fca0007f5e0ff */
[----:B------:R0:W-:Y:S02]  /*8040*/  STL [R1+0x548], R12 ;  /* 0x0005480c01007387 */ /* 0x0001e40000100800 */
[--C-:B0-----:R-:W-:Y:S01]  /*8050*/  IMAD.X R12, R0, 0x1, R7.reuse, P1 ;  /* 0x00000001000c7824 */ /* 0x101fe200008e0607 */
[----:B------:R-:W-:Y:S01]  /*8060*/  IADD3 R8, P1, R3, R8, RZ ;  /* 0x0000000803087210 */ /* 0x000fe20007f3e0ff */
[----:B------:R-:W-:-:S03]  /*8070*/  IMAD.X R7, R2, 0x1, R7, P0 ;  /* 0x0000000102077824 */ /* 0x000fc600000e0607 */
[----:B------:R-:W-:Y:S04]  /*8080*/  STL [R1+0x574], R12 ;  /* 0x0005740c01007387 */ /* 0x000fe80000100800 */
[----:B------:R0:W-:Y:S04]  /*8090*/  STL [R1+0x540], R8 ;  /* 0x0005400801007387 */ /* 0x0001e80000100800 */
[----:B0-----:R-:W2:Y:S04]  /*80a0*/  LDL.LU R8, [R1+0xfc] ;  /* 0x0000fc0001087983 */ /* 0x001ea80000300800 */
[----:B------:R0:W-:Y:S04]  /*80b0*/  STL [R1+0x56c], R7 ;  /* 0x00056c0701007387 */ /* 0x0001e80000100800 */
[----:B0-----:R-:W2:Y:S01]  /*80c0*/  LDL.LU R7, [R1+0x150] ;  /* 0x0001500001077983 */ /* 0x001ea20000300800 */
[----:B---3--:R-:W-:Y:S01]  /*80d0*/  IADD3 R12, P0, R4, R19, RZ ;  /* 0x00000013040c7210 */ /* 0x008fe20007f1e0ff */
[----:B----4-:R-:W-:-:S04]  /*80e0*/  IMAD.X R13, R0, 0x1, R6, P6 ;  /* 0x00000001000d7824 */ /* 0x010fc800030e0606 */
[----:B------:R0:W-:Y:S01]  /*80f0*/  STL [R1+0x538], R12 ;  /* 0x0005380c01007387 */ /* 0x0001e20000100800 */
[----:B------:R-:W-:-:S03]  /*8100*/  IADD3 R14, P6, R3, R19, RZ ;  /* 0x00000013030e7210 */ /* 0x000fc60007fde0ff */
[----:B0-----:R-:W3:Y:S04]  /*8110*/  LDL.LU R12, [R1+0x104] ;  /* 0x00010400010c7983 */ /* 0x001ee80000300800 */
[----:B------:R0:W-:Y:S04]  /*8120*/  STL [R1+0x564], R13 ;  /* 0x0005640d01007387 */ /* 0x0001e80000100800 */
[----:B------:R-:W-:Y:S04]  /*8130*/  STL [R1+0x530], R14 ;  /* 0x0005300e01007387 */ /* 0x000fe80000100800 */
[----:B------:R-:W4:Y:S01]  /*8140*/  LDL.LU R19, [R1+0x158] ;  /* 0x0001580001137983 */ /* 0x000f220000300800 */
[----:B0-----:R-:W-:Y:S01]  /*8150*/  IMAD.X R13, R2, 0x1, R6, P5 ;  /* 0x00000001020d7824 */ /* 0x001fe200028e0606 */
[----:B------:R-:W-:-:S04]  /*8160*/  IADD3 R6, P5, R4, R5, RZ ;  /* 0x0000000504067210 */ /* 0x000fc80007fbe0ff */
[----:B------:R-:W-:Y:S04]  /*8170*/  STL [R1+0x55c], R13 ;  /* 0x00055c0d01007387 */ /* 0x000fe80000100800 */
[----:B------:R0:W-:Y:S04]  /*8180*/  STL [R1+0x528], R6 ;  /* 0x0005280601007387 */ /* 0x0001e80000100800 */
[----:B0-----:R-:W4:Y:S01]  /*8190*/  LDL.LU R6, [R1+0x108] ;  /* 0x0001080001067983 */ /* 0x001f220000300800 */
[----:B------:R-:W-:Y:S01]  /*81a0*/  IMAD.X R14, R0, 0x1, R11, P4 ;  /* 0x00000001000e7824 */ /* 0x000fe200020e060b */
[----:B------:R-:W-:-:S04]  /*81b0*/  IADD3 R13, P4, R3, R5, RZ ;  /* 0x00000005030d7210 */ /* 0x000fc80007f9e0ff */
[----:B------:R-:W-:Y:S04]  /*81c0*/  STL [R1+0x554], R14 ;  /* 0x0005540e01007387 */ /* 0x000fe80000100800 */
[----:B------:R-:W4:Y:S04]  /*81d0*/  LDL.LU R5, [R1+0x160] ;  /* 0x0001600001057983 */ /* 0x000f280000300800 */
[----:B------:R0:W-:Y:S02]  /*81e0*/  STL [R1+0x520], R13 ;  /* 0x0005200d01007387 */ /* 0x0001e40000100800 */
[----:B0-----:R-:W-:Y:S01]  /*81f0*/  IMAD.X R13, R2, 0x1, R11, P3 ;  /* 0x00000001020d7824 */ /* 0x001fe200018e060b */
[----:B------:R-:W-:-:S04]  /*8200*/  IADD3 R11, P3, R4, R18, RZ ;  /* 0x00000012040b7210 */ /* 0x000fc80007f7e0ff */
[----:B------:R0:W-:Y:S04]  /*8210*/  STL [R1+0x54c], R13 ;  /* 0x00054c0d01007387 */ /* 0x0001e80000100800 */
[----:B------:R1:W-:Y:S01]  /*8220*/  STL [R1+0x518], R11 ;  /* 0x0005180b01007387 */ /* 0x0003e20000100800 */
[--C-:B------:R-:W-:Y:S01]  /*8230*/  IMAD.X R14, R0, 0x1, R10.reuse, P2 ;  /* 0x00000001000e7824 */ /* 0x100fe200010e060a */
[----:B0-----:R-:W-:Y:S02]  /*8240*/  IADD3 R13, P2, R3, R18, RZ ;  /* 0x00000012030d7210 */ /* 0x001fe40007f5e0ff */
[----:B-1----:R-:W4:Y:S04]  /*8250*/  LDL.LU R11, [R1+0x110] ;  /* 0x00011000010b7983 */ /* 0x002f280000300800 */
[----:B------:R0:W-:Y:S04]  /*8260*/  STL [R1+0x544], R14 ;  /* 0x0005440e01007387 */ /* 0x0001e80000100800 */
[----:B------:R-:W4:Y:S01]  /*8270*/  LDL.LU R18, [R1+0x164] ;  /* 0x0001640001127983 */ /* 0x000f220000300800 */
[----:B------:R-:W-:-:S03]  /*8280*/  IMAD.X R10, R2, 0x1, R10, P1 ;  /* 0x00000001020a7824 */ /* 0x000fc600008e060a */
[----:B------:R-:W-:Y:S04]  /*8290*/  STL [R1+0x510], R13 ;  /* 0x0005100d01007387 */ /* 0x000fe80000100800 */
[----:B------:R1:W-:Y:S01]  /*82a0*/  STL [R1+0x53c], R10 ;  /* 0x00053c0a01007387 */ /* 0x0003e20000100800 */
[----:B0-----:R-:W-:-:S03]  /*82b0*/  IADD3 R14, P1, R4, R17, RZ ;  /* 0x00000011040e7210 */ /* 0x001fc60007f3e0ff */
[----:B-1----:R-:W4:Y:S04]  /*82c0*/  LDL.LU R10, [R1+0x118] ;  /* 0x00011800010a7983 */ /* 0x002f280000300800 */
[----:B------:R0:W-:Y:S01]  /*82d0*/  STL [R1+0x508], R14 ;  /* 0x0005080e01007387 */ /* 0x0001e20000100800 */
[----:B------:R-:W-:Y:S01]  /*82e0*/  IMAD.X R13, R0, 0x1, R9, P0 ;  /* 0x00000001000d7824 */ /* 0x000fe200000e0609 */
[----:B0-----:R-:W-:-:S04]  /*82f0*/  IADD3 R14, P0, R3, R17, RZ ;  /* 0x00000011030e7210 */ /* 0x001fc80007f1e0ff */
[----:B------:R0:W-:Y:S04]  /*8300*/  STL [R1+0x534], R13 ;  /* 0x0005340d01007387 */ /* 0x0001e80000100800 */
[----:B------:R-:W4:Y:S01]  /*8310*/  LDL.LU R17, [R1+0x168] ;  /* 0x0001680001117983 */ /* 0x000f220000300800 */
[----:B0-----:R-:W-:Y:S01]  /*8320*/  IMAD.X R13, R2, 0x1, R9, P6 ;  /* 0x00000001020d7824 */ /* 0x001fe200030e0609 */
[-C--:B------:R-:W-:Y:S02]  /*8330*/  IADD3 R9, P6, R4, R28.reuse, RZ ;  /* 0x0000001c04097210 */ /* 0x080fe40007fde0ff */
[----:B------:R0:W-:Y:S04]  /*8340*/  STL [R1+0x500], R14 ;  /* 0x0005000e01007387 */ /* 0x0001e80000100800 */
[----:B------:R1:W-:Y:S04]  /*8350*/  STL [R1+0x52c], R13 ;  /* 0x00052c0d01007387 */ /* 0x0003e80000100800 */
[----:B------:R1:W-:Y:S01]  /*8360*/  STL [R1+0x4f8], R9 ;  /* 0x0004f80901007387 */ /* 0x0003e20000100800 */
[----:B0-----:R-:W-:Y:S01]  /*8370*/  IMAD.X R14, R0, 0x1, R20, P5 ;  /* 0x00000001000e7824 */ /* 0x001fe200028e0614 */
[----:B-1----:R-:W-:-:S02]  /*8380*/  IADD3 R13, P5, R3, R28, RZ ;  /* 0x0000001c030d7210 */ /* 0x002fc40007fbe0ff */
[----:B------:R-:W4:Y:S04]  /*8390*/  LDL.LU R9, [R1+0x11c] ;  /* 0x00011c0001097983 */ /* 0x000f280000300800 */
[----:B------:R2:W-:Y:S04]  /*83a0*/  STL [R1+0x524], R14 ;  /* 0x0005240e01007387 */ /* 0x0005e80000100800 */
[----:B------:R-:W4:Y:S01]  /*83b0*/  LDL.LU R28, [R1+0x16c] ;  /* 0x00016c00011c7983 */ /* 0x000f220000300800 */
[----:B------:R-:W-:-:S03]  /*83c0*/  IMAD.X R15, R2, 0x1, R20, P4 ;  /* 0x00000001020f7824 */ /* 0x000fc600020e0614 */
[----:B------:R0:W-:Y:S04]  /*83d0*/  STL [R1+0x4f0], R13 ;  /* 0x0004f00d01007387 */ /* 0x0001e80000100800 */
[----:B------:R-:W-:Y:S01]  /*83e0*/  STL [R1+0x51c], R15 ;  /* 0x00051c0f01007387 */ /* 0x000fe20000100800 */
[----:B--2---:R-:W-:-:S05]  /*83f0*/  IADD3 R14, P4, R4, R8, RZ ;  /* 0x00000008040e7210 */ /* 0x004fca0007f9e0ff */
[----:B------:R-:W-:Y:S01]  /*8400*/  STL [R1+0x4e8], R14 ;  /* 0x0004e80e01007387 */ /* 0x000fe20000100800 */
[----:B0-----:R-:W-:Y:S01]  /*8410*/  IMAD.X R13, R0, 0x1, R7, P3 ;  /* 0x00000001000d7824 */ /* 0x001fe200018e0607 */
[----:B------:R-:W-:-:S04]  /*8420*/  IADD3 R8, P3, R3, R8, RZ ;  /* 0x0000000803087210 */ /* 0x000fc80007f7e0ff */
[----:B------:R-:W-:Y:S04]  /*8430*/  STL [R1+0x514], R13 ;  /* 0x0005140d01007387 */ /* 0x000fe80000100800 */
[----:B------:R0:W-:Y:S04]  /*8440*/  STL [R1+0x4e0], R8 ;  /* 0x0004e00801007387 */ /* 0x0001e80000100800 */
[----:B0-----:R-:W2:Y:S01]  /*8450*/  LDL.LU R8, [R1+0x124] ;  /* 0x0001240001087983 */ /* 0x001ea20000300800 */
[----:B------:R-:W-:Y:S01]  /*8460*/  IMAD.X R7, R2, 0x1, R7, P2 ;  /* 0x0000000102077824 */ /* 0x000fe200010e0607 */
[----:B---3--:R-:W-:-:S04]  /*8470*/  IADD3 R13, P2, R4, R12, RZ ;  /* 0x0000000c040d7210 */ /* 0x008fc80007f5e0ff */
[----:B------:R0:W-:Y:S01]  /*8480*/  STL [R1+0x50c], R7 ;  /* 0x00050c0701007387 */ /* 0x0001e20000100800 */
[----:B----4-:R-:W-:-:S03]  /*8490*/  IMAD.X R15, R0, 0x1, R19, P1 ;  /* 0x00000001000f7824 */ /* 0x010fc600008e0613 */
[----:B0-----:R-:W3:Y:S04]  /*84a0*/  LDL.LU R7, [R1+0x170] ;  /* 0x0001700001077983 */ /* 0x001ee80000300800 */
[----:B------:R0:W-:Y:S01]  /*84b0*/  STL [R1+0x4d8], R13 ;  /* 0x0004d80d01007387 */ /* 0x0001e20000100800 */
[----:B------:R-:W-:-:S03]  /*84c0*/  IMAD.X R14, R2, 0x1, R19, P0 ;  /* 0x00000001020e7824 */ /* 0x000fc600000e0613 */
[----:B------:R-:W-:Y:S01]  /*84d0*/  STL [R1+0x504], R15 ;  /* 0x0005040f01007387 */ /* 0x000fe20000100800 */
[----:B0-----:R-:W-:Y:S02]  /*84e0*/  IADD3 R13, P1, R3, R12, RZ ;  /* 0x0000000c030d7210 */ /* 0x001fe40007f3e0ff */
[----:B------:R-:W-:-:S03]  /*84f0*/  IADD3 R12, P0, R4, R6, RZ ;  /* 0x00000006040c7210 */ /* 0x000fc60007f1e0ff */
[----:B------:R0:W-:Y:S04]  /*8500*/  STL [R1+0x4d0], R13 ;  /* 0x0004d00d01007387 */ /* 0x0001e80000100800 */
[----:B------:R-:W-:Y:S01]  /*8510*/  STL [R1+0x4fc], R14 ;  /* 0x0004fc0e01007387 */ /* 0x000fe20000100800 */
[--C-:B0-----:R-:W-:Y:S01]  /*8520*/  IMAD.X R13, R0, 0x1, R5.reuse, P6 ;  /* 0x00000001000d7824 */ /* 0x101fe200030e0605 */
[----:B------:R-:W-:Y:S02]  /*8530*/  IADD3 R6, P6, R3, R6, RZ ;  /* 0x0000000603067210 */ /* 0x000fe40007fde0ff */
[----:B------:R0:W-:Y:S04]  /*8540*/  STL [R1+0x4c8], R12 ;  /* 0x0004c80c01007387 */ /* 0x0001e80000100800 */
[----:B------:R-:W-:Y:S01]  /*8550*/  STL [R1+0x4f4], R13 ;  /* 0x0004f40d01007387 */ /* 0x000fe20000100800 */
[----:B0-----:R-:W-:-:S03]  /*8560*/  IMAD.X R12, R2, 0x1, R5, P5 ;  /* 0x00000001020c7824 */ /* 0x001fc600028e0605 */
[----:B------:R-:W4:Y:S04]  /*8570*/  LDL.LU R5, [R1+0x128] ;  /* 0x0001280001057983 */ /* 0x000f280000300800 */
[----:B------:R0:W-:Y:S04]  /*8580*/  STL [R1+0x4c0], R6 ;  /* 0x0004c00601007387 */ /* 0x0001e80000100800 */
[----:B0-----:R-:W4:Y:S04]  /*8590*/  LDL.LU R6, [R1+0x174] ;  /* 0x0001740001067983 */ /* 0x001f280000300800 */
[----:B------:R0:W-:Y:S01]  /*85a0*/  STL [R1+0x4ec], R12 ;  /* 0x0004ec0c01007387 */ /* 0x0001e20000100800 */
[----:B------:R-:W-:Y:S01]  /*85b0*/  IMAD.X R13, R0, 0x1, R18, P4 ;  /* 0x00000001000d7824 */ /* 0x000fe200020e0612 */
[----:B0-----:R-:W-:-:S05]  /*85c0*/  IADD3 R12, P5, R4, R11, RZ ;  /* 0x0000000b040c7210 */ /* 0x001fca0007fbe0ff */
[----:B------:R0:W-:Y:S04]  /*85d0*/  STL [R1+0x4b8], R12 ;  /* 0x0004b80c01007387 */ /* 0x0001e80000100800 */
[----:B------:R-:W-:Y:S04]  /*85e0*/  STL [R1+0x4e4], R13 ;  /* 0x0004e40d01007387 */ /* 0x000fe80000100800 */
[----:B------:R-:W4:Y:S01]  /*85f0*/  LDL.LU R22, [R1+0x130] ;  /* 0x0001300001167983 */ /* 0x000f220000300800 */
[----:B------:R-:W-:Y:S01]  /*8600*/  IADD3 R11, P4, R3, R11, RZ ;  /* 0x0000000b030b7210 */ /* 0x000fe20007f9e0ff */
[----:B0-----:R-:W-:-:S04]  /*8610*/  IMAD.X R12, R2, 0x1, R18, P3 ;  /* 0x00000001020c7824 */ /* 0x001fc800018e0612 */
[----:B------:R0:W-:Y:S04]  /*8620*/  STL [R1+0x4b0], R11 ;  /* 0x0004b00b01007387 */ /* 0x0001e80000100800 */
[----:B------:R1:W-:Y:S04]  /*8630*/  STL [R1+0x4dc], R12 ;  /* 0x0004dc0c01007387 */ /* 0x0003e80000100800 */
[----:B------:R-:W4:Y:S01]  /*8640*/  LDL.LU R14, [R1+0x178] ;  /* 0x00017800010e7983 */ /* 0x000f220000300800 */
[----:B0-----:R-:W-:-:S05]  /*8650*/  IADD3 R11, P3, R4, R10, RZ ;  /* 0x0000000a040b7210 */ /* 0x001fca0007f7e0ff */
[----:B------:R0:W-:Y:S01]  /*8660*/  STL [R1+0x4a8], R11 ;  /* 0x0004a80b01007387 */ /* 0x0001e20000100800 */
[----:B-1----:R-:W-:-:S05]  /*8670*/  IMAD.X R12, R0, 0x1, R17, P2 ;  /* 0x00000001000c7824 */ /* 0x002fca00010e0611 */
[----:B------:R-:W-:Y:S01]  /*8680*/  STL [R1+0x4d4], R12 ;  /* 0x0004d40c01007387 */ /* 0x000fe20000100800 */
[----:B0-----:R-:W-:-:S03]  /*8690*/  IADD3 R11, P2, R3, R10, RZ ;  /* 0x0000000a030b7210 */ /* 0x001fc60007f5e0ff */
[----:B------:R-:W4:Y:S01]  /*86a0*/  LDL.LU R21, [R1+0x138] ;  /* 0x0001380001157983 */ /* 0x000f220000300800 */
[----:B------:R-:W-:-:S03]  /*86b0*/  IMAD.X R10, R2, 0x1, R17, P1 ;  /* 0x00000001020a7824 */ /* 0x000fc600008e0611 */
[----:B------:R0:W-:Y:S04]  /*86c0*/  STL [R1+0x4a0], R11 ;  /* 0x0004a00b01007387 */ /* 0x0001e80000100800 */
[----:B------:R-:W4:Y:S04]  /*86d0*/  LDL.LU R13, [R1+0x17c] ;  /* 0x00017c00010d7983 */ /* 0x000f280000300800 */
[----:B------:R1:W-:Y:S04]  /*86e0*/  STL [R1+0x4cc], R10 ;  /* 0x0004cc0a01007387 */ /* 0x0003e80000100800 */
[----:B------:R-:W4:Y:S01]  /*86f0*/  LDL.LU R20, [R1+0x140] ;  /* 0x0001400001147983 */ /* 0x000f220000300800 */
[----:B0-----:R-:W-:-:S05]  /*8700*/  IADD3 R11, P1, R4, R9, RZ ;  /* 0x00000009040b7210 */ /* 0x001fca0007f3e0ff */
[----:B------:R-:W-:Y:S01]  /*8710*/  STL [R1+0x498], R11 ;  /* 0x0004980b01007387 */ /* 0x000fe20000100800 */
[----:B-1----:R-:W-:-:S03]  /*8720*/  IMAD.X R10, R0, 0x1, R28, P0 ;  /* 0x00000001000a7824 */ /* 0x002fc600000e061c */
[----:B------:R-:W4:Y:S04]  /*8730*/  LDL.LU R12, [R1+0x180] ;  /* 0x00018000010c7983 */ /* 0x000f280000300800 */
[----:B------:R0:W-:Y:S04]  /*8740*/  STL [R1+0x4c4], R10 ;  /* 0x0004c40a01007387 */ /* 0x0001e80000100800 */
[----:B------:R-:W4:Y:S01]  /*8750*/  LDL.LU R19, [R1+0x148] ;  /* 0x0001480001137983 */ /* 0x000f220000300800 */
[----:B0-----:R-:W-:Y:S01]  /*8760*/  IADD3 R10, P0, R3, R9, RZ ;  /* 0x00000009030a7210 */ /* 0x001fe20007f1e0ff */
[----:B------:R-:W-:-:S04]  /*8770*/  IMAD.X R9, R2, 0x1, R28, P6 ;  /* 0x0000000102097824 */ /* 0x000fc800030e061c */
[----:B------:R2:W-:Y:S04]  /*8780*/  STL [R1+0x490], R10 ;  /* 0x0004900a01007387 */ /* 0x0005e80000100800 */
[----:B------:R-:W4:Y:S04]  /*8790*/  LDL.LU R11, [R1+0x184] ;  /* 0x00018400010b7983 */ /* 0x000f280000300800 */
[----:B------:R-:W-:Y:S04]  /*87a0*/  STL [R1+0x4bc], R9 ;  /* 0x0004bc0901007387 */ /* 0x000fe80000100800 */
[----:B------:R-:W4:Y:S01]  /*87b0*/  LDL.LU R18, [R1+0x14c] ;  /* 0x00014c0001127983 */ /* 0x000f220000300800 */
[----:B--2---:R-:W-:-:S05]  /*87c0*/  IADD3 R10, P6, R4, R8, RZ ;  /* 0x00000008040a7210 */ /* 0x004fca0007fde0ff */
[----:B------:R0:W-:Y:S04]  /*87d0*/  STL [R1+0x488], R10 ;  /* 0x0004880a01007387 */ /* 0x0001e80000100800 */
[----:B0-----:R-:W2:Y:S01]  /*87e0*/  LDL.LU R10, [R1+0x188] ;  /* 0x00018800010a7983 */ /* 0x001ea20000300800 */
[----:B---3--:R-:W-:Y:S01]  /*87f0*/  IMAD.X R9, R0, 0x1, R7, P5 ;  /* 0x0000000100097824 */ /* 0x008fe200028e0607 */
[----:B------:R-:W-:-:S04]  /*8800*/  IADD3 R8, P5, R3, R8, RZ ;  /* 0x0000000803087210 */ /* 0x000fc80007fbe0ff */
[----:B------:R0:W-:Y:S01]  /*8810*/  STL [R1+0x4b4], R9 ;  /* 0x0004b40901007387 */ /* 0x0001e20000100800 */
[----:B------:R-:W-:-:S03]  /*8820*/  IMAD.X R7, R2, 0x1, R7, P4 ;  /* 0x0000000102077824 */ /* 0x000fc600020e0607 */
[----:B0-----:R-:W3:Y:S04]  /*8830*/  LDL.LU R9, [R1+0x154] ;  /* 0x0001540001097983 */ /* 0x001ee80000300800 */
[----:B------:R0:W-:Y:S04]  /*8840*/  STL [R1+0x480], R8 ;  /* 0x0004800801007387 */ /* 0x0001e80000100800 */
[----:B------:R-:W3:Y:S04]  /*8850*/  LDL.LU R17, [R1+0x18c] ;  /* 0x00018c0001117983 */ /* 0x000ee80000300800 */
[----:B------:R-:W3:Y:S04]  /*8860*/  LDL.LU R28, [R1+0x15c] ;  /* 0x00015c00011c7983 */ /* 0x000ee80000300800 */
[----:B------:R4:W-:Y:S04]  /*8870*/  STL [R1+0x4ac], R7 ;  /* 0x0004ac0701007387 */ /* 0x0009e80000100800 */
[----:B0-----:R-:W3:Y:S01]  /*8880*/  LDL.LU R8, [R1+0x190] ;  /* 0x0001900001087983 */ /* 0x001ee20000300800 */
[----:B----4-:R-:W-:-:S05]  /*8890*/  IADD3 R7, P4, R4, R5, RZ ;  /* 0x0000000504077210 */ /* 0x010fca0007f9e0ff */
[----:B------:R0:W-:Y:S01]  /*88a0*/  STL [R1+0x478], R7 ;  /* 0x0004780701007387 */ /* 0x0001e20000100800 */
[----:B------:R-:W-:Y:S01]  /*88b0*/  IMAD.X R15, R0, 0x1, R6, P3 ;  /* 0x00000001000f7824 */ /* 0x000fe200018e0606 */
[----:B0-----:R-:W-:-:S04]  /*88c0*/  IADD3 R7, P3, R3, R5, RZ ;  /* 0x0000000503077210 */ /* 0x001fc80007f7e0ff */
[----:B------:R0:W-:Y:S04]  /*88d0*/  STL [R1+0x4a4], R15 ;  /* 0x0004a40f01007387 */ /* 0x0001e80000100800 */
[----:B------:R-:W4:Y:S04]  /*88e0*/  LDL.LU R5, [R1+0x13c] ;  /* 0x00013c0001057983 */ /* 0x000f280000300800 */
[----:B------:R1:W-:Y:S01]  /*88f0*/  STL [R1+0x470], R7 ;  /* 0x0004700701007387 */ /* 0x0003e20000100800 */
[----:B0-----:R-:W-:-:S03]  /*8900*/  IMAD.X R15, R2, 0x1, R6, P2 ;  /* 0x00000001020f7824 */ /* 0x001fc600010e0606 */
[----:B-1----:R-:W4:Y:S01]  /*8910*/  LDL.LU R7, [R1+0x194] ;  /* 0x0001940001077983 */ /* 0x002f220000300800 */
[----:B------:R-:W-:-:S03]  /*8920*/  IADD3 R6, P2, R4, R22, RZ ;  /* 0x0000001604067210 */ /* 0x000fc60007f5e0ff */
[----:B------:R-:W-:Y:S04]  /*8930*/  STL [R1+0x49c], R15 ;  /* 0x00049c0f01007387 */ /* 0x000fe80000100800 */
[----:B------:R0:W-:Y:S04]  /*8940*/  STL [R1+0x468], R6 ;  /* 0x0004680601007387 */ /* 0x0001e80000100800 */
[----:B0-----:R-:W4:Y:S01]  /*8950*/  LDL.LU R6, [R1+0x198] ;  /* 0x0001980001067983 */ /* 0x001f220000300800 */
[--C-:B------:R-:W-:Y:S01]  /*8960*/  IMAD.X R15, R0, 0x1, R14.reuse, P1 ;  /* 0x00000001000f7824 */ /* 0x100fe200008e060e */
[----:B------:R-:W-:Y:S01]  /*8970*/  IADD3 R22, P1, R3, R22, RZ ;  /* 0x0000001603167210 */ /* 0x000fe20007f3e0ff */
[----:B------:R-:W-:-:S03]  /*8980*/  IMAD.X R16, R2, 0x1, R14, P0 ;  /* 0x0000000102107824 */ /* 0x000fc600000e060e */
[----:B------:R0:W-:Y:S04]  /*8990*/  STL [R1+0x494], R15 ;  /* 0x0004940f01007387 */ /* 0x0001e80000100800 */
[----:B------:R-:W-:Y:S01]  /*89a0*/  STL [R1+0x460], R22 ;  /* 0x0004601601007387 */ /* 0x000fe20000100800 */
[----:B0-----:R-:W-:-:S03]  /*89b0*/  IADD3 R15, P0, R4, R21, RZ ;  /* 0x00000015040f7210 */ /* 0x001fc60007f1e0ff */
[----:B------:R0:W-:Y:S01]  /*89c0*/  STL [R1+0x48c], R16 ;  /* 0x00048c1001007387 */ /* 0x0001e20000100800 */
[----:B------:R-:W-:-:S03]  /*89d0*/  IMAD.X R14, R0, 0x1, R13, P6 ;  /* 0x00000001000e7824 */ /* 0x000fc600030e060d */
[----:B------:R1:W-:Y:S01]  /*89e0*/  STL [R1+0x458], R15 ;  /* 0x0004580f01007387 */ /* 0x0003e20000100800 */
[----:B0-----:R-:W-:-:S03]  /*89f0*/  IADD3 R16, P6, R3, R21, RZ ;  /* 0x0000001503107210 */ /* 0x001fc60007fde0ff */
[----:B------:R0:W-:Y:S01]  /*8a00*/  STL [R1+0x484], R14 ;  /* 0x0004840e01007387 */ /* 0x0001e20000100800 */
[----:B-1----:R-:W-:-:S03]  /*8a10*/  IMAD.X R15, R2, 0x1, R13, P5 ;  /* 0x00000001020f7824 */ /* 0x002fc600028e060d */
[----:B------:R-:W-:Y:S01]  /*8a20*/  STL [R1+0x450], R16 ;  /* 0x0004501001007387 */ /* 0x000fe20000100800 */
[-C--:B0-----:R-:W-:Y:S01]  /*8a30*/  IADD3 R14, P5, R4, R20.reuse, RZ ;  /* 0x00000014040e7210 */ /* 0x081fe20007fbe0ff */
[--C-:B------:R-:W-:Y:S02]  /*8a40*/  IMAD.X R13, R0, 0x1, R12.reuse, P4 ;  /* 0x00000001000d7824 */ /* 0x100fe400020e060c */
[----:B------:R0:W-:Y:S04]  /*8a50*/  STL [R1+0x47c], R15 ;  /* 0x00047c0f01007387 */ /* 0x0001e80000100800 */
[----:B------:R1:W-:Y:S04]  /*8a60*/  STL [R1+0x448], R14 ;  /* 0x0004480e01007387 */ /* 0x0003e80000100800 */
[----:B------:R1:W-:Y:S01]  /*8a70*/  STL [R1+0x474], R13 ;  /* 0x0004740d01007387 */ /* 0x0003e20000100800 */
[----:B0-----:R-:W-:Y:S01]  /*8a80*/  IADD3 R15, P4, R3, R20, RZ ;  /* 0x00000014030f7210 */ /* 0x001fe20007f9e0ff */
[----:B-1----:R-:W-:-:S04]  /*8a90*/  IMAD.X R14, R2, 0x1, R12, P3 ;  /* 0x00000001020e7824 */ /* 0x002fc800018e060c */
[----:B------:R-:W-:Y:S01]  /*8aa0*/  STL [R1+0x440], R15 ;  /* 0x0004400f01007387 */ /* 0x000fe20000100800 */
[----:B------:R-:W-:-:S03]  /*8ab0*/  IADD3 R13, P3, R4, R19, RZ ;  /* 0x00000013040d7210 */ /* 0x000fc60007f7e0ff */
[----:B------:R0:W-:Y:S01]  /*8ac0*/  STL [R1+0x46c], R14 ;  /* 0x00046c0e01007387 */ /* 0x0001e20000100800 */
[----:B------:R-:W-:-:S03]  /*8ad0*/  IMAD.X R12, R0, 0x1, R11, P2 ;  /* 0x00000001000c7824 */ /* 0x000fc600010e060b */
[----:B------:R1:W-:Y:S01]  /*8ae0*/  STL [R1+0x43c], R13 ;  /* 0x00043c0d01007387 */ /* 0x0003e20000100800 */
[----:B0-----:R-:W-:-:S03]  /*8af0*/  IADD3 R14, P2, R3, R19, RZ ;  /* 0x00000013030e7210 */ /* 0x001fc60007f5e0ff */
[----:B------:R0:W-:Y:S01]  /*8b00*/  STL [R1+0x464], R12 ;  /* 0x0004640c01007387 */ /* 0x0001e20000100800 */
[----:B-1----:R-:W-:-:S03]  /*8b10*/  IMAD.X R13, R2, 0x1, R11, P1 ;  /* 0x00000001020d7824 */ /* 0x002fc600008e060b */
[----:B------:R-:W-:Y:S04]  /*8b20*/  STL [R1+0x438], R14 ;  /* 0x0004380e01007387 */ /* 0x000fe80000100800 */
[----:B------:R1:W-:Y:S01]  /*8b30*/  STL [R1+0x45c], R13 ;  /* 0x00045c0d01007387 */ /* 0x0003e20000100800 */
[----:B0-----:R-:W-:-:S05]  /*8b40*/  IADD3 R12, P1, R4, R18, RZ ;  /* 0x00000012040c7210 */ /* 0x001fca0007f3e0ff */
[----:B------:R0:W-:Y:S01]  /*8b50*/  STL [R1+0x434], R12 ;  /* 0x0004340c01007387 */ /* 0x0001e20000100800 */
[--C-:B--2---:R-:W-:Y:S01]  /*8b60*/  IMAD.X R11, R0, 0x1, R10.reuse, P0 ;  /* 0x00000001000b7824 */ /* 0x104fe200000e060a */
[----:B-1----:R-:W-:Y:S02]  /*8b70*/  IADD3 R13, P0, R3, R18, RZ ;  /* 0x00000012030d7210 */ /* 0x002fe40007f1e0ff */
[----:B------:R-:W1:Y:S01]  /*8b80*/  S2R R18, SR_TID.X ;  /* 0x0000000000127919 */ /* 0x000e620000002100 */
[----:B0-----:R-:W-:Y:S01]  /*8b90*/  IMAD.X R12, R2, 0x1, R10, P6 ;  /* 0x00000001020c7824 */ /* 0x001fe200030e060a */
[----:B------:R3:W-:Y:S04]  /*8ba0*/  STL [R1+0x454], R11 ;  /* 0x0004540b01007387 */ /* 0x0007e80000100800 */
[----:B------:R-:W-:Y:S01]  /*8bb0*/  STL [R1+0x430], R13 ;  /* 0x0004300d01007387 */ /* 0x000fe20000100800 */
[----:B---3--:R-:W-:-:S03]  /*8bc0*/  IADD3 R11, P6, R4, R9, RZ ;  /* 0x00000009040b7210 */ /* 0x008fc60007fde0ff */
[----:B------:R-:W-:Y:S04]  /*8bd0*/  STL [R1+0x44c], R12 ;  /* 0x00044c0c01007387 */ /* 0x000fe80000100800 */
[----:B------:R0:W-:Y:S01]  /*8be0*/  STL [R1+0x42c], R11 ;  /* 0x00042c0b01007387 */ /* 0x0001e20000100800 */
[----:B------:R-:W-:Y:S01]  /*8bf0*/  IMAD.X R10, R0, 0x1, R17, P5 ;  /* 0x00000001000a7824 */ /* 0x000fe200028e0611 */
[----:B------:R-:W-:-:S04]  /*8c00*/  IADD3 R4, P5, R4, R28, RZ ;  /* 0x0000001c04047210 */ /* 0x000fc80007fbe0ff */
[----:B------:R2:W-:Y:S01]  /*8c10*/  STL [R1+0x444], R10 ;  /* 0x0004440a01007387 */ /* 0x0005e20000100800 */
[----:B0-----:R-:W-:-:S03]  /*8c20*/  IMAD.X R11, R2, 0x1, R17, P4 ;  /* 0x00000001020b7824 */ /* 0x001fc600020e0611 */
[----:B------:R0:W-:Y:S01]  /*8c30*/  STL [R1+0x41c], R4 ;  /* 0x00041c0401007387 */ /* 0x0001e20000100800 */
[----:B-1----:R-:W-:Y:S01]  /*8c40*/  IMAD.SHL.U32 R17, R18, 0x40, RZ ;  /* 0x0000004012117824 */ /* 0x002fe200078e00ff */
[----:B--2---:R-:W-:Y:S02]  /*8c50*/  IADD3 R10, P4, R3, R9, RZ ;  /* 0x00000009030a7210 */ /* 0x004fe40007f9e0ff */
[----:B------:R-:W-:Y:S02]  /*8c60*/  STL [R1+0x428], R11 ;  /* 0x0004280b01007387 */ /* 0x000fe40000100800 */
[----:B------:R-:W-:Y:S01]  /*8c70*/  LOP3.LUT R23, R17, 0x40, RZ, 0xc0, !PT ;  /* 0x0000004011177812 */ /* 0x000fe200078ec0ff */
[----:B0-----:R-:W-:Y:S01]  /*8c80*/  IMAD.X R4, R0, 0x1, R8, P3 ;  /* 0x0000000100047824 */ /* 0x001fe200018e0608 */
[----:B------:R-:W0:Y:S01]  /*8c90*/  LDC R17, c[0x0][0x230] ;  /* 0x00008c00ff117b82 */ /* 0x000e220000000800 */
[----:B------:R-:W-:Y:S01]  /*8ca0*/  IADD3 R9, P3, R3, R28, RZ ;  /* 0x0000001c03097210 */ /* 0x000fe20007f7e0ff */
[----:B------:R-:W-:Y:S04]  /*8cb0*/  STL [R1+0x420], R10 ;  /* 0x0004200a01007387 */ /* 0x000fe80000100800 */
[----:B------:R1:W-:Y:S01]  /*8cc0*/  STL [R1+0x424], R4 ;  /* 0x0004240401007387 */ /* 0x0003e20000100800 */
[----:B------:R-:W-:-:S03]  /*8cd0*/  SHF.R.S32.HI R3, RZ, 0x1f, R28 ;  /* 0x0000001fff037819 */ /* 0x000fc6000001141c */
[----:B------:R4:W-:Y:S01]  /*8ce0*/  STL [R1+0x408], R9 ;  /* 0x0004080901007387 */ /* 0x0009e20000100800 */
[----:B-1----:R-:W-:-:S05]  /*8cf0*/  IMAD.X R4, R2, 0x1, R8, P2 ;  /* 0x0000000102047824 */ /* 0x002fca00010e0608 */
[----:B------:R1:W-:Y:S01]  /*8d00*/  STL [R1+0x418], R4 ;  /* 0x0004180401007387 */ /* 0x0003e20000100800 */
[----:B----4-:R-:W-:Y:S01]  /*8d10*/  IADD3 R9, P2, R5, UR10, RZ ;  /* 0x0000000a05097c10 */ /* 0x010fe2000ff5e0ff */
[----:B0-----:R-:W-:Y:S01]  /*8d20*/  VIADD R17, R17, 0x7f ;  /* 0x0000007f11117836 */ /* 0x001fe20000000000 */
[----:B------:R-:W-:Y:S01]  /*8d30*/  SHF.R.U32.HI R28, RZ, 0x4, R18 ;  /* 0x00000004ff1c7819 */ /* 0x000fe20000011612 */
[----:B------:R-:W-:Y:S02]  /*8d40*/  ULDC UR10, c[0x0][0x238] ;  /* 0x00008e00000a7ab9 */ /* 0x000fe40000000800 */
[----:B------:R-:W-:Y:S01]  /*8d50*/  STL [R1+0x30], R9 ;  /* 0x0000300901007387 */ /* 0x000fe20000100800 */
[--C-:B------:R-:W-:Y:S02]  /*8d60*/  IMAD.X R8, R0, 0x1, R7.reuse, P1 ;  /* 0x0000000100087824 */ /* 0x100fe400008e0607 */
[----:B-1----:R-:W-:-:S03]  /*8d70*/  IMAD.X R4, R2, 0x1, R7, P0 ;  /* 0x0000000102047824 */ /* 0x002fc600000e0607 */
[----:B------:R-:W-:Y:S01]  /*8d80*/  STL [R1+0x414], R8 ;  /* 0x0004140801007387 */ /* 0x000fe20000100800 */
[----:B------:R-:W-:-:S03]  /*8d90*/  SGXT.U32 R28, R28, 0x2 ;  /* 0x000000021c1c781a */ /* 0x000fc60000000000 */
[----:B------:R0:W-:Y:S01]  /*8da0*/  STL [R1+0x410], R4 ;  /* 0x0004100401007387 */ /* 0x0001e20000100800 */
[C-C-:B------:R-:W-:Y:S02]  /*8db0*/  IMAD.X R7, R0.reuse, 0x1, R6.reuse, P6 ;  /* 0x0000000100077824 */ /* 0x140fe400030e0606 */
[--C-:B------:R-:W-:Y:S02]  /*8dc0*/  IMAD.X R0, R0, 0x1, R3.reuse, P5 ;  /* 0x0000000100007824 */ /* 0x100fe400028e0603 */
[C---:B0-----:R-:W-:Y:S01]  /*8dd0*/  IMAD.X R4, R2.reuse, 0x1, R6, P4 ;  /* 0x0000000102047824 */ /* 0x041fe200020e0606 */
[----:B------:R-:W-:Y:S01]  /*8de0*/  STL [R1+0x40c], R7 ;  /* 0x00040c0701007387 */ /* 0x000fe20000100800 */
[----:B------:R-:W-:-:S03]  /*8df0*/  IMAD.X R2, R2, 0x1, R3, P3 ;  /* 0x0000000102027824 */ /* 0x000fc600018e0603 */
[----:B------:R0:W-:Y:S04]  /*8e00*/  STL [R1+0x400], R0 ;  /* 0x0004000001007387 */ /* 0x0001e80000100800 */
[----:B------:R1:W-:Y:S01]  /*8e10*/  STL [R1+0x404], R4 ;  /* 0x0004040401007387 */ /* 0x0003e20000100800 */
[----:B0-----:R-:W-:Y:S01]  /*8e20*/  LEA.HI.X.SX32 R0, R5, UR11, 0x1, P2 ;  /* 0x0000000b05007c11 */ /* 0x001fe200090f0eff */
[----:B------:R-:W-:Y:S01]  /*8e30*/  ULDC UR11, c[0x0][0x238] ;  /* 0x00008e00000b7ab9 */ /* 0x000fe20000000800 */
[----:B-1----:R-:W-:Y:S01]  /*8e40*/  LOP3.LUT R4, R28, 0x54, RZ, 0xfc, !PT ;  /* 0x000000541c047812 */ /* 0x002fe200078efcff */
[----:B------:R-:W-:Y:S02]  /*8e50*/  IMAD.SHL.U32 R4, R18, 0x2, RZ ;  /* 0x0000000212047824 */ /* 0x000fe400078e00ff */
[----:B------:R-:W-:Y:S04]  /*8e60*/  STL [R1+0x7a8], R0 ;  /* 0x0007a80001007387 */ /* 0x000fe80000100800 */
[----:B------:R0:W-:Y:S04]  /*8e70*/  STL [R1+0x3fc], R2 ;  /* 0x0003fc0201007387 */ /* 0x0001e80000100800 */
[----:B------:R-:W-:Y:S04]  /*8e80*/  STL [R1+0x7a0], R4 ;  /* 0x0007a00401007387 */ /* 0x000fe80000100800 */
[----:B------:R1:W-:Y:S01]  /*8e90*/  STL [R1+0x7a4], R23 ;  /* 0x0007a41701007387 */ /* 0x0003e20000100800 */
[----:B0-----:R-:W-:-:S02]  /*8ea0*/  LOP3.LUT R2, R28, 0x68, RZ, 0xfc, !PT ;  /* 0x000000681c027812 */ /* 0x001fc400078efcff */
[----:B------:R-:W-:Y:S02]  /*8eb0*/  LOP3.LUT R3, R28, 0x64, RZ, 0xfc, !PT ;  /* 0x000000641c037812 */ /* 0x000fe400078efcff */
[----:B-1----:R-:W-:Y:S01]  /*8ec0*/  SHF.R.S32.HI R23, RZ, 0x1f, R17 ;  /* 0x0000001fff177819 */ /* 0x002fe20000011411 */
[----:B------:R-:W-:-:S03]  /*8ed0*/  IMAD R2, R2, UR4, RZ ;  /* 0x0000000402027c24 */ /* 0x000fc6000f8e02ff */
[----:B------:R-:W-:Y:S02]  /*8ee0*/  LEA.HI R23, R23, R17, RZ, 0x7 ;  /* 0x0000001117177211 */ /* 0x000fe400078f38ff */
[C---:B------:R-:W-:Y:S02]  /*8ef0*/  LOP3.LUT R16, R28.reuse, 0x60, RZ, 0xfc, !PT ;  /* 0x000000601c107812 */ /* 0x040fe400078efcff */
[----:B------:R-:W-:Y:S02]  /*8f00*/  LOP3.LUT R0, R28, 0x58, RZ, 0xfc, !PT ;  /* 0x000000581c007812 */ /* 0x000fe400078efcff */
[----:B------:R-:W-:Y:S01]  /*8f10*/  SHF.R.S32.HI R2, RZ, 0x7, R23 ;  /* 0x00000007ff027819 */ /* 0x000fe20000011417 */
[----:B------:R-:W-:Y:S02]  /*8f20*/  IMAD R17, R3, UR5, RZ ;  /* 0x0000000503117c24 */ /* 0x000fe4000f8e02ff */
[----:B------:R-:W-:Y:S02]  /*8f30*/  IMAD R3, R16, UR6, RZ ;  /* 0x0000000610037c24 */ /* 0x000fe4000f8e02ff */
[----:B------:R0:W-:Y:S01]  /*8f40*/  STL [R1+0x2dc], R2 ;  /* 0x0002dc0201007387 */ /* 0x0001e20000100800 */
[----:B------:R-:W-:-:S03]  /*8f50*/  IMAD R16, R0, UR11, RZ ;  /* 0x0000000b00107c24 */ /* 0x000fc6000f8e02ff */
[----:B------:R1:W5:Y:S01]  /*8f60*/  LDL.LU R0, [R1+0x7a8] ;  /* 0x0007a80001007983 */ /* 0x0003620000300800 */
[----:B------:R-:W-:-:S05]  /*8f70*/  LOP3.LUT R19, R28, 0x5c, RZ, 0xfc, !PT ;  /* 0x0000005c1c137812 */ /* 0x000fca00078efcff */
[----:B0-----:R-:W-:Y:S01]  /*8f80*/  IMAD R2, R19, UR10, RZ ;  /* 0x0000000a13027c24 */ /* 0x001fe2000f8e02ff */
[C---:B------:R-:W-:Y:S01]  /*8f90*/  LOP3.LUT R24, R28.reuse, 0x50, RZ, 0xfc, !PT ;  /* 0x000000501c187812 */ /* 0x040fe200078efcff */
[----:B------:R-:W0:Y:S01]  /*8fa0*/  S2R R19, SR_TID.X ;  /* 0x0000000000137919 */ /* 0x000e220000002100 */
[C---:B------:R-:W-:Y:S02]  /*8fb0*/  LOP3.LUT R27, R28.reuse, 0x48, RZ, 0xfc, !PT ;  /* 0x000000481c1b7812 */ /* 0x040fe400078efcff */
[----:B------:R-:W-:Y:S01]  /*8fc0*/  LOP3.LUT R29, R28, 0x4c, RZ, 0xfc, !PT ;  /* 0x0000004c1c1d7812 */ /* 0x000fe200078efcff */
[----:B------:R-:W-:Y:S01]  /*8fd0*/  IMAD R2, R24, UR13, RZ ;  /* 0x0000000d18027c24 */ /* 0x000fe2000f8e02ff */
[C---:B------:R-:W-:Y:S01]  /*8fe0*/  LOP3.LUT R17, R28.reuse, 0x54, RZ, 0xfc, !PT ;  /* 0x000000541c117812 */ /* 0x040fe200078efcff */
[----:B------:R-:W-:Y:S01]  /*8ff0*/  IMAD R2, R27, UR15, RZ ;  /* 0x0000000f1b027c24 */ /* 0x000fe2000f8e02ff */
[C---:B------:R-:W-:Y:S02]  /*9000*/  LOP3.LUT R25, R28.reuse, 0x40, RZ, 0xfc, !PT ;  /* 0x000000401c197812 */ /* 0x040fe400078efcff */
[----:B------:R-:W-:Y:S01]  /*9010*/  LOP3.LUT R26, R28, 0x44, RZ, 0xfc, !PT ;  /* 0x000000441c1a7812 */ /* 0x000fe200078efcff */
[----:B------:R-:W-:Y:S01]  /*9020*/  IMAD R3, R17, UR12, RZ ;  /* 0x0000000c11037c24 */ /* 0x000fe2000f8e02ff */
[----:B------:R-:W-:Y:S01]  /*9030*/  CS2R R12, SRZ ;  /* 0x00000000000c7805 */ /* 0x000fe2000001ff00 */
[----:B------:R-:W-:Y:S01]  /*9040*/  IMAD R3, R29, UR14, RZ ;  /* 0x0000000e1d037c24 */ /* 0x000fe2000f8e02ff */
[----:B------:R-:W-:-:S02]  /*9050*/  CS2R R14, SRZ ;  /* 0x00000000000e7805 */ /* 0x000fc4000001ff00 */
[----:B------:R-:W-:Y:S02]  /*9060*/  CS2R R4, SRZ ;  /* 0x0000000000047805 */ /* 0x000fe4000001ff00 */
[----:B------:R-:W-:Y:S02]  /*9070*/  CS2R R6, SRZ ;  /* 0x0000000000067805 */ /* 0x000fe4000001ff00 */
[----:B------:R-:W-:Y:S02]  /*9080*/  CS2R R8, SRZ ;  /* 0x0000000000087805 */ /* 0x000fe4000001ff00 */
[----:B------:R-:W-:Y:S02]  /*9090*/  CS2R R10, SRZ ;  /* 0x00000000000a7805 */ /* 0x000fe4000001ff00 */
[----:B------:R-:W-:Y:S02]  /*90a0*/  CS2R R20, SRZ ;  /* 0x0000000000147805 */ /* 0x000fe4000001ff00 */
[----:B------:R-:W-:Y:S01]  /*90b0*/  CS2R R22, SRZ ;  /* 0x0000000000167805 */ /* 0x000fe2000001ff00 */
[----:B------:R-:W-:Y:S01]  /*90c0*/  ULDC.64 UR10, c[0x0][0x218] ;  /* 0x00008600000a7ab9 */ /* 0x000fe20000000a00 */
[----:B0-----:R-:W-:-:S02]  /*90d0*/  SHF.R.U32.HI R24, RZ, 0x4, R19 ;  /* 0x00000004ff187819 */ /* 0x001fc40000011613 */
[----:B------:R-:W-:Y:S02]  /*90e0*/  SHF.R.U32.HI R19, RZ, 0x4, R19 ;  /* 0x00000004ff137819 */ /* 0x000fe40000011613 */
[----:B------:R-:W-:Y:S02]  /*90f0*/  SGXT.U32 R24, R24, 0x2 ;  /* 0x000000021818781a */ /* 0x000fe40000000000 */
[----:B------:R-:W-:Y:S02]  /*9100*/  SGXT.U32 R19, R19, 0x2 ;  /* 0x000000021313781a */ /* 0x000fe40000000000 */
[----:B------:R-:W-:Y:S02]  /*9110*/  LOP3.LUT R24, R24, 0x38, RZ, 0xfc, !PT ;  /* 0x0000003818187812 */ /* 0x000fe400078efcff */
[----:B------:R-:W-:-:S03]  /*9120*/  LOP3.LUT R29, R19, 0x34, RZ, 0xfc, !PT ;  /* 0x00000034131d7812 */ /* 0x000fc600078efcff */
[----:B------:R-:W-:Y:S01]  /*9130*/  IMAD R2, R24, UR18, RZ ;  /* 0x0000001218027c24 */ /* 0x000fe2000f8e02ff */
[----:B------:R-:W-:Y:S02]  /*9140*/  LOP3.LUT R24, R19, 0x30, RZ, 0xfc, !PT ;  /* 0x0000003013187812 */ /* 0x000fe400078efcff */
[----:B------:R-:W-:Y:S01]  /*9150*/  SHF.R.U32.HI R19, RZ, 0x4, R18 ;  /* 0x00000004ff137819 */ /* 0x000fe20000011612 */
[----:B------:R-:W-:-:S03]  /*9160*/  IMAD R3, R25, UR17, RZ ;  /* 0x0000001119037c24 */ /* 0x000fc6000f8e02ff */
[----:B------:R-:W-:Y:S01]  /*9170*/  SGXT.U32 R19, R19, 0x2 ;  /* 0x000000021313781a */ /* 0x000fe20000000000 */
[----:B------:R-:W-:Y:S01]  /*9180*/  IMAD R3, R29, UR19, RZ ;  /* 0x000000131d037c24 */ /* 0x000fe2000f8e02ff */
[----:B------:R-:W-:Y:S01]  /*9190*/  SHF.R.U32.HI R18, RZ, 0x4, R18 ;  /* 0x00000004ff127819 */ /* 0x000fe20000011612 */
[----:B------:R-:W-:Y:S01]  /*91a0*/  IMAD R2, R24, UR20, RZ ;  /* 0x0000001418027c24 */ /* 0x000fe2000f8e02ff */
[C---:B------:R-:W-:Y:S02]  /*91b0*/  LOP3.LUT R29, R19.reuse, 0x2c, RZ, 0xfc, !PT ;  /* 0x0000002c131d7812 */ /* 0x040fe400078efcff */
[C---:B------:R-:W-:Y:S02]  /*91c0*/  LOP3.LUT R24, R19.reuse, 0x28, RZ, 0xfc, !PT ;  /* 0x0000002813187812 */ /* 0x040fe400078efcff */
[----:B------:R-:W-:Y:S02]  /*91d0*/  LOP3.LUT R19, R19, 0x24, RZ, 0xfc, !PT ;  /* 0x0000002413137812 */ /* 0x000fe400078efcff */
[----:B------:R-:W-:Y:S01]  /*91e0*/  SGXT.U32 R18, R18, 0x2 ;  /* 0x000000021212781a */ /* 0x000fe20000000000 */
[----:B------:R-:W-:-:S02]  /*91f0*/  IMAD R16, R26, UR16, RZ ;  /* 0x000000101a107c24 */ /* 0x000fc4000f8e02ff */
[----:B------:R-:W-:Y:S01]  /*9200*/  IMAD R16, R29, UR21, RZ ;  /* 0x000000151d107c24 */ /* 0x000fe2000f8e02ff */
[----:B------:R-:W-:Y:S01]  /*9210*/  LOP3.LUT R29, R18, 0x20, RZ, 0xfc, !PT ;  /* 0x00000020121d7812 */ /* 0x000fe200078efcff */
[----:B------:R-:W-:Y:S01]  /*9220*/  IMAD R3, R24, UR22, RZ ;  /* 0x0000001618037c24 */ /* 0x000fe2000f8e02ff */
[C---:B------:R-:W-:Y:S01]  /*9230*/  LOP3.LUT R24, R18.reuse, 0x1c, RZ, 0xfc, !PT ;  /* 0x0000001c12187812 */ /* 0x040fe200078efcff */
[----:B------:R-:W-:Y:S01]  /*9240*/  IMAD R2, R19, UR23, RZ ;  /* 0x0000001713027c24 */ /* 0x000fe2000f8e02ff */
[C---:B------:R-:W-:Y:S02]  /*9250*/  LOP3.LUT R19, R18.reuse, 0x18, RZ, 0xfc, !PT ;  /* 0x0000001812137812 */ /* 0x040fe400078efcff */
[----:B------:R-:W-:Y:S01]  /*9260*/  LOP3.LUT R18, R18, 0x14, RZ, 0xfc, !PT ;  /* 0x0000001412127812 */ /* 0x000fe200078efcff */
[----:B------:R-:W-:Y:S02]  /*9270*/  IMAD R2, R29, UR24, RZ ;  /* 0x000000181d027c24 */ /* 0x000fe4000f8e02ff */
[----:B------:R-:W-:Y:S01]  /*9280*/  IMAD R16, R24, UR25, RZ ;  /* 0x0000001918107c24 */ /* 0x000fe2000f8e02ff */
[C---:B------:R-:W-:Y:S01]  /*9290*/  LOP3.LUT R24, R28.reuse, 0x10, RZ, 0xfc, !PT ;  /* 0x000000101c187812 */ /* 0x040fe200078efcff */
[----:B------:R-:W-:Y:S01]  /*92a0*/  IMAD R3, R19, UR26, RZ ;  /* 0x0000001a13037c24 */ /* 0x000fe2000f8e02ff */
[----:B------:R-:W-:Y:S01]  /*92b0*/  LOP3.LUT R19, R28, 0xc, RZ, 0xfc, !PT ;  /* 0x0000000c1c137812 */ /* 0x000fe200078efcff */
[----:B------:R-:W-:Y:S01]  /*92c0*/  IMAD R2, R18, UR27, RZ ;  /* 0x0000001b12027c24 */ /* 0x000fe2000f8e02ff */
[----:B------:R-:W-:-:S02]  /*92d0*/  LOP3.LUT R18, R28, 0x8, RZ, 0xfc, !PT ;  /* 0x000000081c127812 */ /* 0x000fc400078efcff */
[----:B------:R-:W-:Y:S01]  /*92e0*/  LOP3.LUT R28, R28, 0x4, RZ, 0xfc, !PT ;  /* 0x000000041c1c7812 */ /* 0x000fe200078efcff */
[----:B------:R-:W-:Y:S02]  /*92f0*/  IMAD R2, R24, UR28, RZ ;  /* 0x0000001c18027c24 */ /* 0x000fe4000f8e02ff */
[----:B------:R-:W-:Y:S02]  /*9300*/  IMAD R16, R19, UR29, RZ ;  /* 0x0000001d13107c24 */ /* 0x000fe4000f8e02ff */
[----:B------:R-:W-:Y:S02]  /*9310*/  IMAD R3, R18, UR30, RZ ;  /* 0x0000001e12037c24 */ /* 0x000fe4000f8e02ff */
[----:B-1----:R-:W-:-:S07]  /*9320*/  IMAD R2, R28, UR31, RZ ;  /* 0x0000001f1c027c24 */ /* 0x002fce000f8e02ff */
.L_x_2:
[----:B------:R-:W-:Y:S01]  /*9330*/  STL [R1+0xa9c], R29 ;  /* 0x000a9c1d01007387 */ /* 0x000fe20000100800 */
[----:B------:R-:W-:Y:S01]  /*9340*/  ULDC UR4, c[0x0][0x238] ;  /* 0x00008e0000047ab9 */ /* 0x000fe20000000800 */
[----:B------:R-:W-:Y:S02]  /*9350*/  ULDC UR5, c[0x0][0x238] ;  /* 0x00008e0000057ab9 */ /* 0x000fe40000000800 */
[----:B------:R-:W-:Y:S04]  /*9360*/  STL [R1+0xaa0], R29 ;  /* 0x000aa01d01007387 */ /* 0x000fe80000100800 */
[----:B------:R-:W-:Y:S04]  /*9370*/  STL [R1+0xa98], R28 ;  /* 0x000a981c01007387 */ /* 0x000fe80000100800 */
[----:B------:R-:W-:Y:S04]  /*9380*/  STL [R1+0xa94], R26 ;  /* 0x000a941a01007387 */ /* 0x000fe80000100800 */
[----:B------:R0:W-:Y:S04]  /*9390*/  STL [R1+0xa90], R27 ;  /* 0x000a901b01007387 */ /* 0x0001e80000100800 */
[----:B0-----:R-:W2:Y:S01]  /*93a0*/  LDL R27, [R1+0x30] ;  /* 0x00003000011b7983 */ /* 0x001ea20000100800 */
[----:B------:R-:W-:Y:S01]  /*93b0*/  PRMT R29, RZ, 0x7610, R29 ;  /* 0x00007610ff1d7816 */ /* 0x000fe2000000001d */
[----:B------:R-:W0:Y:S01]  /*93c0*/  S2R R2, SR_TID.X ;  /* 0x0000000000027919 */ /* 0x000e220000002100 */
[----:B------:R-:W1:Y:S01]  /*93d0*/  S2R R18, SR_TID.X ;  /* 0x0000000000127919 */ /* 0x000e620000002100 */
[----:B------:R-:W-:Y:S04]  /*93e0*/  STL [R1+0x8f8], R4 ;  /* 0x0008f80401007387 */ /* 0x000fe80000100800 */
[----:B------:R-:W-:Y:S04]  /*93f0*/  STL [R1+0x900], R4 ;  /* 0x0009000401007387 */ /* 0x000fe80000100800 */
[----:B------:R-:W-:Y:S04]  /*9400*/  STL [R1+0x904], R4 ;  /* 0x0009040401007387 */ /* 0x000fe80000100800 */
[----:B------:R-:W-:Y:S04]  /*9410*/  STL [R1+0x908], R4 ;  /* 0x0009080401007387 */ /* 0x000fe80000100800 */
[----:B------:R-:W-:Y:S04]  /*9420*/  STL [R1+0x910], R4 ;  /* 0x0009100401007387 */ /* 0x000fe80000100800 */
[----:B------:R-:W-:Y:S01]  /*9430*/  STL [R1+0x918], R4 ;  /* 0x0009180401007387 */ /* 0x000fe20000100800 */
[----:B0-----:R-:W-:-:S03]  /*9440*/  SHF.R.U32.HI R2, RZ, 0x4, R2 ;  /* 0x00000004ff027819 */ /* 0x001fc60000011602 */
[----:B------:R-:W-:Y:S01]  /*9450*/  STL [R1+0x920], R4 ;  /* 0x0009200401007387 */ /* 0x000fe20000100800 */
[----:B------:R-:W-:-:S03]  /*9460*/  SGXT.U32 R2, R2, 0x2 ;  /* 0x000000020202781a */ /* 0x000fc60000000000 */
[----:B------:R-:W-:Y:S01]  /*9470*/  STL [R1+0x92c], R4 ;  /* 0x00092c0401007387 */ /* 0x000fe20000100800 */
[--C-:B-1----:R-:W-:Y:S02]  /*9480*/  SHF.R.U32.HI R19, RZ, 0x4, R18.reuse ;  /* 0x00000004ff137819 */ /* 0x102fe40000011612 */
[----:B------:R-:W-:Y:S01]  /*9490*/  LOP3.LUT R16, R2, 0x4, RZ, 0xfc, !PT ;  /* 0x0000000402107812 */ /* 0x000fe200078efcff */
[----:B------:R-:W-:Y:S01]  /*94a0*/  STL [R1+0x934], R4 ;  /* 0x0009340401007387 */ /* 0x000fe20000100800 */
[----:B------:R-:W-:Y:S02]  /*94b0*/  SGXT.U32 R19, R19, 0x2 ;  /* 0x000000021313781a */ /* 0x000fe40000000000 */
[----:B------:R-:W-:Y:S01]  /*94c0*/  ISETP.GE.AND P3, PT, R16, UR7, PT ;  /* 0x0000000710007c0c */ /* 0x000fe2000bf66270 */
[----:B------:R-:W0:Y:S01]  /*94d0*/  S2R R2, SR_TID.X ;  /* 0x0000000000027919 */ /* 0x000e220000002100 */
[----:B------:R-:W-:Y:S01]  /*94e0*/  SHF.R.U32.HI R18, RZ, 0x4, R18 ;  /* 0x00000004ff127819 */ /* 0x000fe20000011612 */
[----:B------:R-:W-:Y:S03]  /*94f0*/  STL [R1+0x940], R4 ;  /* 0x0009400401007387 */ /* 0x000fe60000100800 */
[----:B------:R-:W-:Y:S01]  /*9500*/  SGXT.U32 R18, R18, 0x2 ;  /* 0x000000021212781a */ /* 0x000fe20000000000 */
        /* <DEDUP_REMOVED lines=10> */
[----:B------:R-:W-:-:S03]  /*95b0*/  LOP3.LUT R16, R17, 0x4, RZ, 0xfc, !PT ;  /* 0x0000000411107812 */ /* 0x000fc600078efcff */
[----:B------:R-:W-:Y:S01]  /*95c0*/  STL [R1+0x98c], R4 ;  /* 0x00098c0401007387 */ /* 0x000fe20000100800 */
[----:B------:R-:W-:Y:S01]  /*95d0*/  LOP3.LUT R17, R17, 0x8, RZ, 0xfc, !PT ;  /* 0x0000000811117812 */ /* 0x000fe200078efcff */
[----:B------:R-:W-:-:S03]  /*95e0*/  IMAD R16, R16, UR4, RZ ;  /* 0x0000000410107c24 */ /* 0x000fc6000f8e02ff */
[----:B------:R-:W-:Y:S01]  /*95f0*/  ISETP.GE.AND P5, PT, R17, UR7, PT ;  /* 0x0000000711007c0c */ /* 0x000fe2000bfa6270 */
[----:B------:R-:W-:Y:S01]  /*9600*/  ULDC UR4, c[0x0][0x238] ;  /* 0x00008e0000047ab9 */ /* 0x000fe20000000800 */
[----:B------:R-:W-:Y:S01]  /*9610*/  LOP3.LUT R17, R19, 0x4, RZ, 0xfc, !PT ;  /* 0x0000000413117812 */ /* 0x000fe200078efcff */
[----:B------:R-:W-:Y:S04]  /*9620*/  STL [R1+0x998], R4 ;  /* 0x0009980401007387 */ /* 0x000fe80000100800 */
[----:B------:R-:W-:Y:S01]  /*9630*/  IMAD R17, R17, UR4, RZ ;  /* 0x0000000411117c24 */ /* 0x000fe2000f8e02ff */
[----:B------:R-:W-:Y:S01]  /*9640*/  STL [R1+0x99c], R4 ;  /* 0x00099c0401007387 */ /* 0x000fe20000100800 */
[----:B------:R-:W-:-:S03]  /*9650*/  ULDC UR4, c[0x0][0x238] ;  /* 0x00008e0000047ab9 */ /* 0x000fc60000000800 */
        /* <DEDUP_REMOVED lines=43> */
[----:B------:R-:W-:Y:S04]  /*9910*/  STL.64 [R1+0x840], R14 ;  /* 0x0008400e01007387 */ /* 0x000fe80000100a00 */
[----:B------:R-:W-:Y:S04]  /*9920*/  STL [R1+0x9bc], R15 ;  /* 0x0009bc0f01007387 */ /* 0x000fe80000100800 */
[----:B------:R-:W-:Y:S04]  /*9930*/  STL [R1+0x9c8], R15 ;  /* 0x0009c80f01007387 */ /* 0x000fe80000100800 */
[----:B------:R-:W-:Y:S04]  /*9940*/  STL [R1+0x9d4], R15 ;  /* 0x0009d40f01007387 */ /* 0x000fe80000100800 */
[----:B------:R-:W-:Y:S04]  /*9950*/  STL [R1+0x9e0], R15 ;  /* 0x0009e00f01007387 */ /* 0x000fe80000100800 */
[----:B------:R-:W-:Y:S01]  /*9960*/  STL [R1+0x9ec], R15 ;  /* 0x0009ec0f01007387 */ /* 0x000fe20000100800 */
[----:B--2---:R-:W-:-:S03]  /*9970*/  IADD3 R16, P4, R16, R27, RZ ;  /* 0x0000001b10107210 */ /* 0x004fc60007f9e0ff */
[----:B------:R-:W-:Y:S01]  /*9980*/  STL [R1+0x9f8], R15 ;  /* 0x0009f80f01007387 */ /* 0x000fe20000100800 */
[----:B-----5:R-:W-:-:S03]  /*9990*/  LEA.HI.X.SX32 R17, R17, R0, 0x1, P4 ;  /* 0x0000000011117211 */ /* 0x020fc600020f0eff */
[----:B------:R-:W-:Y:S04]  /*99a0*/  STL [R1+0xa04], R15 ;  /* 0x000a040f01007387 */ /* 0x000fe80000100800 */
[----:B------:R0:W2:Y:S04]  /*99b0*/  @!P3 LDG.E.U8 R29, desc[UR8][R16.64] ;  /* 0x00000008101db981 */ /* 0x0000a8000c1e1100 */
        /* <DEDUP_REMOVED lines=28> */
[----:B------:R1:W-:Y:S04]  /*9b80*/  STL [R1+0xa64], R11 ;  /* 0x000a640b01007387 */ /* 0x0003e80000100800 */
[----:B------:R-:W-:Y:S04]  /*9b90*/  STL [R1+0x818], R20 ;  /* 0x0008181401007387 */ /* 0x000fe80000100800 */
[----:B------:R-:W-:Y:S01]  /*9ba0*/  STL [R1+0xa68], R20 ;  /* 0x000a681401007387 */ /* 0x000fe20000100800 */
[----:B-1----:R-:W-:-:S03]  /*9bb0*/  PRMT R11, RZ, 0x7610, R11 ;  /* 0x00007610ff0b7816 */ /* 0x002fc6000000000b */
[----:B------:R-:W-:Y:S04]  /*9bc0*/  STL [R1+0x814], R21 ;  /* 0x0008141501007387 */ /* 0x000fe80000100800 */
[----:B------:R-:W-:Y:S04]  /*9bd0*/  STL [R1+0xa6c], R21 ;  /* 0x000a6c1501007387 */ /* 0x000fe80000100800 */
[----:B------:R-:W-:Y:S04]  /*9be0*/  STL [R1+0x810], R22 ;  /* 0x0008101601007387 */ /* 0x000fe80000100800 */
[----:B------:R-:W-:Y:S04]  /*9bf0*/  STL [R1+0xa70], R22 ;  /* 0x000a701601007387 */ /* 0x000fe80000100800 */
[----:B------:R-:W-:Y:S04]  /*9c00*/  STL [R1+0x80c], R23 ;  /* 0x00080c1701007387 */ /* 0x000fe80000100800 */
[----:B------:R-:W-:Y:S01]  /*9c10*/  STL [R1+0xa74], R23 ;  /* 0x000a741701007387 */ /* 0x000fe20000100800 */
[----:B------:R-:W1:Y:S02]  /*9c20*/  S2R R25, SR_TID.X ;  /* 0x0000000000197919 */ /* 0x000e640000002100 */
[----:B-1----:R-:W-:-:S04]  /*9c30*/  SHF.R.U32.HI R24, RZ, 0x4, R25 ;  /* 0x00000004ff187819 */ /* 0x002fc80000011619 */
[----:B------:R-:W-:-:S04]  /*9c40*/  SGXT.U32 R24, R24, 0x2 ;  /* 0x000000021818781a */ /* 0x000fc80000000000 */
[C---:B------:R-:W-:Y:S02]  /*9c50*/  LOP3.LUT R2, R24.reuse, 0x64, RZ, 0xfc, !PT ;  /* 0x0000006418027812 */ /* 0x040fe400078efcff */
[----:B------:R-:W-:Y:S02]  /*9c60*/  LOP3.LUT R3, R24, 0x60, RZ, 0xfc, !PT ;  /* 0x0000006018037812 */ /* 0x000fe400078efcff */
[----:B------:R-:W-:Y:S02]  /*9c70*/  ISETP.GE.AND P2, PT, R2, UR7, PT ;  /* 0x0000000702007c0c */ /* 0x000fe4000bf46270 */
[----:B------:R-:W-:Y:S02]  /*9c80*/  LOP3.LUT R2, R19, 0x8, RZ, 0xfc, !PT ;  /* 0x0000000813027812 */ /* 0x000fe400078efcff */
[----:B------:R-:W1:Y:S01]  /*9c90*/  S2R R19, SR_TID.X ;  /* 0x0000000000137919 */ /* 0x000e620000002100 */
[----:B------:R-:W-:Y:S02]  /*9ca0*/  ISETP.GE.AND P0, PT, R3, UR7, PT ;  /* 0x0000000703007c0c */ /* 0x000fe4000bf06270 */
[----:B------:R-:W-:Y:S01]  /*9cb0*/  LOP3.LUT R3, R24, 0x68, RZ, 0xfc, !PT ;  /* 0x0000006818037812 */ /* 0x000fe200078efcff */
[----:B0-----:R-:W0:Y:S01]  /*9cc0*/  S2R R17, SR_TID.X ;  /* 0x0000000000117919 */ /* 0x001e220000002100 */
[----:B------:R-:W-:Y:S01]  /*9cd0*/  IMAD R2, R2, UR5, RZ ;  /* 0x0000000502027c24 */ /* 0x000fe2000f8e02ff */
[----:B------:R-:W-:Y:S01]  /*9ce0*/  ULDC UR5, c[0x0][0x238] ;  /* 0x00008e0000057ab9 */ /* 0x000fe20000000800 */
[----:B------:R-:W-:-:S02]  /*9cf0*/  ISETP.GE.AND P1, PT, R3, UR7, PT ;  /* 0x0000000703007c0c */ /* 0x000fc4000bf26270 */
[----:B------:R-:W-:Y:S02]  /*9d00*/  LOP3.LUT R3, R18, 0xc, RZ, 0xfc, !PT ;  /* 0x0000000c12037812 */ /* 0x000fe400078efcff */
[----:B------:R-:W-:Y:S02]  /*9d10*/  IADD3 R2, P6, R2, R27, RZ ;  /* 0x0000001b02027210 */ /* 0x000fe40007fde0ff */
[----:B------:R-:W-:Y:S02]  /*9d20*/  ISETP.GE.AND P4, PT, R3, UR7, PT ;  /* 0x0000000703007c0c */ /* 0x000fe4000bf86270 */
[--C-:B-1----:R-:W-:Y:S02]  /*9d30*/  SHF.R.U32.HI R18, RZ, 0x4, R19.reuse ;  /* 0x00000004ff127819 */ /* 0x102fe40000011613 */
[----:B------:R-:W-:Y:S02]  /*9d40*/  SHF.R.U32.HI R19, RZ, 0x4, R19 ;  /* 0x00000004ff137819 */ /* 0x000fe40000011613 */
[----:B------:R-:W-:-:S02]  /*9d50*/  SGXT.U32 R18, R18, 0x2 ;  /* 0x000000021212781a */ /* 0x000fc40000000000 */
[----:B------:R-:W-:Y:S02]  /*9d60*/  SGXT.U32 R19, R19, 0x2 ;  /* 0x000000021313781a */ /* 0x000fe40000000000 */
[----:B------:R-:W-:Y:S02]  /*9d70*/  LOP3.LUT R3, R18, 0x8, RZ, 0xfc, !PT ;  /* 0x0000000812037812 */ /* 0x000fe400078efcff */
[----:B------:R-:W1:Y:S01]  /*9d80*/  S2R R18, SR_TID.X ;  /* 0x0000000000127919 */ /* 0x000e620000002100 */
[----:B------:R-:W-:Y:S02]  /*9d90*/  LOP3.LUT R19, R19, 0x10, RZ, 0xfc, !PT ;  /* 0x0000001013137812 */ /* 0x000fe400078efcff */
[----:B------:R-:W-:Y:S01]  /*9da0*/  IMAD R3, R3, UR4, RZ ;  /* 0x0000000403037c24 */ /* 0x000fe2000f8e02ff */
[----:B--2---:R2:W-:Y:S01]  /*9db0*/  STL [R1+0x58], R29 ;  /* 0x0000581d01007387 */ /* 0x0045e20000100800 */
[----:B-1----:R-:W-:Y:S01]  /*9dc0*/  SHF.R.U32.HI R18, RZ, 0x4, R18 ;  /* 0x00000004ff127819 */ /* 0x002fe20000011612 */
[----:B------:R-:W-:-:S02]  /*9dd0*/  ULDC UR4, c[0x0][0x238] ;  /* 0x00008e0000047ab9 */ /* 0x000fc40000000800 */
[----:B------:R-:W-:Y:S02]  /*9de0*/  LEA.HI.X.SX32 R3, R3, R0, 0x1, P6 ;  /* 0x0000000003037211 */ /* 0x000fe400030f0eff */
[----:B------:R-:W-:Y:S01]  /*9df0*/  SGXT.U32 R18, R18, 0x2 ;  /* 0x000000021212781a */ /* 0x000fe20000000000 */
[----:B--2---:R-:W2:Y:S01]  /*9e00*/  LDL.LU R29, [R1+0xaa0] ;  /* 0x000aa000011d7983 */ /* 0x004ea20000300800 */
[----:B------:R-:W-:Y:S02]  /*9e10*/  ISETP.GE.AND P6, PT, R19, UR7, PT ;  /* 0x0000000713007c0c */ /* 0x000fe4000bfc6270 */
[----:B------:R-:W-:Y:S01]  /*9e20*/  LOP3.LUT R19, R18, 0xc, RZ, 0xfc, !PT ;  /* 0x0000000c12137812 */ /* 0x000fe200078efcff */
[----:B------:R1:W3:Y:S01]  /*9e30*/  @!P5 LDG.E.U8 R11, desc[UR8][R2.64] ;  /* 0x00000008020bd981 */ /* 0x0002e2000c1e1100 */
[----:B0-----:R-:W-:-:S03]  /*9e40*/  SHF.R.U32.HI R17, RZ, 0x4, R17 ;  /* 0x00000004ff117819 */ /* 0x001fc60000011611 */
[----:B------:R-:W-:Y:S01]  /*9e50*/  IMAD R19, R19, UR5, RZ ;  /* 0x0000000513137c24 */ /* 0x000fe2000f8e02ff */
[----:B------:R-:W-:Y:S01]  /*9e60*/  SGXT.U32 R17, R17, 0x2 ;  /* 0x000000021111781a */ /* 0x000fe20000000000 */
[----:B------:R-:W-:-:S03]  /*9e70*/  ULDC UR5, c[0x0][0x238] ;  /* 0x00008e0000057ab9 */ /* 0x000fc60000000800 */
[----:B------:R-:W-:Y:S02]  /*9e80*/  IADD3 R16, P3, R19, R27, RZ ;  /* 0x0000001b13107210 */ /* 0x000fe40007f7e0ff */
[----:B-1----:R-:W-:Y:S02]  /*9e90*/  LOP3.LUT R3, R17, 0x14, RZ, 0xfc, !PT ;  /* 0x0000001411037812 */ /* 0x002fe400078efcff */
[----:B------:R-:W-:Y:S02]  /*9ea0*/  LEA.HI.X.SX32 R17, R19, R0, 0x1, P3 ;  /* 0x0000000013117211 */ /* 0x000fe400018f0eff */
[----:B------:R-:W0:Y:S01]  /*9eb0*/  S2R R19, SR_TID.X ;  /* 0x0000000000137919 */ /* 0x000e220000002100 */
[----:B------:R-:W-:Y:S02]  /*9ec0*/  LOP3.LUT R18, R18, 0x10, RZ, 0xfc, !PT ;  /* 0x0000001012127812 */ /* 0x000fe400078efcff */
[----:B------:R-:W-:-:S03]  /*9ed0*/  PRMT R10, RZ, 0x7610, R10 ;  /* 0x00007610ff0a7816 */ /* 0x000fc6000000000a */
[----:B------:R-:W-:Y:S01]  /*9ee0*/  IMAD R18, R18, UR4, RZ ;  /* 0x0000000412127c24 */ /* 0x000fe2000f8e02ff */
[----:B------:R-:W-:Y:S01]  /*9ef0*/  ISETP.GE.AND P3, PT, R3, UR7, PT ;  /* 0x0000000703007c0c */ /* 0x000fe2000bf66270 */
[----:B------:R-:W-:Y:S01]  /*9f00*/  ULDC UR4, c[0x0][0x238] ;  /* 0x00008e0000047ab9 */ /* 0x000fe20000000800 */
[----:B------:R1:W4:Y:S02]  /*9f10*/  @!P4 LDG.E.U8 R10, desc[UR8][R16.64] ;  /* 0x00000008100ac981 */ /* 0x000324000c1e1100 */
[----:B------:R-:W-:-:S04]  /*9f20*/  IADD3 R2, P5, R18, R27, RZ ;  /* 0x0000001b12027210 */ /* 0x000fc80007fbe0ff */
[----:B------:R-:W-:Y:S02]  /*9f30*/  LEA.HI.X.SX32 R3, R18, R0, 0x1, P5 ;  /* 0x0000000012037211 */ /* 0x000fe400028f0eff */
[----:B0-----:R-:W-:-:S04]  /*9f40*/  SHF.R.U32.HI R19, RZ, 0x4, R19 ;  /* 0x00000004ff137819 */ /* 0x001fc80000011613 */
[----:B------:R-:W-:-:S04]  /*9f50*/  SGXT.U32 R19, R19, 0x2 ;  /* 0x000000021313781a */ /* 0x000fc80000000000 */
[C---:B------:R-:W-:Y:S02]  /*9f60*/  LOP3.LUT R18, R19.reuse, 0x14, RZ, 0xfc, !PT ;  /* 0x0000001413127812 */ /* 0x040fe400078efcff */
[----:B-1----:R-:W-:Y:S02]  /*9f70*/  LOP3.LUT R17, R19, 0x18, RZ, 0xfc, !PT ;  /* 0x0000001813117812 */ /* 0x002fe400078efcff */
[----:B------:R-:W0:Y:S01]  /*9f80*/  S2R R19, SR_TID.X ;  /* 0x0000000000137919 */ /* 0x000e220000002100 */
[----:B------:R-:W-:Y:S01]  /*9f90*/  IMAD R18, R18, UR4, RZ ;  /* 0x0000000412127c24 */ /* 0x000fe2000f8e02ff */
[----:B------:R-:W-:Y:S01]  /*9fa0*/  ISETP.GE.AND P5, PT, R17, UR7, PT ;  /* 0x0000000711007c0c */ /* 0x000fe2000bfa6270 */
[----:B------:R-:W-:-:S03]  /*9fb0*/  ULDC UR4, c[0x0][0x238] ;  /* 0x00008e0000047ab9 */ /* 0x000fc60000000800 */
[----:B------:R-:W-:Y:S02]  /*9fc0*/  IADD3 R16, P4, R18, R27, RZ ;  /* 0x0000001b12107210 */ /* 0x000fe40007f9e0ff */
[----:B0-----:R-:W-:-:S04]  /*9fd0*/  SHF.R.U32.HI R18, RZ, 0x4, R19 ;  /* 0x00000004ff127819 */ /* 0x001fc80000011613 */
[----:B------:R-:W-:-:S04]  /*9fe0*/  SGXT.U32 R18, R18, 0x2 ;  /* 0x000000021212781a */ /* 0x000fc80000000000 */
[----:B------:R-:W-:Y:S02]  /*9ff0*/  LOP3.LUT R17, R18, 0x14, RZ, 0xfc, !PT ;  /* 0x0000001412117812 */ /* 0x000fe400078efcff */
[----:B------:R-:W-:-:S04]  /*a000*/  SHF.R.U32.HI R19, RZ, 0x4, R19 ;  /* 0x00000004ff137819 */ /* 0x000fc80000011613 */
[----:B------:R-:W-:Y:S01]  /*a010*/  SGXT.U32 R19, R19, 0x2 ;  /* 0x000000021313781a */ /* 0x000fe20000000000 */
[----:B------:R-:W-:Y:S01]  /*a020*/  IMAD R17, R17, UR4, RZ ;  /* 0x0000000411117c24 */ /* 0x000fe2000f8e02ff */
[----:B------:R-:W-:Y:S01]  /*a030*/  PRMT R28, RZ, 0x7610, R28 ;  /* 0x00007610ff1c7816 */ /* 0x000fe2000000001c */
[----:B------:R-:W-:-:S03]  /*a040*/  ULDC UR4, c[0x0][0x238] ;  /* 0x00008e0000047ab9 */ /* 0x000fc60000000800 */
[----:B------:R-:W-:-:S05]  /*a050*/  LEA.HI.X.SX32 R17, R17, R0, 0x1, P4 ;  /* 0x0000000011117211 */ /* 0x000fca00020f0eff */
[----:B------:R0:W4:Y:S02]  /*a060*/  @!P3 LDG.E.U8 R28, desc[UR8][R16.64] ;  /* 0x00000008101cb981 */ /* 0x000124000c1e1100 */
[----:B0-----:R-:W0:Y:S01]  /*a070*/  S2R R17, SR_TID.X ;  /* 0x0000000000117919 */ /* 0x001e220000002100 */
[----:B------:R-:W-:Y:S02]  /*a080*/  PRMT R9, RZ, 0x7610, R9 ;  /* 0x00007610ff097816 */ /* 0x000fe40000000009 */
[----:B------:R-:W-:Y:S02]  /*a090*/  PRMT R8, RZ, 0x7610, R8 ;  /* 0x00007610ff087816 */ /* 0x000fe40000000008 */
[----:B0-----:R-:W-:-:S04]  /*a0a0*/  SHF.R.U32.HI R17, RZ, 0x4, R17 ;  /* 0x00000004ff117819 */ /* 0x001fc80000011611 */
[----:B------:R-:W-:Y:S02]  /*a0b0*/  SGXT.U32 R17, R17, 0x2 ;  /* 0x000000021111781a */ /* 0x000fe40000000000 */
[----:B--2---:R-:W-:-:S06]  /*a0c0*/  PRMT R29, RZ, 0x7610, R29 ;  /* 0x00007610ff1d7816 */ /* 0x004fcc000000001d */
[----:B------:R0:W2:Y:S02]  /*a0d0*/  @!P6 LDG.E.U8 R29, desc[UR8][R2.64] ;  /* 0x00000008021de981 */ /* 0x0000a4000c1e1100 */
[----:B0-----:R-:W-:Y:S02]  /*a0e0*/  LOP3.LUT R3, R18, 0x18, RZ, 0xfc, !PT ;  /* 0x0000001812037812 */ /* 0x001fe400078efcff */
[----:B------:R-:W0:Y:S03]  /*a0f0*/  S2R R18, SR_TID.X ;  /* 0x0000000000127919 */ /* 0x000e260000002100 */
[----:B------:R-:W-:Y:S01]  /*a100*/  IMAD R3, R3, UR5, RZ ;  /* 0x0000000503037c24 */ /* 0x000fe2000f8e02ff */
[----:B------:R-:W-:-:S04]  /*a110*/  ULDC UR5, c[0x0][0x238] ;  /* 0x00008e0000057ab9 */ /* 0x000fc80000000800 */
[----:B------:R-:W-:Y:S02]  /*a120*/  IADD3 R2, P6, R3, R27, RZ ;  /* 0x0000001b03027210 */ /* 0x000fe40007fde0ff */
[----:B------:R-:W-:-:S04]  /*a130*/  LOP3.LUT R3, R19, 0x1c, RZ, 0xfc, !PT ;  /* 0x0000001c13037812 */ /* 0x000fc800078efcff */
[----:B------:R-:W-:Y:S02]  /*a140*/  ISETP.GE.AND P4, PT, R3, UR7, PT ;  /* 0x0000000703007c0c */ /* 0x000fe4000bf86270 */
[----:B0-----:R-:W-:-:S04]  /*a150*/  SHF.R.U32.HI R19, RZ, 0x4, R18 ;  /* 0x00000004ff137819 */ /* 0x001fc80000011612 */
[----:B------:R-:W-:-:S04]  /*a160*/  SGXT.U32 R19, R19, 0x2 ;  /* 0x000000021313781a */ /* 0x000fc80000000000 */
[----:B------:R-:W-:Y:S02]  /*a170*/  LOP3.LUT R3, R19, 0x18, RZ, 0xfc, !PT ;  /* 0x0000001813037812 */ /* 0x000fe400078efcff */
[----:B------:R-:W0:Y:S01]  /*a180*/  S2R R19, SR_TID.X ;  /* 0x0000000000137919 */ /* 0x000e220000002100 */
[----:B------:R-:W-:Y:S02]  /*a190*/  SHF.R.U32.HI R18, RZ, 0x4, R18 ;  /* 0x00000004ff127819 */ /* 0x000fe40000011612 */
[----:B------:R-:W-:Y:S01]  /*a1a0*/  IMAD R3, R3, UR4, RZ ;  /* 0x0000000403037c24 */ /* 0x000fe2000f8e02ff */
[----:B------:R-:W-:Y:S01]  /*a1b0*/  ULDC UR4, c[0x0][0x238] ;  /* 0x00008e0000047ab9 */ /* 0x000fe20000000800 */
[----:B------:R-:W-:-:S04]  /*a1c0*/  SGXT.U32 R18, R18, 0x2 ;  /* 0x000000021212781a */ /* 0x000fc80000000000 */
[----:B------:R-:W-:Y:S02]  /*a1d0*/  LOP3.LUT R18, R18, 0x20, RZ, 0xfc, !PT ;  /* 0x0000002012127812 */ /* 0x000fe400078efcff */
[----:B------:R-:W-:Y:S02]  /*a1e0*/  LEA.HI.X.SX32 R3, R3, R0, 0x1, P6 ;  /* 0x0000000003037211 */ /* 0x000fe400030f0eff */
[----:B------:R-:W-:-:S03]  /*a1f0*/  ISETP.GE.AND P6, PT, R18, UR7, PT ;  /* 0x0000000712007c0c */ /* 0x000fc6000bfc6270 */
[----:B------:R1:W2:Y:S01]  /*a200*/  @!P5 LDG.E.U8 R9, desc[UR8][R2.64] ;  /* 0x000000080209d981 */ /* 0x0002a2000c1e1100 */
[----:B0-----:R-:W-:-:S04]  /*a210*/  SHF.R.U32.HI R19, RZ, 0x4, R19 ;  /* 0x00000004ff137819 */ /* 0x001fc80000011613 */
[----:B------:R-:W-:-:S04]  /*a220*/  SGXT.U32 R19, R19, 0x2 ;  /* 0x000000021313781a */ /* 0x000fc80000000000 */
[----:B------:R-:W-:-:S05]  /*a230*/  LOP3.LUT R18, R19, 0x1c, RZ, 0xfc, !PT ;  /* 0x0000001c13127812 */ /* 0x000fca00078efcff */
[----:B------:R-:W-:Y:S01]  /*a240*/  IMAD R18, R18, UR5, RZ ;  /* 0x0000000512127c24 */ /* 0x000fe2000f8e02ff */
[----:B-1----:R-:W-:Y:S01]  /*a250*/  LOP3.LUT R3, R17, 0x24, RZ, 0xfc, !PT ;  /* 0x0000002411037812 */ /* 0x002fe200078efcff */
[----:B------:R-:W-:-:S03]  /*a260*/  ULDC UR5, c[0x0][0x238] ;  /* 0x00008e0000057ab9 */ /* 0x000fc60000000800 */
[----:B------:R-:W-:-:S04]  /*a270*/  IADD3 R16, P3, R18, R27, RZ ;  /* 0x0000001b12107210 */ /* 0x000fc80007f7e0ff */
[----:B------:R-:W-:-:S05]  /*a280*/  LEA.HI.X.SX32 R17, R18, R0, 0x1, P3 ;  /* 0x0000000012117211 */ /* 0x000fca00018f0eff */
[----:B------:R0:W2:Y:S01]  /*a290*/  @!P4 LDG.E.U8 R8, desc[UR8][R16.64] ;  /* 0x000000081008c981 */ /* 0x0000a2000c1e1100 */
[----:B------:R-:W1:Y:S01]  /*a2a0*/  S2R R18, SR_TID.X ;  /* 0x0000000000127919 */ /* 0x000e620000002100 */
[----:B------:R-:W-:-:S05]  /*a2b0*/  LOP3.LUT R19, R19, 0x20, RZ, 0xfc, !PT ;  /* 0x0000002013137812 */ /* 0x000fca00078efcff */
[----:B------:R-:W-:Y:S01]  /*a2c0*/  IMAD R19, R19, UR4, RZ ;  /* 0x0000000413137c24 */ /* 0x000fe2000f8e02ff */
[----:B------:R-:W-:Y:S01]  /*a2d0*/  ISETP.GE.AND P3, PT, R3, UR7, PT ;  /* 0x0000000703007c0c */ /* 0x000fe2000bf66270 */
[----:B------:R-:W-:-:S03]  /*a2e0*/  ULDC UR4, c[0x0][0x238] ;  /* 0x00008e0000047ab9 */ /* 0x000fc60000000800 */
[----:B------:R-:W-:-:S04]  /*a2f0*/  IADD3 R2, P5, R19, R27, RZ ;  /* 0x0000001b13027210 */ /* 0x000fc80007fbe0ff */
[----:B------:R-:W-:Y:S02]  /*a300*/  LEA.HI.X.SX32 R3, R19, R0, 0x1, P5 ;  /* 0x0000000013037211 */ /* 0x000fe400028f0eff */
[--C-:B-1----:R-:W-:Y:S02]  /*a310*/  SHF.R.U32.HI R19, RZ, 0x4, R18.reuse ;  /* 0x00000004ff137819 */ /* 0x102fe40000011612 */
[----:B------:R-:W-:-:S04]  /*a320*/  SHF.R.U32.HI R18, RZ, 0x4, R18 ;  /* 0x00000004ff127819 */ /* 0x000fc80000011612 */
[----:B------:R-:W-:-:S04]  /*a330*/  SGXT.U32 R18, R18, 0x2 ;  /* 0x000000021212781a */ /* 0x000fc80000000000 */
[C---:B0-----:R-:W-:Y:S02]  /*a340*/  LOP3.LUT R17, R18.reuse, 0x24, RZ, 0xfc, !PT ;  /* 0x0000002412117812 */ /* 0x041fe400078efcff */
[----:B------:R-:W-:Y:S02]  /*a350*/  SGXT.U32 R19, R19, 0x2 ;  /* 0x000000021313781a */ /* 0x000fe40000000000 */
[----:B------:R-:W-:Y:S01]  /*a360*/  LOP3.LUT R16, R18, 0x28, RZ, 0xfc, !PT ;  /* 0x0000002812107812 */ /* 0x000fe200078efcff */
[----:B------:R-:W-:Y:S01]  /*a370*/  IMAD R17, R17, UR5, RZ ;  /* 0x0000000511117c24 */ /* 0x000fe2000f8e02ff */
[----:B------:R-:W-:Y:S01]  /*a380*/  LOP3.LUT R18, R19, 0x28, RZ, 0xfc, !PT ;  /* 0x0000002813127812 */ /* 0x000fe200078efcff */
[----:B---3--:R-:W-:Y:S01]  /*a390*/  STL [R1+0xa78], R11 ;  /* 0x000a780b01007387 */ /* 0x008fe20000100800 */
[----:B------:R-:W-:Y:S01]  /*a3a0*/  ISETP.GE.AND P5, PT, R16, UR7, PT ;  /* 0x0000000710007c0c */ /* 0x000fe2000bfa6270 */
[----:B------:R-:W-:Y:S01]  /*a3b0*/  ULDC UR5, c[0x0][0x238] ;  /* 0x00008e0000057ab9 */ /* 0x000fe20000000800 */
[----:B------:R-:W-:-:S02]  /*a3c0*/  IADD3 R16, P4, R17, R27, RZ ;  /* 0x0000001b11107210 */ /* 0x000fc40007f9e0ff */
[----:B------:R-:W-:Y:S02]  /*a3d0*/  PRMT R26, RZ, 0x7610, R26 ;  /* 0x00007610ff1a7816 */ /* 0x000fe4000000001a */
[----:B------:R-:W-:Y:S01]  /*a3e0*/  LOP3.LUT R17, R19, 0x24, RZ, 0xfc, !PT ;  /* 0x0000002413117812 */ /* 0x000fe200078efcff */
[----:B----4-:R-:W-:Y:S01]  /*a3f0*/  STL [R1+0xa7c], R10 ;  /* 0x000a7c0a01007387 */ /* 0x010fe20000100800 */
[----:B------:R-:W-:Y:S01]  /*a400*/  IMAD R18, R18, UR4, RZ ;  /* 0x0000000412127c24 */ /* 0x000fe2000f8e02ff */
[----:B------:R-:W-:Y:S02]  /*a410*/  ULDC UR4, c[0x0][0x238] ;  /* 0x00008e0000047ab9 */ /* 0x000fe40000000800 */
[----:B------:R-:W-:Y:S01]  /*a420*/  IMAD R17, R17, UR4, RZ ;  /* 0x0000000411117c24 */ /* 0x000fe2000f8e02ff */
[----:B------:R0:W3:Y:S01]  /*a430*/  @!P6 LDG.E.U8 R26, desc[UR8][R2.64] ;  /* 0x00000008021ae981 */ /* 0x0000e2000c1e1100 */
[----:B------:R-:W-:Y:S01]  /*a440*/  PRMT R7, RZ, 0x7610, R7 ;  /* 0x00007610ff077816 */ /* 0x000fe20000000007 */
[----:B------:R-:W-:-:S02]  /*a450*/  ULDC UR4, c[0x0][0x238] ;  /* 0x00008e0000047ab9 */ /* 0x000fc40000000800 */
[-C--:B------:R-:W-:Y:S02]  /*a460*/  LEA.HI.X.SX32 R17, R17, R0.reuse, 0x1, P4 ;  /* 0x0000000011117211 */ /* 0x080fe400020f0eff */
[----:B0-----:R-:W-:Y:S02]  /*a470*/  LOP3.LUT R3, R19, 0x2c, RZ, 0xfc, !PT ;  /* 0x0000002c13037812 */ /* 0x001fe400078efcff */
[C---:B------:R-:W-:Y:S02]  /*a480*/  IADD3 R2, P6, R18.reuse, R27, RZ ;  /* 0x0000001b12027210 */ /* 0x040fe40007fde0ff */
[----:B------:R-:W-:Y:S02]  /*a490*/  ISETP.GE.AND P4, PT, R3, UR7, PT ;  /* 0x0000000703007c0c */ /* 0x000fe4000bf86270 */
[----:B------:R-:W-:-:S05]  /*a4a0*/  LEA.HI.X.SX32 R3, R18, R0, 0x1, P6 ;  /* 0x0000000012037211 */ /* 0x000fca00030f0eff */
[----:B------:R-:W4:Y:S04]  /*a4b0*/  @!P5 LDG.E.U8 R7, desc[UR8][R2.64] ;  /* 0x000000080207d981 */ /* 0x000f28000c1e1100 */
[----:B--2---:R0:W-:Y:S04]  /*a4c0*/  STL [R1+0x50], R29 ;  /* 0x0000501d01007387 */ /* 0x0041e80000100800 */
[----:B0-----:R-:W2:Y:S04]  /*a4d0*/  LDL.LU R29, [R1+0xa9c] ;  /* 0x000a9c00011d7983 */ /* 0x001ea80000300800 */
[----:B------:R0:W-:Y:S04]  /*a4e0*/  STL [R1+0x48], R28 ;  /* 0x0000481c01007387 */ /* 0x0001e80000100800 */
[----:B0-----:R-:W2:Y:S04]  /*a4f0*/  LDL.LU R28, [R1+0xa98] ;  /* 0x000a9800011c7983 */ /* 0x001ea80000300800 */
[----:B------:R-:W-:Y:S04]  /*a500*/  STL [R1+0xa80], R9 ;  /* 0x000a800901007387 */ /* 0x000fe80000100800 */
[----:B------:R0:W-:Y:S02]  /*a510*/  STL [R1+0xa84], R8 ;  /* 0x000a840801007387 */ /* 0x0001e40000100800 */
[----:B0-----:R-:W-:-:S06]  /*a520*/  PRMT R8, RZ, 0x7610, R8 ;  /* 0x00007610ff087816 */ /* 0x001fcc0000000008 */
[----:B------:R0:W4:Y:S01]  /*a530*/  @!P3 LDG.E.U8 R8, desc[UR8][R16.64] ;  /* 0x000000081008b981 */ /* 0x000122000c1e1100 */
[----:B------:R-:W1:Y:S02]  /*a540*/  S2R R19, SR_TID.X ;  /* 0x0000000000137919 */ /* 0x000e640000002100 */
[----:B-1----:R-:W-:-:S04]  /*a550*/  SHF.R.U32.HI R19, RZ, 0x4, R19 ;  /* 0x00000004ff137819 */ /* 0x002fc80000011613 */
[----:B------:R-:W-:-:S04]  /*a560*/  SGXT.U32 R19, R19, 0x2 ;  /* 0x000000021313781a */ /* 0x000fc80000000000 */
[----:B------:R-:W-:-:S05]  /*a570*/  LOP3.LUT R18, R19, 0x2c, RZ, 0xfc, !PT ;  /* 0x0000002c13127812 */ /* 0x000fca00078efcff */
[----:B------:R-:W-:Y:S01]  /*a580*/  IMAD R18, R18, UR5, RZ ;  /* 0x0000000512127c24 */ /* 0x000fe2000f8e02ff */
[----:B---3--:R1:W-:Y:S01]  /*a590*/  STL [R1+0x40], R26 ;  /* 0x0000401a01007387 */ /* 0x0083e20000100800 */
[----:B0-----:R-:W-:Y:S01]  /*a5a0*/  LOP3.LUT R17, R19, 0x30, RZ, 0xfc, !PT ;  /* 0x0000003013117812 */ /* 0x001fe200078efcff */
[----:B------:R-:W-:Y:S02]  /*a5b0*/  ULDC UR5, c[0x0][0x238] ;  /* 0x00008e0000057ab9 */ /* 0x000fe40000000800 */
[----:B------:R-:W-:Y:S01]  /*a5c0*/  IADD3 R16, P6, R18, R27, RZ ;  /* 0x0000001b12107210 */ /* 0x000fe20007fde0ff */
[----:B-1----:R-:W3:Y:S01]  /*a5d0*/  LDL.LU R26, [R1+0xa94] ;  /* 0x000a9400011a7983 */ /* 0x002ee20000300800 */
[----:B------:R-:W0:Y:S03]  /*a5e0*/  S2R R19, SR_TID.X ;  /* 0x0000000000137919 */ /* 0x000e260000002100 */
[----:B----4-:R-:W-:Y:S04]  /*a5f0*/  STL [R1+0xa88], R8 ;  /* 0x000a880801007387 */ /* 0x010fe80000100800 */
[----:B------:R-:W4:Y:S04]  /*a600*/  LDL.LU R27, [R1+0xa90] ;  /* 0x000a9000011b7983 */ /* 0x000f280000300800 */
[----:B------:R1:W-:Y:S04]  /*a610*/  STL [R1+0xa8c], R7 ;  /* 0x000a8c0701007387 */ /* 0x0003e80000100800 */
[----:B-1----:R-:W2:Y:S01]  /*a620*/  LDL R7, [R1+0x30] ;  /* 0x0000300001077983 */ /* 0x002ea20000100800 */
[----:B------:R-:W-:-:S02]  /*a630*/  ISETP.GE.AND P3, PT, R17, UR7, PT ;  /* 0x0000000711007c0c */ /* 0x000fc4000bf66270 */
[----:B0-----:R-:W-:-:S04]  /*a640*/  SHF.R.U32.HI R17, RZ, 0x4, R19 ;  /* 0x00000004ff117819 */ /* 0x001fc80000011613 */
[----:B------:R-:W-:-:S04]  /*a650*/  SGXT.U32 R17, R17, 0x2 ;  /* 0x000000021111781a */ /* 0x000fc80000000000 */
[C---:B------:R-:W-:Y:S02]  /*a660*/  LOP3.LUT R19, R17.reuse, 0x30, RZ, 0xfc, !PT ;  /* 0x0000003011137812 */ /* 0x040fe400078efcff */
[----:B------:R-:W-:Y:S02]  /*a670*/  LOP3.LUT R3, R17, 0x34, RZ, 0xfc, !PT ;  /* 0x0000003411037812 */ /* 0x000fe400078efcff */
[----:B------:R-:W-:Y:S02]  /*a680*/  LEA.HI.X.SX32 R17, R18, R0, 0x1, P6 ;  /* 0x0000000012117211 */ /* 0x000fe400030f0eff */
[----:B------:R-:W0:Y:S01]  /*a690*/  S2R R18, SR_TID.X ;  /* 0x0000000000127919 */ /* 0x000e220000002100 */
[----:B------:R-:W-:Y:S01]  /*a6a0*/  IMAD R19, R19, UR4, RZ ;  /* 0x0000000413137c24 */ /* 0x000fe2000f8e02ff */
[----:B------:R-:W-:Y:S01]  /*a6b0*/  ISETP.GE.AND P6, PT, R3, UR7, PT ;  /* 0x0000000703007c0c */ /* 0x000fe2000bfc6270 */
[----:B------:R-:W-:Y:S01]  /*a6c0*/  ULDC UR4, c[0x0][0x238] ;  /* 0x00008e0000047ab9 */ /* 0x000fe20000000800 */
[----:B------:R-:W-:-:S06]  /*a6d0*/  PRMT R6, RZ, 0x7610, R6 ;  /* 0x00007610ff067816 */ /* 0x000fcc0000000006 */
[----:B------:R1:W4:Y:S01]  /*a6e0*/  @!P4 LDG.E.U8 R6, desc[UR8][R16.64] ;  /* 0x000000081006c981 */ /* 0x000322000c1e1100 */
[----:B------:R-:W-:Y:S02]  /*a6f0*/  PRMT R9, RZ, 0x7610, R9 ;  /* 0x00007610ff097816 */ /* 0x000fe40000000009 */
[----:B------:R-:W-:Y:S02]  /*a700*/  PRMT R10, RZ, 0x7610, R10 ;  /* 0x00007610ff0a7816 */ /* 0x000fe4000000000a */
[----:B------:R-:W-:Y:S02]  /*a710*/  PRMT R12, RZ, 0x7610, R12 ;  /* 0x00007610ff0c7816 */ /* 0x000fe4000000000c */
[----:B------:R-:W-:Y:S02]  /*a720*/  PRMT R11, RZ, 0x7610, R11 ;  /* 0x00007610ff0b7816 */ /* 0x000fe4000000000b */
[----:B------:R-:W-:Y:S02]  /*a730*/  PRMT R23, RZ, 0x7610, R23 ;  /* 0x00007610ff177816 */ /* 0x000fe40000000017 */
[----:B--2---:R-:W-:-:S04]  /*a740*/  IADD3 R2, P5, R19, R7, RZ ;  /* 0x0000000713027210 */ /* 0x004fc80007fbe0ff */
[----:B------:R-:W-:Y:S02]  /*a750*/  LEA.HI.X.SX32 R3, R19, R0, 0x1, P5 ;  /* 0x0000000013037211 */ /* 0x000fe400028f0eff */
[----:B0-----:R-:W-:-:S03]  /*a760*/  SHF.R.U32.HI R19, RZ, 0x4, R18 ;  /* 0x00000004ff137819 */ /* 0x001fc60000011612 */
[----:B------:R0:W2:Y:S01]  /*a770*/  @!P3 LDG.E.U8 R9, desc[UR8][R2.64] ;  /* 0x000000080209b981 */ /* 0x0000a2000c1e1100 */
[----:B------:R-:W-:-:S04]  /*a780*/  SGXT.U32 R19, R19, 0x2 ;  /* 0x000000021313781a */ /* 0x000fc80000000000 */
[----:B-1----:R-:W-:-:S04]  /*a790*/  LOP3.LUT R17, R19, 0x38, RZ, 0xfc, !PT ;  /* 0x0000003813117812 */ /* 0x002fc800078efcff */
[----:B------:R-:W-:Y:S02]  /*a7a0*/  ISETP.GE.AND P4, PT, R17, UR7, PT ;  /* 0x0000000711007c0c */ /* 0x000fe4000bf86270 */
[----:B------:R-:W1:Y:S01]  /*a7b0*/  S2R R17, SR_TID.X ;  /* 0x0000000000117919 */ /* 0x000e620000002100 */
[----:B------:R-:W-:-:S05]  /*a7c0*/  LOP3.LUT R18, R19, 0x34, RZ, 0xfc, !PT ;  /* 0x0000003413127812 */ /* 0x000fca00078efcff */
[----:B------:R-:W-:Y:S01]  /*a7d0*/  IMAD R18, R18, UR5, RZ ;  /* 0x0000000512127c24 */ /* 0x000fe2000f8e02ff */
[----:B-1----:R-:W-:Y:S01]  /*a7e0*/  SHF.R.U32.HI R17, RZ, 0x4, R17 ;  /* 0x00000004ff117819 */ /* 0x002fe20000011611 */
[----:B------:R-:W-:-:S03]  /*a7f0*/  ULDC UR5, c[0x0][0x238] ;  /* 0x00008e0000057ab9 */ /* 0x000fc60000000800 */
[----:B------:R-:W-:Y:S02]  /*a800*/  IADD3 R16, P5, R18, R7, RZ ;  /* 0x0000000712107210 */ /* 0x000fe40007fbe0ff */
[----:B------:R-:W-:-:S04]  /*a810*/  SGXT.U32 R17, R17, 0x2 ;  /* 0x000000021111781a */ /* 0x000fc80000000000 */
[----:B0-----:R-:W-:Y:S02]  /*a820*/  LOP3.LUT R3, R17, 0x40, RZ, 0xfc, !PT ;  /* 0x0000004011037812 */ /* 0x001fe400078efcff */
[----:B------:R-:W-:Y:S02]  /*a830*/  LEA.HI.X.SX32 R17, R18, R0, 0x1, P5 ;  /* 0x0000000012117211 */ /* 0x000fe400028f0eff */
[----:B------:R-:W0:Y:S01]  /*a840*/  S2R R18, SR_TID.X ;  /* 0x0000000000127919 */ /* 0x000e220000002100 */
[----:B------:R-:W-:Y:S02]  /*a850*/  LOP3.LUT R19, R19, 0x38, RZ, 0xfc, !PT ;  /* 0x0000003813137812 */ /* 0x000fe400078efcff */
[----:B------:R-:W-:Y:S01]  /*a860*/  ISETP.GE.AND P5, PT, R3, UR7, PT ;  /* 0x0000000703007c0c */ /* 0x000fe2000bfa6270 */
[----:B------:R1:W2:Y:S02]  /*a870*/  @!P6 LDG.E.U8 R10, desc[UR8][R16.64] ;  /* 0x00000008100ae981 */ /* 0x0002a4000c1e1100 */
[----:B------:R-:W-:Y:S01]  /*a880*/  IMAD R19, R19, UR4, RZ ;  /* 0x0000000413137c24 */ /* 0x000fe2000f8e02ff */
[----:B------:R-:W-:-:S04]  /*a890*/  ULDC UR4, c[0x0][0x238] ;  /* 0x00008e0000047ab9 */ /* 0x000fc80000000800 */
[----:B------:R-:W-:-:S04]  /*a8a0*/  IADD3 R2, P3, R19, R7, RZ ;  /* 0x0000000713027210 */ /* 0x000fc80007f7e0ff */
[----:B------:R-:W-:-:S05]  /*a8b0*/  LEA.HI.X.SX32 R3, R19, R0, 0x1, P3 ;  /* 0x0000000013037211 */ /* 0x000fca00018f0eff */
[----:B------:R3:W2:Y:S01]  /*a8c0*/  @!P4 LDG.E.U8 R12, desc[UR8][R2.64] ;  /* 0x00000008020cc981 */ /* 0x0006a2000c1e1100 */
[----:B0-----:R-:W-:-:S04]  /*a8d0*/  SHF.R.U32.HI R19, RZ, 0x4, R18 ;  /* 0x00000004ff137819 */ /* 0x001fc80000011612 */
[----:B------:R-:W-:-:S04]  /*a8e0*/  SGXT.U32 R19, R19, 0x2 ;  /* 0x000000021313781a */ /* 0x000fc80000000000 */
[----:B-1----:R-:W-:-:S04]  /*a8f0*/  LOP3.LUT R17, R19, 0x44, RZ, 0xfc, !PT ;  /* 0x0000004413117812 */ /* 0x002fc800078efcff */
[----:B------:R-:W-:Y:S02]  /*a900*/  ISETP.GE.AND P3, PT, R17, UR7, PT ;  /* 0x0000000711007c0c */ /* 0x000fe4000bf66270 */
[----:B------:R-:W0:Y:S01]  /*a910*/  S2R R17, SR_TID.X ;  /* 0x0000000000117919 */ /* 0x000e220000002100 */
[----:B------:R-:W-:-:S05]  /*a920*/  LOP3.LUT R18, R19, 0x40, RZ, 0xfc, !PT ;  /* 0x0000004013127812 */ /* 0x000fca00078efcff */
[----:B------:R-:W-:Y:S01]  /*a930*/  IMAD R18, R18, UR5, RZ ;  /* 0x0000000512127c24 */ /* 0x000fe2000f8e02ff */
[----:B0-----:R-:W-:Y:S01]  /*a940*/  SHF.R.U32.HI R17, RZ, 0x4, R17 ;  /* 0x00000004ff117819 */ /* 0x001fe20000011611 */
[----:B------:R-:W-:-:S03]  /*a950*/  ULDC UR5, c[0x0][0x238] ;  /* 0x00008e0000057ab9 */ /* 0x000fc60000000800 */
[----:B------:R-:W-:Y:S02]  /*a960*/  IADD3 R16, P6, R18, R7, RZ ;  /* 0x0000000712107210 */ /* 0x000fe40007fde0ff */
[----:B------:R-:W-:-:S04]  /*a970*/  SGXT.U32 R17, R17, 0x2 ;  /* 0x000000021111781a */ /* 0x000fc80000000000 */
[----:B---3--:R-:W-:Y:S02]  /*a980*/  LOP3.LUT R3, R17, 0x48, RZ, 0xfc, !PT ;  /* 0x0000004811037812 */ /* 0x008fe400078efcff */
[----:B------:R-:W-:Y:S02]  /*a990*/  LEA.HI.X.SX32 R17, R18, R0, 0x1, P6 ;  /* 0x0000000012117211 */ /* 0x000fe400030f0eff */
[----:B------:R-:W0:Y:S01]  /*a9a0*/  S2R R18, SR_TID.X ;  /* 0x0000000000127919 */ /* 0x000e220000002100 */
[----:B------:R-:W-:Y:S02]  /*a9b0*/  LOP3.LUT R19, R19, 0x44, RZ, 0xfc, !PT ;  /* 0x0000004413137812 */ /* 0x000fe400078efcff */
[----:B------:R-:W-:Y:S01]  /*a9c0*/  ISETP.GE.AND P6, PT, R3, UR7, PT ;  /* 0x0000000703007c0c */ /* 0x000fe2000bfc6270 */
[----:B------:R1:W3:Y:S02]  /*a9d0*/  @!P5 LDG.E.U8 R11, desc[UR8][R16.64] ;  /* 0x00000008100bd981 */ /* 0x0002e4000c1e1100 */
[----:B------:R-:W-:Y:S01]  /*a9e0*/  IMAD R19, R19, UR4, RZ ;  /* 0x0000000413137c24 */ /* 0x000fe2000f8e02ff */
[----:B------:R-:W-:-:S04]  /*a9f0*/  ULDC UR4, c[0x0][0x238] ;  /* 0x00008e0000047ab9 */ /* 0x000fc80000000800 */
[----:B------:R-:W-:-:S04]  /*aa00*/  IADD3 R2, P4, R19, R7, RZ ;  /* 0x0000000713027210 */ /* 0x000fc80007f9e0ff */
[----:B------:R-:W-:-:S05]  /*aa10*/  LEA.HI.X.SX32 R3, R19, R0, 0x1, P4 ;  /* 0x0000000013037211 */ /* 0x000fca00020f0eff */
[----:B------:R4:W3:Y:S01]  /*aa20*/  @!P3 LDG.E.U8 R23, desc[UR8][R2.64] ;  /* 0x000000080217b981 */ /* 0x0008e2000c1e1100 */
        /* <DEDUP_REMOVED lines=11> */
[----:B----4-:R-:W-:Y:S02]  /*aae0*/  LOP3.LUT R3, R17, 0x50, RZ, 0xfc, !PT ;  /* 0x0000005011037812 */ /* 0x010fe400078efcff */
        /* <DEDUP_REMOVED lines=12> */
[----:B-1----:R-:W-:-:S04]  /*abb0*/  LOP3.LUT R17, R18, 0x54, RZ, 0xfc, !PT ;  /* 0x0000005412117812 */ /* 0x002fc800078efcff */
[----:B------:R-:W-:Y:S02]  /*abc0*/  ISETP.GE.AND P3, PT, R17, UR7, PT ;  /* 0x0000000711007c0c */ /* 0x000fe4000bf66270 */
[----:B------:R-:W0:Y:S01]  /*abd0*/  S2R R17, SR_TID.X ;  /* 0x0000000000117919 */ /* 0x000e220000002100 */
[----:B------:R-:W-:Y:S02]  /*abe0*/  LOP3.LUT R19, R18, 0x50, RZ, 0xfc, !PT ;  /* 0x0000005012137812 */ /* 0x000fe400078efcff */
[----:B------:R-:W-:-:S03]  /*abf0*/  PRMT R15, RZ, 0x7610, R15 ;  /* 0x00007610ff0f7816 */ /* 0x000fc6000000000f */
[----:B------:R-:W-:Y:S01]  /*ac00*/  IMAD R19, R19, UR5, RZ ;  /* 0x0000000513137c24 */ /* 0x000fe2000f8e02ff */
[----:B------:R-:W-:Y:S01]  /*ac10*/  PRMT R22, RZ, 0x7610, R22 ;  /* 0x00007610ff167816 */ /* 0x000fe20000000016 */
[----:B------:R-:W-:Y:S01]  /*ac20*/  ULDC UR5, c[0x0][0x238] ;  /* 0x00008e0000057ab9 */ /* 0x000fe20000000800 */
[----:B------:R1:W4:Y:S02]  /*ac30*/  @!P4 LDG.E.U8 R15, desc[UR8][R2.64] ;  /* 0x00000008020fc981 */ /* 0x000324000c1e1100 */
[----:B------:R-:W-:Y:S02]  /*ac40*/  IADD3 R16, P6, R19, R7, RZ ;  /* 0x0000000713107210 */ /* 0x000fe40007fde0ff */
[----:B0-----:R-:W-:-:S04]  /*ac50*/  SHF.R.U32.HI R17, RZ, 0x4, R17 ;  /* 0x00000004ff117819 */ /* 0x001fc80000011611 */
[----:B------:R-:W-:-:S04]  /*ac60*/  SGXT.U32 R17, R17, 0x2 ;  /* 0x000000021111781a */ /* 0x000fc80000000000 */
[----:B-1----:R-:W-:Y:S02]  /*ac70*/  LOP3.LUT R3, R17, 0x58, RZ, 0xfc, !PT ;  /* 0x0000005811037812 */ /* 0x002fe400078efcff */
[----:B------:R-:W-:Y:S02]  /*ac80*/  LEA.HI.X.SX32 R17, R19, R0, 0x1, P6 ;  /* 0x0000000013117211 */ /* 0x000fe400030f0eff */
[----:B------:R-:W0:Y:S01]  /*ac90*/  S2R R19, SR_TID.X ;  /* 0x0000000000137919 */ /* 0x000e220000002100 */
[----:B------:R-:W-:Y:S02]  /*aca0*/  LOP3.LUT R18, R18, 0x54, RZ, 0xfc, !PT ;  /* 0x0000005412127812 */ /* 0x000fe400078efcff */
[----:B------:R1:W4:Y:S03]  /*acb0*/  @!P5 LDG.E.U8 R22, desc[UR8][R16.64] ;  /* 0x000000081016d981 */ /* 0x000326000c1e1100 */
[----:B------:R-:W-:Y:S01]  /*acc0*/  IMAD R18, R18, UR4, RZ ;  /* 0x0000000412127c24 */ /* 0x000fe2000f8e02ff */
[----:B------:R-:W-:Y:S01]  /*acd0*/  ISETP.GE.AND P6, PT, R3, UR7, PT ;  /* 0x0000000703007c0c */ /* 0x000fe2000bfc6270 */
[----:B------:R-:W-:Y:S01]  /*ace0*/  ULDC UR4, c[0x0][0x238] ;  /* 0x00008e0000047ab9 */ /* 0x000fe20000000800 */
[----:B-1----:R-:W1:Y:S02]  /*acf0*/  S2R R17, SR_TID.X ;  /* 0x0000000000117919 */ /* 0x002e640000002100 */
[----:B------:R-:W-:-:S02]  /*ad00*/  IADD3 R2, P4, R18, R7, RZ ;  /* 0x0000000712027210 */ /* 0x000fc40007f9e0ff */
[----:B------:R-:W-:Y:S02]  /*ad10*/  PRMT R21, RZ, 0x7610, R21 ;  /* 0x00007610ff157816 */ /* 0x000fe40000000015 */
[----:B------:R-:W-:-:S05]  /*ad20*/  LEA.HI.X.SX32 R3, R18, R0, 0x1, P4 ;  /* 0x0000000012037211 */ /* 0x000fca00020f0eff */
[----:B------:R0:W4:Y:S02]  /*ad30*/  @!P3 LDG.E.U8 R21, desc[UR8][R2.64] ;  /* 0x000000080215b981 */ /* 0x000124000c1e1100 */
[----:B0-----:R-:W-:Y:S01]  /*ad40*/  SHF.R.U32.HI R19, RZ, 0x4, R19 ;  /* 0x00000004ff137819 */ /* 0x001fe20000011613 */
[----:B------:R-:W0:Y:S03]  /*ad50*/  S2R R3, SR_TID.X ;  /* 0x0000000000037919 */ /* 0x000e260000002100 */
[----:B------:R-:W-:-:S04]  /*ad60*/  SGXT.U32 R19, R19, 0x2 ;  /* 0x000000021313781a */ /* 0x000fc80000000000 */
[C---:B------:R-:W-:Y:S02]  /*ad70*/  LOP3.LUT R18, R19.reuse, 0x5c, RZ, 0xfc, !PT ;  /* 0x0000005c13127812 */ /* 0x040fe400078efcff */
[----:B------:R-:W-:Y:S02]  /*ad80*/  LOP3.LUT R16, R19, 0x58, RZ, 0xfc, !PT ;  /* 0x0000005813107812 */ /* 0x000fe400078efcff */
[--C-:B-1----:R-:W-:Y:S02]  /*ad90*/  SHF.R.U32.HI R19, RZ, 0x4, R17.reuse ;  /* 0x00000004ff137819 */ /* 0x102fe40000011611 */
[----:B------:R-:W-:Y:S02]  /*ada0*/  SHF.R.U32.HI R17, RZ, 0x4, R17 ;  /* 0x00000004ff117819 */ /* 0x000fe40000011611 */
[----:B------:R-:W-:Y:S02]  /*adb0*/  SGXT.U32 R19, R19, 0x2 ;  /* 0x000000021313781a */ /* 0x000fe40000000000 */
[----:B------:R-:W-:-:S02]  /*adc0*/  SGXT.U32 R17, R17, 0x2 ;  /* 0x000000021111781a */ /* 0x000fc40000000000 */
[----:B------:R-:W-:Y:S01]  /*add0*/  LOP3.LUT R19, R19, 0x5c, RZ, 0xfc, !PT ;  /* 0x0000005c13137812 */ /* 0x000fe200078efcff */
[----:B------:R-:W-:Y:S01]  /*ade0*/  IMAD R16, R16, UR4, RZ ;  /* 0x0000000410107c24 */ /* 0x000fe2000f8e02ff */
[----:B------:R-:W-:Y:S01]  /*adf0*/  ULDC UR4, c[0x0][0x238] ;  /* 0x00008e0000047ab9 */ /* 0x000fe20000000800 */
[----:B------:R-:W-:Y:S02]  /*ae00*/  LOP3.LUT R17, R17, 0x60, RZ, 0xfc, !PT ;  /* 0x0000006011117812 */ /* 0x000fe400078efcff */
[----:B------:R-:W-:Y:S01]  /*ae10*/  IMAD R19, R19, UR4, RZ ;  /* 0x0000000413137c24 */ /* 0x000fe2000f8e02ff */
[----:B------:R-:W-:Y:S01]  /*ae20*/  ULDC UR4, c[0x0][0x238] ;  /* 0x00008e0000047ab9 */ /* 0x000fe20000000800 */
[----:B------:R-:W-:Y:S01]  /*ae30*/  ISETP.GE.AND P4, PT, R18, UR7, PT ;  /* 0x0000000712007c0c */ /* 0x000fe2000bf86270 */
[----:B------:R-:W-:Y:S01]  /*ae40*/  IMAD R17, R17, UR4, RZ ;  /* 0x0000000411117c24 */ /* 0x000fe2000f8e02ff */
[-C--:B------:R-:W-:Y:S01]  /*ae50*/  IADD3 R18, P5, R16, R7.reuse, RZ ;  /* 0x0000000710127210 */ /* 0x080fe20007fbe0ff */
[----:B------:R-:W-:Y:S01]  /*ae60*/  ULDC UR4, c[0x0][0x238] ;  /* 0x00008e0000047ab9 */ /* 0x000fe20000000800 */
[----:B------:R-:W-:-:S02]  /*ae70*/  IADD3 R2, P3, R19, R7, RZ ;  /* 0x0000000713027210 */ /* 0x000fc40007f7e0ff */
[----:B------:R-:W-:Y:S02]  /*ae80*/  LEA.HI.X.SX32 R19, R16, R0, 0x1, P5 ;  /* 0x0000000010137211 */ /* 0x000fe400028f0eff */
[----:B------:R-:W-:Y:S02]  /*ae90*/  IADD3 R16, P5, R17, R7, RZ ;  /* 0x0000000711107210 */ /* 0x000fe40007fbe0ff */
[----:B0-----:R-:W-:Y:S02]  /*aea0*/  SHF.R.U32.HI R17, RZ, 0x4, R3 ;  /* 0x00000004ff117819 */ /* 0x001fe40000011603 */
[----:B------:R-:W-:Y:S02]  /*aeb0*/  SHF.R.U32.HI R25, RZ, 0x4, R25 ;  /* 0x00000004ff197819 */ /* 0x000fe40000011619 */
[----:B------:R-:W-:Y:S02]  /*aec0*/  SGXT.U32 R17, R17, 0x2 ;  /* 0x000000021111781a */ /* 0x000fe40000000000 */
[----:B------:R-:W-:-:S02]  /*aed0*/  PRMT R5, RZ, 0x7610, R5 ;  /* 0x00007610ff057816 */ /* 0x000fc40000000005 */
[C---:B------:R-:W-:Y:S02]  /*aee0*/  LOP3.LUT R3, R17.reuse, 0x5c, RZ, 0xfc, !PT ;  /* 0x0000005c11037812 */ /* 0x040fe400078efcff */
[----:B------:R-:W-:Y:S02]  /*aef0*/  LOP3.LUT R17, R17, 0x60, RZ, 0xfc, !PT ;  /* 0x0000006011117812 */ /* 0x000fe400078efcff */
[----:B------:R-:W-:Y:S01]  /*af00*/  SGXT.U32 R25, R25, 0x2 ;  /* 0x000000021919781a */ /* 0x000fe20000000000 */
[----:B------:R0:W4:Y:S02]  /*af10*/  @!P6 LDG.E.U8 R5, desc[UR8][R18.64] ;  /* 0x000000081205e981 */ /* 0x000124000c1e1100 */
[----:B------:R-:W-:Y:S01]  /*af20*/  IMAD R17, R17, UR4, RZ ;  /* 0x0000000411117c24 */ /* 0x000fe2000f8e02ff */
[----:B------:R-:W-:Y:S01]  /*af30*/  PRMT R20, RZ, 0x7610, R20 ;  /* 0x00007610ff147816 */ /* 0x000fe20000000014 */
[----:B------:R-:W-:Y:S01]  /*af40*/  ULDC UR4, c[0x0][0x238] ;  /* 0x00008e0000047ab9 */ /* 0x000fe20000000800 */
[----:B------:R-:W-:Y:S01]  /*af50*/  IMAD R3, R3, UR5, RZ ;  /* 0x0000000503037c24 */ /* 0x000fe2000f8e02ff */
[----:B------:R-:W-:Y:S01]  /*af60*/  PRMT R28, RZ, 0x7610, R28 ;  /* 0x00007610ff1c7816 */ /* 0x000fe2000000001c */
[----:B------:R-:W-:Y:S01]  /*af70*/  ULDC UR5, c[0x0][0x238] ;  /* 0x00008e0000057ab9 */ /* 0x000fe20000000800 */
[----:B0-----:R-:W-:-:S02]  /*af80*/  LOP3.LUT R19, R25, 0x64, RZ, 0xfc, !PT ;  /* 0x0000006419137812 */ /* 0x001fc400078efcff */
[----:B------:R-:W-:Y:S02]  /*af90*/  LOP3.LUT R25, R25, 0x68, RZ, 0xfc, !PT ;  /* 0x0000006819197812 */ /* 0x000fe400078efcff */
[----:B------:R-:W-:-:S03]  /*afa0*/  LEA.HI.X.SX32 R17, R17, R0, 0x1, P5 ;  /* 0x0000000011117211 */ /* 0x000fc600028f0eff */
[----:B------:R-:W-:Y:S01]  /*afb0*/  IMAD R25, R25, UR4, RZ ;  /* 0x0000000419197c24 */ /* 0x000fe2000f8e02ff */
[----:B------:R-:W-:Y:S01]  /*afc0*/  LEA.HI.X.SX32 R3, R3, R0, 0x1, P3 ;  /* 0x0000000003037211 */ /* 0x000fe200018f0eff */
[----:B------:R0:W4:Y:S01]  /*afd0*/  @!P0 LDG.E.U8 R20, desc[UR8][R16.64] ;  /* 0x0000000810148981 */ /* 0x000122000c1e1100 */
[C---:B------:R-:W-:Y:S01]  /*afe0*/  IMAD R18, R24.reuse, UR32, RZ ;  /* 0x0000002018127c24 */ /* 0x040fe2000f8e02ff */
[----:B------:R-:W-:Y:S02]  /*aff0*/  ISETP.GE.AND P0, PT, R24, UR7, PT ;  /* 0x0000000718007c0c */ /* 0x000fe4000bf06270 */
[----:B0-----:R-:W-:-:S04]  /*b000*/  IADD3 R16, P3, R25, R7, RZ ;  /* 0x0000000719107210 */ /* 0x001fc80007f7e0ff */
[----:B------:R-:W-:-:S05]  /*b010*/  LEA.HI.X.SX32 R17, R25, R0, 0x1, P3 ;  /* 0x0000000019117211 */ /* 0x000fca00018f0eff */
[----:B------:R0:W4:Y:S01]  /*b020*/  @!P1 LDG.E.U8 R28, desc[UR8][R16.64] ;  /* 0x00000008101c9981 */ /* 0x000122000c1e1100 */
[----:B------:R-:W-:Y:S02]  /*b030*/  PRMT R8, RZ, 0x7610, R8 ;  /* 0x00007610ff087816 */ /* 0x000fe40000000008 */
[----:B0-----:R-:W-:-:S04]  /*b040*/  IADD3 R16, P1, R18, R7, RZ ;  /* 0x0000000712107210 */ /* 0x001fc80007f3e0ff */
[----:B------:R-:W-:-:S05]  /*b050*/  LEA.HI.X.SX32 R17, R18, R0, 0x1, P1 ;  /* 0x0000000012117211 */ /* 0x000fca00008f0eff */
[----:B------:R-:W2:Y:S01]  /*b060*/  @!P0 LDG.E.U8 R8, desc[UR8][R16.64] ;  /* 0x0000000810088981 */ /* 0x000ea2000c1e1100 */
[----:B------:R-:W0:Y:S01]  /*b070*/  S2R R25, SR_TID.X ;  /* 0x0000000000197919 */ /* 0x000e220000002100 */
[----:B------:R-:W-:Y:S01]  /*b080*/  PRMT R4, RZ, 0x7610, R4 ;  /* 0x00007610ff047816 */ /* 0x000fe20000000004 */
[----:B------:R-:W-:Y:S01]  /*b090*/  IMAD R19, R19, UR5, RZ ;  /* 0x0000000513137c24 */ /* 0x000fe2000f8e02ff */
[----:B------:R-:W-:-:S04]  /*b0a0*/  PRMT R29, RZ, 0x7610, R29 ;  /* 0x00007610ff1d7816 */ /* 0x000fc8000000001d */
[----:B------:R1:W4:Y:S02]  /*b0b0*/  @!P4 LDG.E.U8 R4, desc[UR8][R2.64] ;  /* 0x000000080204c981 */ /* 0x000324000c1e1100 */
[----:B-1----:R-:W-:-:S04]  /*b0c0*/  IADD3 R2, P4, R19, R7, RZ ;  /* 0x0000000713027210 */ /* 0x002fc80007f9e0ff */
[----:B------:R-:W-:-:S05]  /*b0d0*/  LEA.HI.X.SX32 R3, R19, R0, 0x1, P4 ;  /* 0x0000000013037211 */ /* 0x000fca00020f0eff */
[----:B------:R0:W4:Y:S02]  /*b0e0*/  @!P2 LDG.E.U8 R29, desc[UR8][R2.64] ;  /* 0x00000008021da981 */ /* 0x000124000c1e1100 */
[----:B0-----:R-:W-:Y:S02]  /*b0f0*/  LEA.HI R2, R25, 0x3c, RZ, 0x1c ;  /* 0x0000003c19027811 */ /* 0x001fe400078fe0ff */
[----:B------:R-:W-:Y:S02]  /*b100*/  LOP3.LUT R3, R24, 0x70, RZ, 0xfc, !PT ;  /* 0x0000007018037812 */ /* 0x000fe400078efcff */
[C---:B------:R-:W-:Y:S01]  /*b110*/  ISETP.GE.AND P2, PT, R2.reuse, UR7, PT ;  /* 0x0000000702007c0c */ /* 0x040fe2000bf46270 */
[----:B------:R-:W-:Y:S01]  /*b120*/  IMAD R2, R2, UR32, RZ ;  /* 0x0000002002027c24 */ /* 0x000fe2000f8e02ff */
[C---:B------:R-:W-:Y:S01]  /*b130*/  ISETP.GE.AND P3, PT, R3.reuse, UR7, PT ;  /* 0x0000000703007c0c */ /* 0x040fe2000bf66270 */
[----:B------:R-:W-:-:S03]  /*b140*/  IMAD R3, R3, UR32, RZ ;  /* 0x0000002003037c24 */ /* 0x000fc6000f8e02ff */
[CC--:B------:R-:W-:Y:S02]  /*b150*/  IADD3 R16, P1, R2.reuse, R7.reuse, RZ ;  /* 0x0000000702107210 */ /* 0x0c0fe40007f3e0ff */
[C---:B------:R-:W-:Y:S02]  /*b160*/  IADD3 R18, P0, R3.reuse, R7, RZ ;  /* 0x0000000703127210 */ /* 0x040fe40007f1e0ff */
[-C--:B------:R-:W-:Y:S02]  /*b170*/  LEA.HI.X.SX32 R17, R2, R0.reuse, 0x1, P1 ;  /* 0x0000000002117211 */ /* 0x080fe400008f0eff */
[----:B------:R-:W-:Y:S02]  /*b180*/  PRMT R2, RZ, 0x7610, R2 ;  /* 0x00007610ff027816 */ /* 0x000fe40000000002 */
[----:B------:R-:W-:Y:S02]  /*b190*/  LEA.HI.X.SX32 R19, R3, R0, 0x1, P0 ;  /* 0x0000000003137211 */ /* 0x000fe400000f0eff */
[----:B------:R-:W-:-:S03]  /*b1a0*/  LOP3.LUT R24, R24, 0x74, RZ, 0xfc, !PT ;  /* 0x0000007418187812 */ /* 0x000fc600078efcff */
[----:B------:R0:W4:Y:S01]  /*b1b0*/  @!P3 LDG.E.U8 R2, desc[UR8][R18.64] ;  /* 0x000000081202b981 */ /* 0x000122000c1e1100 */
[----:B------:R-:W-:Y:S02]  /*b1c0*/  PRMT R13, RZ, 0x7610, R13 ;  /* 0x00007610ff0d7816 */ /* 0x000fe4000000000d */
[C---:B------:R-:W-:Y:S01]  /*b1d0*/  ISETP.GE.AND P1, PT, R24.reuse, UR7, PT ;  /* 0x0000000718007c0c */ /* 0x040fe2000bf26270 */
[----:B------:R-:W-:-:S03]  /*b1e0*/  IMAD R24, R24, UR32, RZ ;  /* 0x0000002018187c24 */ /* 0x000fc6000f8e02ff */
[----:B------:R1:W4:Y:S01]  /*b1f0*/  @!P2 LDG.E.U8 R13, desc[UR8][R16.64] ;  /* 0x00000008100da981 */ /* 0x000322000c1e1100 */
[----:B0-----:R-:W-:-:S04]  /*b200*/  SHF.R.U32.HI R19, RZ, 0x4, R25 ;  /* 0x00000004ff137819 */ /* 0x001fc80000011619 */
[----:B------:R-:W-:Y:S02]  /*b210*/  SGXT.U32 R19, R19, 0x2 ;  /* 0x000000021313781a */ /* 0x000fe40000000000 */
[C---:B-1----:R-:W-:Y:S02]  /*b220*/  IADD3 R16, P0, R24.reuse, R7, RZ ;  /* 0x0000000718107210 */ /* 0x042fe40007f1e0ff */
[----:B------:R-:W-:Y:S02]  /*b230*/  LOP3.LUT R18, R19, 0x6c, RZ, 0xfc, !PT ;  /* 0x0000006c13127812 */ /* 0x000fe400078efcff */
[----:B------:R-:W-:Y:S02]  /*b240*/  PRMT R3, RZ, 0x7610, R3 ;  /* 0x00007610ff037816 */ /* 0x000fe40000000003 */
[----:B------:R-:W-:Y:S01]  /*b250*/  LEA.HI.X.SX32 R17, R24, R0, 0x1, P0 ;  /* 0x0000000018117211 */ /* 0x000fe200000f0eff */
[C---:B------:R-:W-:Y:S01]  /*b260*/  IMAD R24, R18.reuse, UR32, RZ ;  /* 0x0000002012187c24 */ /* 0x040fe2000f8e02ff */
[----:B------:R-:W-:-:S03]  /*b270*/  ISETP.GE.AND P2, PT, R18, UR7, PT ;  /* 0x0000000712007c0c */ /* 0x000fc6000bf46270 */
[----:B------:R0:W4:Y:S01]  /*b280*/  @!P1 LDG.E.U8 R3, desc[UR8][R16.64] ;  /* 0x0000000810039981 */ /* 0x000122000c1e1100 */
[----:B------:R-:W-:Y:S02]  /*b290*/  PRMT R26, RZ, 0x7610, R26 ;  /* 0x00007610ff1a7816 */ /* 0x000fe4000000001a */
[----:B0-----:R-:W-:-:S04]  /*b2a0*/  IADD3 R16, P0, R24, R7, RZ ;  /* 0x0000000718107210 */ /* 0x001fc80007f1e0ff */
[----:B------:R-:W-:Y:S02]  /*b2b0*/  LEA.HI.X.SX32 R17, R24, R0, 0x1, P0 ;  /* 0x0000000018117211 */ /* 0x000fe400000f0eff */
[----:B------:R-:W-:-:S03]  /*b2c0*/  LEA.HI R25, R25, 0x7c, RZ, 0x1c ;  /* 0x0000007c19197811 */ /* 0x000fc600078fe0ff */
[----:B------:R0:W4:Y:S01]  /*b2d0*/  @!P2 LDG.E.U8 R26, desc[UR8][R16.64] ;  /* 0x00000008101aa981 */ /* 0x000122000c1e1100 */
[----:B------:R-:W-:Y:S01]  /*b2e0*/  LOP3.LUT R19, R19, 0x78, RZ, 0xfc, !PT ;  /* 0x0000007813137812 */ /* 0x000fe200078efcff */
[----:B------:R-:W-:Y:S01]  /*b2f0*/  IMAD.MOV.U32 R24, RZ, RZ, R7 ;  /* 0x000000ffff187224 */ /* 0x000fe200078e0007 */
[C---:B------:R-:W-:Y:S01]  /*b300*/  ISETP.GE.AND P4, PT, R25.reuse, UR7, PT ;  /* 0x0000000719007c0c */ /* 0x040fe2000bf86270 */
[----:B------:R-:W-:Y:S01]  /*b310*/  IMAD R25, R25, UR32, RZ ;  /* 0x0000002019197c24 */ /* 0x000fe2000f8e02ff */
[C---:B------:R-:W-:Y:S01]  /*b320*/  ISETP.GE.AND P3, PT, R19.reuse, UR7, PT ;  /* 0x0000000713007c0c */ /* 0x040fe2000bf66270 */
[----:B0-----:R-:W0:Y:S01]  /*b330*/  S2R R17, SR_TID.X ;  /* 0x0000000000117919 */ /* 0x001e220000002100 */
[----:B------:R-:W-:Y:S02]  /*b340*/  IMAD R19, R19, UR32, RZ ;  /* 0x0000002013137c24 */ /* 0x000fe4000f8e02ff */
[----:B------:R-:W-:Y:S01]  /*b350*/  IADD3 R24, P0, R25, R24, RZ ;  /* 0x0000001819187210 */ /* 0x000fe20007f1e0ff */
[----:B------:R-:W1:Y:S02]  /*b360*/  S2UR UR5, SR_CgaCtaId ;  /* 0x00000000000579c3 */ /* 0x000e640000008800 */
[----:B------:R-:W-:-:S02]  /*b370*/  IADD3 R18, P1, R19, R7, RZ ;  /* 0x0000000713127210 */ /* 0x000fc40007f3e0ff */
[----:B------:R-:W-:Y:S01]  /*b380*/  PRMT R27, RZ, 0x7610, R27 ;  /* 0x00007610ff1b7816 */ /* 0x000fe2000000001b */
[----:B------:R-:W-:Y:S01]  /*b390*/  UMOV UR4, 0x400 ;  /* 0x0000040000047882 */ /* 0x000fe20000000000 */
[----:B------:R-:W-:Y:S01]  /*b3a0*/  PRMT R16, RZ, 0x7610, R16 ;  /* 0x00007610ff107816 */ /* 0x000fe20000000010 */
[----:B------:R-:W4:Y:S01]  /*b3b0*/  LDL.LU R7, [R1+0xa8c] ;  /* 0x000a8c0001077983 */ /* 0x000f220000300800 */
[-C--:B------:R-:W-:Y:S02]  /*b3c0*/  LEA.HI.X.SX32 R19, R19, R0.reuse, 0x1, P1 ;  /* 0x0000000013137211 */ /* 0x080fe400008f0eff */
[----:B------:R-:W-:-:S03]  /*b3d0*/  LEA.HI.X.SX32 R25, R25, R0, 0x1, P0 ;  /* 0x0000000019197211 */ /* 0x000fc600000f0eff */
[----:B------:R-:W4:Y:S04]  /*b3e0*/  @!P3 LDG.E.U8 R27, desc[UR8][R18.64] ;  /* 0x00000008121bb981 */ /* 0x000f28000c1e1100 */
[----:B------:R0:W4:Y:S04]  /*b3f0*/  @!P4 LDG.E.U8 R16, desc[UR8][R24.64] ;  /* 0x000000081810c981 */ /* 0x000128000c1e1100 */
[----:B------:R-:W-:Y:S01]  /*b400*/  STL [R1+0x7a8], R0 ;  /* 0x0007a80001007387 */ /* 0x000fe20000100800 */
[----:B-1----:R-:W-:-:S03]  /*b410*/  ULEA UR4, UR5, UR4, 0x18 ;  /* 0x0000000405047291 */ /* 0x002fc6000f8ec03f */
[----:B------:R-:W3:Y:S01]  /*b420*/  LDL.LU R18, [R1+0x48] ;  /* 0x0000480001127983 */ /* 0x000ee20000300800 */
[----:B0-----:R-:W-:Y:S01]  /*b430*/  LOP3.LUT R25, R17, 0x3f, RZ, 0xc0, !PT ;  /* 0x0000003f11197812 */ /* 0x001fe200078ec0ff */
[----:B------:R-:W-:Y:S03]  /*b440*/  BAR.SYNC.DEFER_BLOCKING 0x0 ;  /* 0x0000000000007b1d */ /* 0x000fe60000010000 */
[----:B------:R-:W-:-:S04]  /*b450*/  LOP3.LUT R17, R25, 0x40, RZ, 0xfc, !PT ;  /* 0x0000004019117812 */ /* 0x000fc800078efcff */
[----:B------:R-:W-:Y:S01]  /*b460*/  ISETP.GE.AND P0, PT, R17, UR7, PT ;  /* 0x0000000711007c0c */ /* 0x000fe2000bf06270 */
[----:B------:R-:W4:Y:S04]  /*b470*/  LDL.LU R19, [R1+0x40] ;  /* 0x0000400001137983 */ /* 0x000f280000300800 */
[----:B------:R-:W3:Y:S04]  /*b480*/  LDL.LU R24, [R1+0x50] ;  /* 0x0000500001187983 */ /* 0x000ee80000300800 */
[----:B------:R-:W4:Y:S04]  /*b490*/  LDL.LU R17, [R1+0x58] ;  /* 0x0000580001117983 */ /* 0x000f280000300800 */
[----:B--2---:R0:W-:Y:S04]  /*b4a0*/  STS.U8 [R25+UR4], R8 ;  /* 0x0000000819007988 */ /* 0x0041e80008000004 */
[----:B0-----:R-:W2:Y:S04]  /*b4b0*/  LDL.LU R8, [R1+0xa88] ;  /* 0x000a880001087983 */ /* 0x001ea80000300800 */
[----:B----4-:R-:W-:Y:S04]  /*b4c0*/  STS.U8 [R25+UR4+0x40], R17 ;  /* 0x0000401119007988 */ /* 0x010fe80008000004 */
[----:B---3--:R-:W-:Y:S04]  /*b4d0*/  STS.U8 [R25+UR4+0x100], R24 ;  /* 0x0001001819007988 */ /* 0x008fe80008000004 */
[----:B------:R-:W-:Y:S04]  /*b4e0*/  STS.U8 [R25+UR4+0x140], R18 ;  /* 0x0001401219007988 */ /* 0x000fe80008000004 */
[----:B------:R-:W-:Y:S04]  /*b4f0*/  STS.U8 [R25+UR4+0x200], R19 ;  /* 0x0002001319007988 */ /* 0x000fe80008000004 */
[----:B--2---:R0:W-:Y:S04]  /*b500*/  STS.U8 [R25+UR4+0x240], R8 ;  /* 0x0002400819007988 */ /* 0x0041e80008000004 */
[----:B------:R1:W-:Y:S04]  /*b510*/  STS.U8 [R25+UR4+0x300], R9 ;  /* 0x0003000919007988 */ /* 0x0003e80008000004 */
[----:B------:R2:W-:Y:S04]  /*b520*/  STS.U8 [R25+UR4+0x340], R10 ;  /* 0x0003400a19007988 */ /* 0x0005e80008000004 */
[----:B0-----:R-:W3:Y:S04]  /*b530*/  LDL.LU R8, [R1+0xa84] ;  /* 0x000a840001087983 */ /* 0x001ee80000300800 */
[----:B-1----:R-:W4:Y:S04]  /*b540*/  LDL.LU R9, [R1+0xa80] ;  /* 0x000a800001097983 */ /* 0x002f280000300800 */
[----:B--2---:R-:W2:Y:S04]  /*b550*/  LDL.LU R10, [R1+0xa7c] ;  /* 0x000a7c00010a7983 */ /* 0x004ea80000300800 */
[----:B------:R0:W-:Y:S04]  /*b560*/  STS.U8 [R25+UR4+0x400], R11 ;  /* 0x0004000b19007988 */ /* 0x0001e80008000004 */
[----:B0-----:R-:W2:Y:S01]  /*b570*/  LDL.LU R11, [R1+0xa78] ;  /* 0x000a7800010b7983 */ /* 0x001ea20000300800 */
[----:B------:R-:W-:-:S03]  /*b580*/  LOP3.LUT R17, R25, 0x8, RZ, 0x3c, !PT ;  /* 0x0000000819117812 */ /* 0x000fc600078e3cff */
[----:B------:R0:W-:Y:S04]  /*b590*/  STS.U8 [R25+UR4+0x440], R23 ;  /* 0x0004401719007988 */ /* 0x0001e80008000004 */
[----:B------:R1:W-:Y:S04]  /*b5a0*/  STS.U8 [R25+UR4+0x500], R22 ;  /* 0x0005001619007988 */ /* 0x0003e80008000004 */
[----:B------:R1:W-:Y:S04]  /*b5b0*/  STS.U8 [R25+UR4+0x540], R21 ;  /* 0x0005401519007988 */ /* 0x0003e80008000004 */
[----:B------:R1:W-:Y:S04]  /*b5c0*/  STS.U8 [R25+UR4+0x600], R20 ;  /* 0x0006001419007988 */ /* 0x0003e80008000004 */
[----:B0-----:R-:W2:Y:S04]  /*b5d0*/  LDL.LU R23, [R1+0xa74] ;  /* 0x000a740001177983 */ /* 0x001ea80000300800 */
[----:B------:R-:W-:Y:S04]  /*b5e0*/  STS.U8 [R25+UR4+0x640], R29 ;  /* 0x0006401d19007988 */ /* 0x000fe80008000004 */
[----:B-1----:R-:W2:Y:S04]  /*b5f0*/  LDL.LU R22, [R1+0xa70] ;  /* 0x000a700001167983 */ /* 0x002ea80000300800 */
[----:B------:R-:W-:Y:S04]  /*b600*/  STS.U8 [R25+UR4+0x700], R2 ;  /* 0x0007000219007988 */ /* 0x000fe80008000004 */
[----:B------:R-:W2:Y:S04]  /*b610*/  LDL.LU R21, [R1+0xa6c] ;  /* 0x000a6c0001157983 */ /* 0x000ea80000300800 */
[----:B------:R-:W-:Y:S04]  /*b620*/  STS.U8 [R25+UR4+0x740], R3 ;  /* 0x0007400319007988 */ /* 0x000fe80008000004 */
[----:B------:R-:W2:Y:S04]  /*b630*/  LDL.LU R20, [R1+0xa68] ;  /* 0x000a680001147983 */ /* 0x000ea80000300800 */
[----:B------:R-:W-:Y:S04]  /*b640*/  STS.U8 [R17+UR4+0x280], R7 ;  /* 0x0002800711007988 */ /* 0x000fe80008000004 */
[----:B------:R-:W-:Y:S04]  /*b650*/  STS.U8 [R17+UR4+0x2c0], R6 ;  /* 0x0002c00611007988 */ /* 0x000fe80008000004 */
[----:B---3--:R-:W-:Y:S04]  /*b660*/  STS.U8 [R17+UR4+0x1c0], R8 ;  /* 0x0001c00811007988 */ /* 0x008fe80008000004 */
[----:B----4-:R-:W-:Y:S04]  /*b670*/  STS.U8 [R17+UR4+0x180], R9 ;  /* 0x0001800911007988 */ /* 0x010fe80008000004 */
[----:B--2---:R-:W-:Y:S04]  /*b680*/  STS.U8 [R17+UR4+0xc0], R10 ;  /* 0x0000c00a11007988 */ /* 0x004fe80008000004 */
[----:B------:R0:W-:Y:S04]  /*b690*/  STS.U8 [R17+UR4+0x80], R11 ;  /* 0x0000800b11007988 */ /* 0x0001e80008000004 */
[----:B0-----:R-:W2:Y:S04]  /*b6a0*/  LDL.LU R11, [R1+0xa64] ;  /* 0x000a6400010b7983 */ /* 0x001ea80000300800 */
[----:B------:R-:W3:Y:S04]  /*b6b0*/  LDL.LU R10, [R1+0xa60] ;  /* 0x000a6000010a7983 */ /* 0x000ee80000300800 */
[----:B------:R-:W4:Y:S04]  /*b6c0*/  LDL.LU R9, [R1+0xa5c] ;  /* 0x000a5c0001097983 */ /* 0x000f280000300800 */
[----:B------:R-:W2:Y:S04]  /*b6d0*/  LDL R24, [R1+0x2e0] ;  /* 0x0002e00001187983 */ /* 0x000ea80000100800 */
[----:B------:R-:W4:Y:S04]  /*b6e0*/  LDL.LU R8, [R1+0xa58] ;  /* 0x000a580001087983 */ /* 0x000f280000300800 */
[----:B------:R-:W4:Y:S04]  /*b6f0*/  LDL.LU R7, [R1+0xa54] ;  /* 0x000a540001077983 */ /* 0x000f280000300800 */
[----:B------:R-:W3:Y:S04]  /*b700*/  LDL R18, [R1+0x2e4] ;  /* 0x0002e40001127983 */ /* 0x000ee80000100800 */
[----:B------:R-:W4:Y:S04]  /*b710*/  LDL.LU R6, [R1+0xa50] ;  /* 0x000a500001067983 */ /* 0x000f280000300800 */
[----:B------:R-:W3:Y:S04]  /*b720*/  LDL R19, [R1+0x5d4] ;  /* 0x0005d40001137983 */ /* 0x000ee80000100800 */
[----:B------:R0:W-:Y:S04]  /*b730*/  STS.U8 [R17+UR4+0x380], R12 ;  /* 0x0003800c11007988 */ /* 0x0001e80008000004 */
[----:B------:R1:W-:Y:S01]  /*b740*/  STS.U8 [R17+UR4+0x3c0], R13 ;  /* 0x0003c00d11007988 */ /* 0x0003e20008000004 */
[----:B------:R-:W-:-:S03]  /*b750*/  ISETP.GE.AND P1, PT, R25, UR7, PT ;  /* 0x0000000719007c0c */ /* 0x000fc6000bf26270 */
[----:B------:R1:W-:Y:S04]  /*b760*/  STS.U8 [R17+UR4+0x480], R14 ;  /* 0x0004800e11007988 */ /* 0x0003e80008000004 */
[----:B0-----:R-:W4:Y:S04]  /*b770*/  LDL.LU R12, [R1+0xa4c] ;  /* 0x000a4c00010c7983 */ /* 0x001f280000300800 */
[----:B-1----:R-:W4:Y:S04]  /*b780*/  LDL.LU R13, [R1+0xa48] ;  /* 0x000a4800010d7983 */ /* 0x002f280000300800 */
[----:B------:R-:W4:Y:S04]  /*b790*/  LDL.LU R14, [R1+0xa44] ;  /* 0x000a4400010e7983 */ /* 0x000f280000300800 */
[----:B------:R0:W-:Y:S04]  /*b7a0*/  STS.U8 [R17+UR4+0x4c0], R15 ;  /* 0x0004c00f11007988 */ /* 0x0001e80008000004 */
[----:B------:R1:W-:Y:S04]  /*b7b0*/  STS.U8 [R17+UR4+0x580], R5 ;  /* 0x0005800511007988 */ /* 0x0003e80008000004 */
[----:B------:R1:W-:Y:S04]  /*b7c0*/  STS.U8 [R17+UR4+0x5c0], R4 ;  /* 0x0005c00411007988 */ /* 0x0003e80008000004 */
[----:B0-----:R-:W4:Y:S04]  /*b7d0*/  LDL.LU R15, [R1+0xa40] ;  /* 0x000a4000010f7983 */ /* 0x001f280000300800 */
[----:B-1----:R-:W4:Y:S04]  /*b7e0*/  LDL.LU R5, [R1+0xa3c] ;  /* 0x000a3c0001057983 */ /* 0x002f280000300800 */
[----:B------:R-:W4:Y:S04]  /*b7f0*/  LDL.LU R4, [R1+0xa38] ;  /* 0x000a380001047983 */ /* 0x000f280000300800 */
[----:B------:R-:W-:Y:S04]  /*b800*/  STS.U8 [R17+UR4+0x680], R28 ;  /* 0x0006801c11007988 */ /* 0x000fe80008000004 */
[----:B------:R-:W-:Y:S04]  /*b810*/  STS.U8 [R17+UR4+0x6c0], R26 ;  /* 0x0006c01a11007988 */ /* 0x000fe80008000004 */
[----:B------:R-:W-:Y:S04]  /*b820*/  STS.U8 [R17+UR4+0x780], R27 ;  /* 0x0007801b11007988 */ /* 0x000fe80008000004 */
[----:B------:R0:W-:Y:S01]  /*b830*/  STS.U8 [R17+UR4+0x7c0], R16 ;  /* 0x0007c01011007988 */ /* 0x0001e20008000004 */
[----:B------:R-:W-:-:S03]  /*b840*/  PRMT R3, RZ, 0x7610, R3 ;  /* 0x00007610ff037816 */ /* 0x000fc60000000003 */
[----:B------:R-:W4:Y:S01]  /*b850*/  LDL R2, [R1+0x2e8] ;  /* 0x0002e80001027983 */ /* 0x000f220000100800 */
[----:B--2---:R-:W-:-:S03]  /*b860*/  IADD3 RZ, P3, R24, UR10, RZ ;  /* 0x0000000a18ff7c10 */ /* 0x004fc6000ff7e0ff */
[----:B0-----:R-:W2:Y:S01]  /*b870*/  LDL R17, [R1+0x2ec] ;  /* 0x0002ec0001117983 */ /* 0x001ea20000100800 */
[----:B---3--:R-:W-:-:S03]  /*b880*/  IADD3.X R25, R19, UR11, RZ, P3, !PT ;  /* 0x0000000b13197c10 */ /* 0x008fc60009ffe4ff */
[----:B------:R-:W3:Y:S01]  /*b890*/  LDL R19, [R1+0x5d8] ;  /* 0x0005d80001137983 */ /* 0x000ee20000100800 */
[C---:B------:R-:W-:Y:S01]  /*b8a0*/  IADD3 RZ, P2, R18.reuse, UR10, RZ ;  /* 0x0000000a12ff7c10 */ /* 0x040fe2000ff5e0ff */
[----:B------:R-:W-:Y:S01]  /*b8b0*/  VIADD R18, R18, UR10 ;  /* 0x0000000a12127c36 */ /* 0x000fe20008000000 */
[----:B------:R-:W-:Y:S01]  /*b8c0*/  PRMT R16, RZ, 0x7610, R16 ;  /* 0x00007610ff107816 */ /* 0x000fe20000000010 */
[----:B------:R-:W-:Y:S01]  /*b8d0*/  VIADD R24, R24, UR10 ;  /* 0x0000000a18187c36 */ /* 0x000fe20008000000 */
[----:B------:R-:W-:Y:S06]  /*b8e0*/  BAR.SYNC.DEFER_BLOCKING 0x0 ;  /* 0x0000000000007b1d */ /* 0x000fec0000010000 */
[----:B------:R-:W2:Y:S01]  /*b8f0*/  @!P0 LDG.E.U8 R16, desc[UR8][R24.64] ;  /* 0x0000000818108981 */ /* 0x000ea2000c1e1100 */
[----:B---3--:R-:W-:-:S05]  /*b900*/  IADD3.X R19, R19, UR11, RZ, P2, !PT ;  /* 0x0000000b13137c10 */ /* 0x008fca00097fe4ff */
[----:B------:R-:W3:Y:S04]  /*b910*/  @!P1 LDG.E.U8 R3, desc[UR8][R18.64] ;  /* 0x0000000812039981 */ /* 0x000ee8000c1e1100 */
[----:B------:R-:W3:Y:S04]  /*b920*/  LDL R18, [R1+0x5dc] ;  /* 0x0005dc0001127983 */ /* 0x000ee80000100800 */
[----:B------:R-:W3:Y:S01]  /*b930*/  LDL R19, [R1+0x2f0] ;  /* 0x0002f00001137983 */ /* 0x000ee20000100800 */
[----:B----4-:R-:W-:Y:S02]  /*b940*/  IADD3 RZ, P4, R2, UR10, RZ ;  /* 0x0000000a02ff7c10 */ /* 0x010fe4000ff9e0ff */
[C---:B--2---:R-:W-:Y:S01]  /*b950*/  IADD3 RZ, P3, R17.reuse, UR10, RZ ;  /* 0x0000000a11ff7c10 */ /* 0x044fe2000ff7e0ff */
[----:B---3--:R0:W-:Y:S04]  /*b960*/  STL [R1+0x238], R3 ;  /* 0x0002380301007387 */ /* 0x0081e80000100800 */
[----:B------:R1:W-:Y:S01]  /*b970*/  STL [R1+0x234], R16 ;  /* 0x0002341001007387 */ /* 0x0003e20000100800 */
[----:B0-----:R-:W-:Y:S01]  /*b980*/  IADD3.X R3, R18, UR11, RZ, P4, !PT ;  /* 0x0000000b12037c10 */ /* 0x001fe2000a7fe4ff */
[----:B-1----:R-:W-:-:S02]  /*b990*/  VIADD R16, R17, UR10 ;  /* 0x0000000a11107c36 */ /* 0x002fc40008000000 */
[----:B------:R-:W2:Y:S01]  /*b9a0*/  LDL R17, [R1+0x5e0] ;  /* 0x0005e00001117983 */ /* 0x000ea20000100800 */
[C---:B------:R-:W-:Y:S01]  /*b9b0*/  IADD3 RZ, P2, R19.reuse, UR10, RZ ;  /* 0x0000000a13ff7c10 */ /* 0x040fe2000ff5e0ff */
[----:B------:R-:W-:Y:S02]  /*b9c0*/  VIADD R18, R19, UR10 ;  /* 0x0000000a13127c36 */ /* 0x000fe40008000000 */
[----:B------:R-:W3:Y:S01]  /*b9d0*/  LDL R19, [R1+0x5e4] ;  /* 0x0005e40001137983 */ /* 0x000ee20000100800 */
[----:B------:R-:W-:Y:S01]  /*b9e0*/  PRMT R15, RZ, 0x7610, R15 ;  /* 0x00007610ff0f7816 */ /* 0x000fe2000000000f */
[----:B------:R-:W-:Y:S01]  /*b9f0*/  VIADD R2, R2, UR10 ;  /* 0x0000000a02027c36 */ /* 0x000fe20008000000 */
[----:B------:R-:W-:Y:S02]  /*ba00*/  PRMT R5, RZ, 0x7610, R5 ;  /* 0x00007610ff057816 */ /* 0x000fe40000000005 */
[----:B------:R-:W-:Y:S02]  /*ba10*/  PRMT R4, RZ, 0x7610, R4 ;  /* 0x00007610ff047816 */ /* 0x000fe40000000004 */
[----:B------:R-:W4:Y:S01]  /*ba20*/  @!P0 LDG.E.U8 R15, desc[UR8][R2.64] ;  /* 0x00000008020f8981 */ /* 0x000f22000c1e1100 */
[----:B--2---:R-:W-:-:S02]  /*ba30*/  IADD3.X R17, R17, UR11, RZ, P3, !PT ;  /* 0x0000000b11117c10 */ /* 0x004fc40009ffe4ff */
[----:B---3--:R-:W-:-:S03]  /*ba40*/  IADD3.X R19, R19, UR11, RZ, P2, !PT ;  /* 0x0000000b13137c10 */ /* 0x008fc600097fe4ff */
[----:B------:R-:W2:Y:S04]  /*ba50*/  @!P1 LDG.E.U8 R5, desc[UR8][R16.64] ;  /* 0x0000000810059981 */ /* 0x000ea8000c1e1100 */
[----:B------:R-:W3:Y:S04]  /*ba60*/  @!P0 LDG.E.U8 R4, desc[UR8][R18.64] ;  /* 0x0000000812048981 */ /* 0x000ee8000c1e1100 */
[----:B----4-:R0:W-:Y:S04]  /*ba70*/  STL [R1+0x228], R15 ;  /* 0x0002280f01007387 */ /* 0x0101e80000100800 */
[----:B0-----:R-:W4:Y:S04]  /*ba80*/  LDL.LU R15, [R1+0xa34] ;  /* 0x000a3400010f7983 */ /* 0x001f280000300800 */
[----:B------:R-:W4:Y:S04]  /*ba90*/  LDL R3, [R1+0x2f4] ;  /* 0x0002f40001037983 */ /* 0x000f280000100800 */
[----:B--2---:R0:W-:Y:S04]  /*baa0*/  STL [R1+0x230], R5 ;  /* 0x0002300501007387 */ /* 0x0041e80000100800 */
[----:B0-----:R-:W2:Y:S04]  /*bab0*/  LDL.LU R5, [R1+0xa30] ;  /* 0x000a300001057983 */ /* 0x001ea80000300800 */
[----:B------:R-:W2:Y:S04]  /*bac0*/  LDL R17, [R1+0x2f8] ;  /* 0x0002f80001117983 */ /* 0x000ea80000100800 */
[----:B---3--:R0:W-:Y:S04]  /*bad0*/  STL [R1+0x22c], R4 ;  /* 0x00022c0401007387 */ /* 0x0081e80000100800 */
[----:B0-----:R-:W3:Y:S04]  /*bae0*/  LDL.LU R4, [R1+0xa2c] ;  /* 0x000a2c0001047983 */ /* 0x001ee80000300800 */
[----:B------:R-:W3:Y:S04]  /*baf0*/  LDL R18, [R1+0x5e8] ;  /* 0x0005e80001127983 */ /* 0x000ee80000100800 */
[----:B------:R-:W3:Y:S01]  /*bb00*/  LDL R19, [R1+0x2fc] ;  /* 0x0002fc0001137983 */ /* 0x000ee20000100800 */
[C---:B----4-:R-:W-:Y:S01]  /*bb10*/  IADD3 RZ, P4, R3.reuse, UR10, RZ ;  /* 0x0000000a03ff7c10 */ /* 0x050fe2000ff9e0ff */
[----:B------:R-:W-:Y:S01]  /*bb20*/  VIADD R2, R3, UR10 ;  /* 0x0000000a03027c36 */ /* 0x000fe20008000000 */
[C---:B--2---:R-:W-:Y:S01]  /*bb30*/  IADD3 RZ, P3, R17.reuse, UR10, RZ ;  /* 0x0000000a11ff7c10 */ /* 0x044fe2000ff7e0ff */
[----:B------:R-:W-:-:S02]  /*bb40*/  VIADD R16, R17, UR10 ;  /* 0x0000000a11107c36 */ /* 0x000fc40008000000 */
[----:B------:R-:W2:Y:S01]  /*bb50*/  LDL R17, [R1+0x5ec] ;  /* 0x0005ec0001117983 */ /* 0x000ea20000100800 */
[----:B---3--:R-:W-:Y:S02]  /*bb60*/  IADD3.X R3, R18, UR11, RZ, P4, !PT ;  /* 0x0000000b12037c10 */ /* 0x008fe4000a7fe4ff */
[C---:B------:R-:W-:Y:S01]  /*bb70*/  IADD3 RZ, P2, R19.reuse, UR10, RZ ;  /* 0x0000000a13ff7c10 */ /* 0x040fe2000ff5e0ff */
[----:B------:R-:W-:Y:S02]  /*bb80*/  VIADD R18, R19, UR10 ;  /* 0x0000000a13127c36 */ /* 0x000fe40008000000 */
[----:B------:R-:W3:Y:S01]  /*bb90*/  LDL R19, [R1+0x5f0] ;  /* 0x0005f00001137983 */ /* 0x000ee20000100800 */
[----:B------:R-:W-:Y:S02]  /*bba0*/  PRMT R15, RZ, 0x7610, R15 ;  /* 0x00007610ff0f7816 */ /* 0x000fe4000000000f */
[----:B------:R-:W-:Y:S02]  /*bbb0*/  PRMT R5, RZ, 0x7610, R5 ;  /* 0x00007610ff057816 */ /* 0x000fe40000000005 */
[----:B------:R-:W-:-:S02]  /*bbc0*/  PRMT R4, RZ, 0x7610, R4 ;  /* 0x00007610ff047816 */ /* 0x000fc40000000004 */
[----:B------:R-:W4:Y:S01]  /*bbd0*/  @!P1 LDG.E.U8 R15, desc[UR8][R2.64] ;  /* 0x00000008020f9981 */ /* 0x000f22000c1e1100 */
[----:B--2---:R-:W-:-:S05]  /*bbe0*/  IADD3.X R17, R17, UR11, RZ, P3, !PT ;  /* 0x0000000b11117c10 */ /* 0x004fca0009ffe4ff */
[----:B------:R-:W2:Y:S01]  /*bbf0*/  @!P0 LDG.E.U8 R5, desc[UR8][R16.64] ;  /* 0x0000000810058981 */ /* 0x000ea2000c1e1100 */
[----:B---3--:R-:W-:-:S05]  /*bc00*/  IADD3.X R19, R19, UR11, RZ, P2, !PT ;  /* 0x0000000b13137c10 */ /* 0x008fca00097fe4ff */
        /* <DEDUP_REMOVED lines=67> */
[----:B------:R-:W-:-:S02]  /*c040*/  PRMT R15, RZ, 0x7610, R15 ;  /* 0x00007610ff0f7816 */ /* 0x000fc4000000000f */
[C---:B--2---:R-:W-:Y:S01]  /*c050*/  IADD3 RZ, P3, R17.reuse, UR10, RZ ;  /* 0x0000000a11ff7c10 */ /* 0x044fe2000ff7e0ff */
[----:B------:R-:W-:Y:S02]  /*c060*/  VIADD R16, R17, UR10 ;  /* 0x0000000a11107c36 */ /* 0x000fe40008000000 */
[----:B------:R-:W2:Y:S01]  /*c070*/  LDL R17, [R1+0x610] ;  /* 0x0006100001117983 */ /* 0x000ea20000100800 */
[----:B---3--:R-:W-:Y:S02]  /*c080*/  IADD3.X R3, R18, UR11, RZ, P4, !PT ;  /* 0x0000000b12037c10 */ /* 0x008fe4000a7fe4ff */
[C---:B------:R-:W-:Y:S01]  /*c090*/  IADD3 RZ, P2, R19.reuse, UR10, RZ ;  /* 0x0000000a13ff7c10 */ /* 0x040fe2000ff5e0ff */
[----:B------:R-:W-:Y:S02]  /*c0a0*/  VIADD R18, R19, UR10 ;  /* 0x0000000a13127c36 */ /* 0x000fe40008000000 */
[----:B------:R-:W3:Y:S04]  /*c0b0*/  @!P0 LDG.E.U8 R15, desc[UR8][R2.64] ;  /* 0x00000008020f8981 */ /* 0x000ee8000c1e1100 */
[----:B------:R-:W4:Y:S01]  /*c0c0*/  LDL R19, [R1+0x614] ;  /* 0x0006140001137983 */ /* 0x000f220000100800 */
[----:B------:R-:W-:-:S02]  /*c0d0*/  PRMT R5, RZ, 0x7610, R5 ;  /* 0x00007610ff057816 */ /* 0x000fc40000000005 */
[----:B------:R-:W-:Y:S02]  /*c0e0*/  PRMT R4, RZ, 0x7610, R4 ;  /* 0x00007610ff047816 */ /* 0x000fe40000000004 */
[----:B--2---:R-:W-:-:S05]  /*c0f0*/  IADD3.X R17, R17, UR11, RZ, P3, !PT ;  /* 0x0000000b11117c10 */ /* 0x004fca0009ffe4ff */
[----:B------:R-:W2:Y:S01]  /*c100*/  @!P1 LDG.E.U8 R5, desc[UR8][R16.64] ;  /* 0x0000000810059981 */ /* 0x000ea2000c1e1100 */
[----:B----4-:R-:W-:-:S03]  /*c110*/  IADD3.X R19, R19, UR11, RZ, P2, !PT ;  /* 0x0000000b13137c10 */ /* 0x010fc600097fe4ff */
[----:B---3--:R0:W-:Y:S04]  /*c120*/  STL [R1+0x1f8], R15 ;  /* 0x0001f80f01007387 */ /* 0x0081e80000100800 */
[----:B------:R-:W3:Y:S04]  /*c130*/  @!P0 LDG.E.U8 R4, desc[UR8][R18.64] ;  /* 0x0000000812048981 */ /* 0x000ee8000c1e1100 */
[----:B0-----:R-:W4:Y:S04]  /*c140*/  LDL.LU R15, [R1+0xa04] ;  /* 0x000a0400010f7983 */ /* 0x001f280000300800 */
[----:B------:R-:W4:Y:S04]  /*c150*/  LDL R2, [R1+0x324] ;  /* 0x0003240001027983 */ /* 0x000f280000100800 */
[----:B------:R-:W4:Y:S04]  /*c160*/  LDL R3, [R1+0x328] ;  /* 0x0003280001037983 */ /* 0x000f280000100800 */
[----:B--2---:R0:W-:Y:S04]  /*c170*/  STL [R1+0x200], R5 ;  /* 0x0002000501007387 */ /* 0x0041e80000100800 */
[----:B0-----:R-:W2:Y:S04]  /*c180*/  LDL.LU R5, [R1+0xa00] ;  /* 0x000a000001057983 */ /* 0x001ea80000300800 */
[----:B---3--:R0:W-:Y:S04]  /*c190*/  STL [R1+0x1fc], R4 ;  /* 0x0001fc0401007387 */ /* 0x0081e80000100800 */
[----:B0-----:R-:W3:Y:S01]  /*c1a0*/  LDL.LU R4, [R1+0x9fc] ;  /* 0x0009fc0001047983 */ /* 0x001ee20000300800 */
[C---:B----4-:R-:W-:Y:S01]  /*c1b0*/  IADD3 RZ, P4, R2.reuse, UR10, RZ ;  /* 0x0000000a02ff7c10 */ /* 0x050fe2000ff9e0ff */
[----:B------:R-:W-:-:S02]  /*c1c0*/  VIADD R16, R2, UR10 ;  /* 0x0000000a02107c36 */ /* 0x000fc40008000000 */
[----:B------:R-:W4:Y:S01]  /*c1d0*/  LDL R18, [R1+0x618] ;  /* 0x0006180001127983 */ /* 0x000f220000100800 */
[C---:B------:R-:W-:Y:S01]  /*c1e0*/  IADD3 RZ, P3, R3.reuse, UR10, RZ ;  /* 0x0000000a03ff7c10 */ /* 0x040fe2000ff7e0ff */
[----:B------:R-:W-:Y:S02]  /*c1f0*/  VIADD R2, R3, UR10 ;  /* 0x0000000a03027c36 */ /* 0x000fe40008000000 */
[----:B------:R-:W3:Y:S04]  /*c200*/  LDL R19, [R1+0x32c] ;  /* 0x00032c0001137983 */ /* 0x000ee80000100800 */
[----:B------:R-:W3:Y:S01]  /*c210*/  LDL R3, [R1+0x61c] ;  /* 0x00061c0001037983 */ /* 0x000ee20000100800 */
[----:B------:R-:W-:Y:S02]  /*c220*/  PRMT R15, RZ, 0x7610, R15 ;  /* 0x00007610ff0f7816 */ /* 0x000fe4000000000f */
[----:B--2---:R-:W-:-:S02]  /*c230*/  PRMT R5, RZ, 0x7610, R5 ;  /* 0x00007610ff057816 */ /* 0x004fc40000000005 */
[----:B----4-:R-:W-:Y:S02]  /*c240*/  IADD3.X R17, R18, UR11, RZ, P4, !PT ;  /* 0x0000000b12117c10 */ /* 0x010fe4000a7fe4ff */
[C---:B---3--:R-:W-:Y:S01]  /*c250*/  IADD3 RZ, P2, R19.reuse, UR10, RZ ;  /* 0x0000000a13ff7c10 */ /* 0x048fe2000ff5e0ff */
[----:B------:R-:W-:Y:S02]  /*c260*/  VIADD R18, R19, UR10 ;  /* 0x0000000a13127c36 */ /* 0x000fe40008000000 */
[----:B------:R-:W2:Y:S01]  /*c270*/  @!P1 LDG.E.U8 R15, desc[UR8][R16.64] ;  /* 0x00000008100f9981 */ /* 0x000ea2000c1e1100 */
[----:B------:R-:W-:-:S03]  /*c280*/  IADD3.X R3, R3, UR11, RZ, P3, !PT ;  /* 0x0000000b03037c10 */ /* 0x000fc60009ffe4ff */
[----:B------:R-:W3:Y:S04]  /*c290*/  LDL R19, [R1+0x620] ;  /* 0x0006200001137983 */ /* 0x000ee80000100800 */
[----:B------:R-:W4:Y:S01]  /*c2a0*/  @!P0 LDG.E.U8 R5, desc[UR8][R2.64] ;  /* 0x0000000802058981 */ /* 0x000f22000c1e1100 */
[----:B------:R-:W-:-:S03]  /*c2b0*/  PRMT R4, RZ, 0x7610, R4 ;  /* 0x00007610ff047816 */ /* 0x000fc60000000004 */
[----:B--2---:R0:W-:Y:S01]  /*c2c0*/  STL [R1+0x1f0], R15 ;  /* 0x0001f00f01007387 */ /* 0x0041e20000100800 */
[----:B---3--:R-:W-:-:S05]  /*c2d0*/  IADD3.X R19, R19, UR11, RZ, P2, !PT ;  /* 0x0000000b13137c10 */ /* 0x008fca00097fe4ff */
[----:B------:R-:W2:Y:S04]  /*c2e0*/  @!P1 LDG.E.U8 R4, desc[UR8][R18.64] ;  /* 0x0000000812049981 */ /* 0x000ea8000c1e1100 */
[----:B0-----:R-:W3:Y:S04]  /*c2f0*/  LDL.LU R15, [R1+0x9f8] ;  /* 0x0009f800010f7983 */ /* 0x001ee80000300800 */
[----:B------:R-:W3:Y:S04]  /*c300*/  LDL R16, [R1+0x330] ;  /* 0x0003300001107983 */ /* 0x000ee80000100800 */
[----:B------:R-:W3:Y:S04]  /*c310*/  LDL R17, [R1+0x334] ;  /* 0x0003340001117983 */ /* 0x000ee80000100800 */
[----:B----4-:R0:W-:Y:S04]  /*c320*/  STL [R1+0x1ec], R5 ;  /* 0x0001ec0501007387 */ /* 0x0101e80000100800 */
[----:B0-----:R-:W4:Y:S04]  /*c330*/  LDL.LU R5, [R1+0x9f4] ;  /* 0x0009f40001057983 */ /* 0x001f280000300800 */
[----:B------:R-:W4:Y:S04]  /*c340*/  LDL R2, [R1+0x624] ;  /* 0x0006240001027983 */ /* 0x000f280000100800 */
[----:B------:R-:W4:Y:S04]  /*c350*/  LDL R3, [R1+0x338] ;  /* 0x0003380001037983 */ /* 0x000f280000100800 */
[----:B--2---:R0:W-:Y:S01]  /*c360*/  STL [R1+0x1f4], R4 ;  /* 0x0001f40401007387 */ /* 0x0041e20000100800 */
[C---:B---3--:R-:W-:Y:S01]  /*c370*/  IADD3 RZ, P4, R16.reuse, UR10, RZ ;  /* 0x0000000a10ff7c10 */ /* 0x048fe2000ff9e0ff */
[----:B------:R-:W-:-:S02]  /*c380*/  VIADD R18, R16, UR10 ;  /* 0x0000000a10127c36 */ /* 0x000fc40008000000 */
[----:B0-----:R-:W2:Y:S01]  /*c390*/  LDL.LU R4, [R1+0x9f0] ;  /* 0x0009f00001047983 */ /* 0x001ea20000300800 */
[C---:B------:R-:W-:Y:S01]  /*c3a0*/  IADD3 RZ, P3, R17.reuse, UR10, RZ ;  /* 0x0000000a11ff7c10 */ /* 0x040fe2000ff7e0ff */
[----:B------:R-:W-:Y:S02]  /*c3b0*/  VIADD R16, R17, UR10 ;  /* 0x0000000a11107c36 */ /* 0x000fe40008000000 */
[----:B------:R-:W3:Y:S01]  /*c3c0*/  LDL R17, [R1+0x628] ;  /* 0x0006280001117983 */ /* 0x000ee20000100800 */
[----:B----4-:R-:W-:Y:S02]  /*c3d0*/  IADD3.X R19, R2, UR11, RZ, P4, !PT ;  /* 0x0000000b02137c10 */ /* 0x010fe4000a7fe4ff */
[C---:B------:R-:W-:Y:S01]  /*c3e0*/  IADD3 RZ, P2, R3.reuse, UR10, RZ ;  /* 0x0000000a03ff7c10 */ /* 0x040fe2000ff5e0ff */
[----:B------:R-:W-:Y:S02]  /*c3f0*/  VIADD R2, R3, UR10 ;  /* 0x0000000a03027c36 */ /* 0x000fe40008000000 */
[----:B------:R-:W4:Y:S01]  /*c400*/  LDL R3, [R1+0x62c] ;  /* 0x00062c0001037983 */ /* 0x000f220000100800 */
[----:B------:R-:W-:-:S02]  /*c410*/  PRMT R15, RZ, 0x7610, R15 ;  /* 0x00007610ff0f7816 */ /* 0x000fc4000000000f */
[----:B------:R-:W-:-:S04]  /*c420*/  PRMT R5, RZ, 0x7610, R5 ;  /* 0x00007610ff057816 */ /* 0x000fc80000000005 */
[----:B------:R-:W4:Y:S01]  /*c430*/  @!P0 LDG.E.U8 R15, desc[UR8][R18.64] ;  /* 0x00000008120f8981 */ /* 0x000f22000c1e1100 */
[----:B--2---:R-:W-:Y:S02]  /*c440*/  PRMT R4, RZ, 0x7610, R4 ;  /* 0x00007610ff047816 */ /* 0x004fe40000000004 */
[----:B---3--:R-:W-:-:S05]  /*c450*/  IADD3.X R17, R17, UR11, RZ, P3, !PT ;  /* 0x0000000b11117c10 */ /* 0x008fca0009ffe4ff */
[----:B------:R-:W2:Y:S01]  /*c460*/  @!P1 LDG.E.U8 R5, desc[UR8][R16.64] ;  /* 0x0000000810059981 */ /* 0x000ea2000c1e1100 */
[----:B----4-:R-:W-:-:S05]  /*c470*/  IADD3.X R3, R3, UR11, RZ, P2, !PT ;  /* 0x0000000b03037c10 */ /* 0x010fca00097fe4ff */
[----:B------:R-:W3:Y:S04]  /*c480*/  @!P0 LDG.E.U8 R4, desc[UR8][R2.64] ;  /* 0x0000000802048981 */ /* 0x000ee8000c1e1100 */
[----:B------:R0:W-:Y:S04]  /*c490*/  STL [R1+0x1e8], R15 ;  /* 0x0001e80f01007387 */ /* 0x0001e80000100800 */
[----:B0-----:R-:W4:Y:S04]  /*c4a0*/  LDL.LU R15, [R1+0x9ec] ;  /* 0x0009ec00010f7983 */ /* 0x001f280000300800 */
[----:B------:R-:W4:Y:S04]  /*c4b0*/  LDL R18, [R1+0x630] ;  /* 0x0006300001127983 */ /* 0x000f280000100800 */
[----:B------:R-:W4:Y:S04]  /*c4c0*/  LDL R19, [R1+0x344] ;  /* 0x0003440001137983 */ /* 0x000f280000100800 */
[----:B--2---:R0:W-:Y:S04]  /*c4d0*/  STL [R1+0x1e4], R5 ;  /* 0x0001e40501007387 */ /* 0x0041e80000100800 */
[----:B0-----:R-:W2:Y:S04]  /*c4e0*/  LDL.LU R5, [R1+0x9e8] ;  /* 0x0009e80001057983 */ /* 0x001ea80000300800 */
[----:B------:R-:W2:Y:S04]  /*c4f0*/  LDL R17, [R1+0x33c] ;  /* 0x00033c0001117983 */ /* 0x000ea80000100800 */
[----:B---3--:R0:W-:Y:S04]  /*c500*/  STL [R1+0x1e0], R4 ;  /* 0x0001e00401007387 */ /* 0x0081e80000100800 */
[----:B0-----:R-:W3:Y:S04]  /*c510*/  LDL.LU R4, [R1+0x9e4] ;  /* 0x0009e40001047983 */ /* 0x001ee80000300800 */
[----:B------:R-:W3:Y:S01]  /*c520*/  LDL R3, [R1+0x340] ;  /* 0x0003400001037983 */ /* 0x000ee20000100800 */
[----:B----4-:R-:W-:-:S02]  /*c530*/  IADD3 RZ, P2, R19, UR10, RZ ;  /* 0x0000000a13ff7c10 */ /* 0x010fc4000ff5e0ff */
[C---:B--2---:R-:W-:Y:S01]  /*c540*/  IADD3 RZ, P4, R17.reuse, UR10, RZ ;  /* 0x0000000a11ff7c10 */ /* 0x044fe2000ff9e0ff */
[----:B------:R-:W-:-:S03]  /*c550*/  VIADD R16, R17, UR10 ;  /* 0x0000000a11107c36 */ /* 0x000fc60008000000 */
[----:B------:R-:W-:Y:S01]  /*c560*/  IADD3.X R17, R18, UR11, RZ, P4, !PT ;  /* 0x0000000b12117c10 */ /* 0x000fe2000a7fe4ff */
[----:B------:R-:W-:Y:S02]  /*c570*/  VIADD R18, R19, UR10 ;  /* 0x0000000a13127c36 */ /* 0x000fe40008000000 */
[----:B------:R-:W2:Y:S01]  /*c580*/  LDL R19, [R1+0x638] ;  /* 0x0006380001137983 */ /* 0x000ea20000100800 */
[C---:B---3--:R-:W-:Y:S01]  /*c590*/  IADD3 RZ, P3, R3.reuse, UR10, RZ ;  /* 0x0000000a03ff7c10 */ /* 0x048fe2000ff7e0ff */
[----:B------:R-:W-:Y:S02]  /*c5a0*/  VIADD R2, R3, UR10 ;  /* 0x0000000a03027c36 */ /* 0x000fe40008000000 */
[----:B------:R-:W3:Y:S01]  /*c5b0*/  LDL R3, [R1+0x634] ;  /* 0x0006340001037983 */ /* 0x000ee20000100800 */
[----:B------:R-:W-:Y:S02]  /*c5c0*/  PRMT R15, RZ, 0x7610, R15 ;  /* 0x00007610ff0f7816 */ /* 0x000fe4000000000f */
[----:B------:R-:W-:-:S02]  /*c5d0*/  PRMT R5, RZ, 0x7610, R5 ;  /* 0x00007610ff057816 */ /* 0x000fc40000000005 */
[----:B------:R-:W-:Y:S02]  /*c5e0*/  PRMT R4, RZ, 0x7610, R4 ;  /* 0x00007610ff047816 */ /* 0x000fe40000000004 */
        /* <DEDUP_REMOVED lines=8> */
[----:B------:R-:W4:Y:S04]  /*c670*/  LDL R17, [R1+0x34c] ;  /* 0x00034c0001117983 */ /* 0x000f280000100800 */
[----:B---3--:R0:W-:Y:S04]  /*c680*/  STL [R1+0x1d4], R5 ;  /* 0x0001d40501007387 */ /* 0x0081e80000100800 */
[----:B0-----:R-:W3:Y:S04]  /*c690*/  LDL.LU R5, [R1+0x9dc] ;  /* 0x0009dc0001057983 */ /* 0x001ee80000300800 */
[----:B--2---:R0:W-:Y:S04]  /*c6a0*/  STL [R1+0x1dc], R4 ;  /* 0x0001dc0401007387 */ /* 0x0041e80000100800 */
[----:B0-----:R-:W2:Y:S04]  /*c6b0*/  LDL.LU R4, [R1+0x9d8] ;  /* 0x0009d80001047983 */ /* 0x001ea80000300800 */
[----:B------:R-:W3:Y:S04]  /*c6c0*/  LDL R18, [R1+0x63c] ;  /* 0x00063c0001127983 */ /* 0x000ee80000100800 */
[----:B------:R-:W2:Y:S01]  /*c6d0*/  LDL R19, [R1+0x350] ;  /* 0x0003500001137983 */ /* 0x000ea20000100800 */
[C---:B----4-:R-:W-:Y:S01]  /*c6e0*/  IADD3 RZ, P4, R16.reuse, UR10, RZ ;  /* 0x0000000a10ff7c10 */ /* 0x050fe2000ff9e0ff */
[----:B------:R-:W-:Y:S01]  /*c6f0*/  VIADD R2, R16, UR10 ;  /* 0x0000000a10027c36 */ /* 0x000fe20008000000 */
[C---:B------:R-:W-:Y:S01]  /*c700*/  IADD3 RZ, P3, R17.reuse, UR10, RZ ;  /* 0x0000000a11ff7c10 */ /* 0x040fe2000ff7e0ff */
[----:B------:R-:W-:-:S02]  /*c710*/  VIADD R16, R17, UR10 ;  /* 0x0000000a11107c36 */ /* 0x000fc40008000000 */
[----:B------:R-:W4:Y:S01]  /*c720*/  LDL R17, [R1+0x640] ;  /* 0x0006400001117983 */ /* 0x000f220000100800 */
[----:B---3--:R-:W-:Y:S02]  /*c730*/  IADD3.X R3, R18, UR11, RZ, P4, !PT ;  /* 0x0000000b12037c10 */ /* 0x008fe4000a7fe4ff */
[C---:B--2---:R-:W-:Y:S01]  /*c740*/  IADD3 RZ, P2, R19.reuse, UR10, RZ ;  /* 0x0000000a13ff7c10 */ /* 0x044fe2000ff5e0ff */
[----:B------:R-:W-:Y:S02]  /*c750*/  VIADD R18, R19, UR10 ;  /* 0x0000000a13127c36 */ /* 0x000fe40008000000 */
[----:B------:R-:W2:Y:S01]  /*c760*/  LDL R19, [R1+0x644] ;  /* 0x0006440001137983 */ /* 0x000ea20000100800 */
[----:B------:R-:W-:Y:S02]  /*c770*/  PRMT R15, RZ, 0x7610, R15 ;  /* 0x00007610ff0f7816 */ /* 0x000fe4000000000f */
[----:B------:R-:W-:Y:S02]  /*c780*/  PRMT R5, RZ, 0x7610, R5 ;  /* 0x00007610ff057816 */ /* 0x000fe40000000005 */
[----:B----4-:R-:W-:-:S02]  /*c790*/  IADD3.X R17, R17, UR11, RZ, P3, !PT ;  /* 0x0000000b11117c10 */ /* 0x010fc40009ffe4ff */
[----:B------:R-:W-:Y:S01]  /*c7a0*/  PRMT R4, RZ, 0x7610, R4 ;  /* 0x00007610ff047816 */ /* 0x000fe20000000004 */
[----:B------:R-:W3:Y:S04]  /*c7b0*/  @!P0 LDG.E.U8 R15, desc[UR8][R2.64] ;  /* 0x00000008020f8981 */ /* 0x000ee8000c1e1100 */
[----:B------:R-:W4:Y:S01]  /*c7c0*/  @!P1 LDG.E.U8 R5, desc[UR8][R16.64] ;  /* 0x0000000810059981 */ /* 0x000f22000c1e1100 */
[----:B--2---:R-:W-:-:S05]  /*c7d0*/  IADD3.X R19, R19, UR11, RZ, P2, !PT ;  /* 0x0000000b13137c10 */ /* 0x004fca00097fe4ff */
[----:B------:R-:W2:Y:S04]  /*c7e0*/  @!P0 LDG.E.U8 R4, desc[UR8][R18.64] ;  /* 0x0000000812048981 */ /* 0x000ea8000c1e1100 */
[----:B---3--:R0:W-:Y:S04]  /*c7f0*/  STL [R1+0x1c8], R15 ;  /* 0x0001c80f01007387 */ /* 0x0081e80000100800 */
[----:B0-----:R-:W3:Y:S04]  /*c800*/  LDL.LU R15, [R1+0x9d4] ;  /* 0x0009d400010f7983 */ /* 0x001ee80000300800 */
[----:B------:R-:W3:Y:S04]  /*c810*/  LDL R2, [R1+0x354] ;  /* 0x0003540001027983 */ /* 0x000ee80000100800 */
[----:B------:R-:W3:Y:S04]  /*c820*/  LDL R3, [R1+0x358] ;  /* 0x0003580001037983 */ /* 0x000ee80000100800 */
[----:B----4-:R0:W-:Y:S04]  /*c830*/  STL [R1+0x1d0], R5 ;  /* 0x0001d00501007387 */ /* 0x0101e80000100800 */
[----:B0-----:R-:W4:Y:S04]  /*c840*/  LDL.LU R5, [R1+0x9d0] ;  /* 0x0009d00001057983 */ /* 0x001f280000300800 */
[----:B--2---:R0:W-:Y:S04]  /*c850*/  STL [R1+0x1cc], R4 ;  /* 0x0001cc0401007387 */ /* 0x0041e80000100800 */
[----:B0-----:R-:W2:Y:S04]  /*c860*/  LDL.LU R4, [R1+0x9cc] ;  /* 0x0009cc0001047983 */ /* 0x001ea80000300800 */
[----:B------:R-:W4:Y:S04]  /*c870*/  LDL R18, [R1+0x648] ;  /* 0x0006480001127983 */ /* 0x000f280000100800 */
[----:B------:R-:W2:Y:S01]  /*c880*/  LDL R19, [R1+0x35c] ;  /* 0x00035c0001137983 */ /* 0x000ea20000100800 */
[C---:B---3--:R-:W-:Y:S01]  /*c890*/  IADD3 RZ, P4, R2.reuse, UR10, RZ ;  /* 0x0000000a02ff7c10 */ /* 0x048fe2000ff9e0ff */
[----:B------:R-:W-:Y:S01]  /*c8a0*/  VIADD R16, R2, UR10 ;  /* 0x0000000a02107c36 */ /* 0x000fe20008000000 */
[C---:B------:R-:W-:Y:S01]  /*c8b0*/  IADD3 RZ, P3, R3.reuse, UR10, RZ ;  /* 0x0000000a03ff7c10 */ /* 0x040fe2000ff7e0ff */
[----:B------:R-:W-:-:S02]  /*c8c0*/  VIADD R2, R3, UR10 ;  /* 0x0000000a03027c36 */ /* 0x000fc40008000000 */
[----:B------:R-:W3:Y:S01]  /*c8d0*/  LDL R3, [R1+0x64c] ;  /* 0x00064c0001037983 */ /* 0x000ee20000100800 */
[----:B------:R-:W-:Y:S02]  /*c8e0*/  PRMT R15, RZ, 0x7610, R15 ;  /* 0x00007610ff0f7816 */ /* 0x000fe4000000000f */
[----:B----4-:R-:W-:Y:S02]  /*c8f0*/  IADD3.X R17, R18, UR11, RZ, P4, !PT ;  /* 0x0000000b12117c10 */ /* 0x010fe4000a7fe4ff */
[C---:B--2---:R-:W-:Y:S01]  /*c900*/  IADD3 RZ, P2, R19.reuse, UR10, RZ ;  /* 0x0000000a13ff7c10 */ /* 0x044fe2000ff5e0ff */
[----:B------:R-:W-:Y:S02]  /*c910*/  VIADD R18, R19, UR10 ;  /* 0x0000000a13127c36 */ /* 0x000fe40008000000 */
[----:B------:R-:W2:Y:S04]  /*c920*/  @!P1 LDG.E.U8 R15, desc[UR8][R16.64] ;  /* 0x00000008100f9981 */ /* 0x000ea8000c1e1100 */
[----:B------:R-:W4:Y:S01]  /*c930*/  LDL R19, [R1+0x650] ;  /* 0x0006500001137983 */ /* 0x000f220000100800 */
[----:B------:R-:W-:-:S02]  /*c940*/  PRMT R5, RZ, 0x7610, R5 ;  /* 0x00007610ff057816 */ /* 0x000fc40000000005 */
[----:B---3--:R-:W-:Y:S02]  /*c950*/  IADD3.X R3, R3, UR11, RZ, P3, !PT ;  /* 0x0000000b03037c10 */ /* 0x008fe40009ffe4ff */
[----:B------:R-:W-:-:S03]  /*c960*/  PRMT R4, RZ, 0x7610, R4 ;  /* 0x00007610ff047816 */ /* 0x000fc60000000004 */
[----:B------:R-:W3:Y:S01]  /*c970*/  @!P0 LDG.E.U8 R5, desc[UR8][R2.64] ;  /* 0x0000000802058981 */ /* 0x000ee2000c1e1100 */
[----:B----4-:R-:W-:-:S03]  /*c980*/  IADD3.X R19, R19, UR11, RZ, P2, !PT ;  /* 0x0000000b13137c10 */ /* 0x010fc600097fe4ff */
[----:B--2---:R0:W-:Y:S04]  /*c990*/  STL [R1+0x1c0], R15 ;  /* 0x0001c00f01007387 */ /* 0x0041e80000100800 */
[----:B------:R-:W2:Y:S04]  /*c9a0*/  @!P1 LDG.E.U8 R4, desc[UR8][R18.64] ;  /* 0x0000000812049981 */ /* 0x000ea8000c1e1100 */
[----:B0-----:R-:W4:Y:S04]  /*c9b0*/  LDL.LU R15, [R1+0x9c8] ;  /* 0x0009c800010f7983 */ /* 0x001f280000300800 */
[----:B------:R-:W4:Y:S04]  /*c9c0*/  LDL R16, [R1+0x360] ;  /* 0x0003600001107983 */ /* 0x000f280000100800 */
[----:B------:R-:W4:Y:S04]  /*c9d0*/  LDL R17, [R1+0x364] ;  /* 0x0003640001117983 */ /* 0x000f280000100800 */
[----:B---3--:R0:W-:Y:S04]  /*c9e0*/  STL [R1+0x1bc], R5 ;  /* 0x0001bc0501007387 */ /* 0x0081e80000100800 */
[----:B0-----:R-:W3:Y:S04]  /*c9f0*/  LDL.LU R5, [R1+0x9c4] ;  /* 0x0009c40001057983 */ /* 0x001ee80000300800 */
[----:B--2---:R0:W-:Y:S04]  /*ca00*/  STL [R1+0x1c4], R4 ;  /* 0x0001c40401007387 */ /* 0x0041e80000100800 */
[----:B0-----:R-:W2:Y:S01]  /*ca10*/  LDL.LU R4, [R1+0x9c0] ;  /* 0x0009c00001047983 */ /* 0x001ea20000300800 */
[C---:B----4-:R-:W-:Y:S01]  /*ca20*/  IADD3 RZ, P4, R16.reuse, UR10, RZ ;  /* 0x0000000a10ff7c10 */ /* 0x050fe2000ff9e0ff */
[----:B------:R-:W-:-:S02]  /*ca30*/  VIADD R2, R16, UR10 ;  /* 0x0000000a10027c36 */ /* 0x000fc40008000000 */
[----:B------:R-:W4:Y:S01]  /*ca40*/  LDL R18, [R1+0x654] ;  /* 0x0006540001127983 */ /* 0x000f220000100800 */
[C---:B------:R-:W-:Y:S01]  /*ca50*/  IADD3 RZ, P3, R17.reuse, UR10, RZ ;  /* 0x0000000a11ff7c10 */ /* 0x040fe2000ff7e0ff */
[----:B------:R-:W-:Y:S02]  /*ca60*/  VIADD R16, R17, UR10 ;  /* 0x0000000a11107c36 */ /* 0x000fe40008000000 */
[----:B------:R-:W2:Y:S04]  /*ca70*/  LDL R17, [R1+0x658] ;  /* 0x0006580001117983 */ /* 0x000ea80000100800 */
[----:B------:R-:W2:Y:S01]  /*ca80*/  LDL R19, [R1+0x368] ;  /* 0x0003680001137983 */ /* 0x000ea20000100800 */
[----:B------:R-:W-:Y:S02]  /*ca90*/  PRMT R15, RZ, 0x7610, R15 ;  /* 0x00007610ff0f7816 */ /* 0x000fe4000000000f */
[----:B---3--:R-:W-:-:S02]  /*caa0*/  PRMT R5, RZ, 0x7610, R5 ;  /* 0x00007610ff057816 */ /* 0x008fc40000000005 */
[----:B----4-:R-:W-:Y:S02]  /*cab0*/  IADD3.X R3, R18, UR11, RZ, P4, !PT ;  /* 0x0000000b12037c10 */ /* 0x010fe4000a7fe4ff */
[----:B--2---:R-:W-:-:S03]  /*cac0*/  IADD3.X R17, R17, UR11, RZ, P3, !PT ;  /* 0x0000000b11117c10 */ /* 0x004fc60009ffe4ff */
[----:B------:R-:W2:Y:S01]  /*cad0*/  @!P0 LDG.E.U8 R15, desc[UR8][R2.64] ;  /* 0x00000008020f8981 */ /* 0x000ea2000c1e1100 */
[C---:B------:R-:W-:Y:S01]  /*cae0*/  IADD3 RZ, P2, R19.reuse, UR10, RZ ;  /* 0x0000000a13ff7c10 */ /* 0x040fe2000ff5e0ff */
[----:B------:R-:W-:Y:S02]  /*caf0*/  VIADD R18, R19, UR10 ;  /* 0x0000000a13127c36 */ /* 0x000fe40008000000 */
[----:B------:R-:W3:Y:S04]  /*cb00*/  @!P1 LDG.E.U8 R5, desc[UR8][R16.64] ;  /* 0x0000000810059981 */ /* 0x000ee8000c1e1100 */
[----:B------:R-:W4:Y:S01]  /*cb10*/  LDL R19, [R1+0x65c] ;  /* 0x00065c0001137983 */ /* 0x000f220000100800 */
[----:B------:R-:W-:-:S03]  /*cb20*/  PRMT R4, RZ, 0x7610, R4 ;  /* 0x00007610ff047816 */ /* 0x000fc60000000004 */
[----:B--2---:R0:W-:Y:S04]  /*cb30*/  STL [R1+0x1b0], R15 ;  /* 0x0001b00f01007387 */ /* 0x0041e80000100800 */
[----:B0-----:R-:W2:Y:S01]  /*cb40*/  LDL.LU R15, [R1+0x9bc] ;  /* 0x0009bc00010f7983 */ /* 0x001ea20000300800 */
[----:B----4-:R-:W-:-:S03]  /*cb50*/  IADD3.X R19, R19, UR11, RZ, P2, !PT ;  /* 0x0000000b13137c10 */ /* 0x010fc600097fe4ff */
[----:B------:R-:W4:Y:S04]  /*cb60*/  LDL R2, [R1+0x660] ;  /* 0x0006600001027983 */ /* 0x000f280000100800 */
[----:B------:R-:W2:Y:S04]  /*cb70*/  LDL R3, [R1+0x374] ;  /* 0x0003740001037983 */ /* 0x000ea80000100800 */
[----:B---3--:R0:W-:Y:S04]  /*cb80*/  STL [R1+0x1b8], R5 ;  /* 0x0001b80501007387 */ /* 0x0081e80000100800 */
[----:B------:R-:W3:Y:S04]  /*cb90*/  @!P0 LDG.E.U8 R4, desc[UR8][R18.64] ;  /* 0x0000000812048981 */ /* 0x000ee8000c1e1100 */
[----:B0-----:R-:W4:Y:S04]  /*cba0*/  LDL.LU R5, [R1+0x9b8] ;  /* 0x0009b80001057983 */ /* 0x001f280000300800 */
[----:B------:R-:W4:Y:S04]  /*cbb0*/  LDL R16, [R1+0x36c] ;  /* 0x00036c0001107983 */ /* 0x000f280000100800 */
[----:B------:R-:W4:Y:S01]  /*cbc0*/  LDL R17, [R1+0x370] ;  /* 0x0003700001117983 */ /* 0x000f220000100800 */
[----:B--2---:R-:W-:-:S03]  /*cbd0*/  IADD3 RZ, P2, R3, UR10, RZ ;  /* 0x0000000a03ff7c10 */ /* 0x004fc6000ff5e0ff */
[----:B---3--:R0:W-:Y:S01]  /*cbe0*/  STL [R1+0x1b4], R4 ;  /* 0x0001b40401007387 */ /* 0x0081e20000100800 */
[----:B----4-:R-:W-:Y:S02]  /*cbf0*/  PRMT R5, RZ, 0x7610, R5 ;  /* 0x00007610ff057816 */ /* 0x010fe40000000005 */
[C---:B------:R-:W-:Y:S01]  /*cc00*/  IADD3 RZ, P4, R16.reuse, UR10, RZ ;  /* 0x0000000a10ff7c10 */ /* 0x040fe2000ff9e0ff */
[----:B------:R-:W-:Y:S01]  /*cc10*/  VIADD R18, R16, UR10 ;  /* 0x0000000a10127c36 */ /* 0x000fe20008000000 */
[----:B0-----:R-:W2:Y:S01]  /*cc20*/  LDL.LU R4, [R1+0x9b4] ;  /* 0x0009b40001047983 */ /* 0x001ea20000300800 */
[C---:B------:R-:W-:Y:S01]  /*cc30*/  IADD3 RZ, P3, R17.reuse, UR10, RZ ;  /* 0x0000000a11ff7c10 */ /* 0x040fe2000ff7e0ff */
[----:B------:R-:W-:Y:S01]  /*cc40*/  VIADD R16, R17, UR10 ;  /* 0x0000000a11107c36 */ /* 0x000fe20008000000 */
[----:B------:R-:W-:Y:S01]  /*cc50*/  IADD3.X R19, R2, UR11, RZ, P4, !PT ;  /* 0x0000000b02137c10 */ /* 0x000fe2000a7fe4ff */
[----:B------:R-:W3:Y:S01]  /*cc60*/  LDL R17, [R1+0x664] ;  /* 0x0006640001117983 */ /* 0x000ee20000100800 */
[----:B------:R-:W-:-:S03]  /*cc70*/  VIADD R2, R3, UR10 ;  /* 0x0000000a03027c36 */ /* 0x000fc60008000000 */
[----:B------:R-:W4:Y:S04]  /*cc80*/  LDL R3, [R1+0x668] ;  /* 0x0006680001037983 */ /* 0x000f280000100800 */
[----:B------:R-:W4:Y:S01]  /*cc90*/  @!P1 LDG.E.U8 R5, desc[UR8][R18.64] ;  /* 0x0000000812059981 */ /* 0x000f22000c1e1100 */
[----:B------:R-:W-:Y:S02]  /*cca0*/  PRMT R15, RZ, 0x7610, R15 ;  /* 0x00007610ff0f7816 */ /* 0x000fe4000000000f */
[----:B--2---:R-:W-:Y:S02]  /*ccb0*/  PRMT R4, RZ, 0x7610, R4 ;  /* 0x00007610ff047816 */ /* 0x004fe40000000004 */
[----:B---3--:R-:W-:Y:S02]  /*ccc0*/  IADD3.X R17, R17, UR11, RZ, P3, !PT ;  /* 0x0000000b11117c10 */ /* 0x008fe40009ffe4ff */
[----:B----4-:R-:W-:-:S03]  /*ccd0*/  IADD3.X R3, R3, UR11, RZ, P2, !PT ;  /* 0x0000000b03037c10 */ /* 0x010fc600097fe4ff */
[----:B------:R-:W2:Y:S04]  /*cce0*/  @!P0 LDG.E.U8 R15, desc[UR8][R16.64] ;  /* 0x00000008100f8981 */ /* 0x000ea8000c1e1100 */
[----:B------:R0:W-:Y:S04]  /*ccf0*/  STL [R1+0x1ac], R5 ;  /* 0x0001ac0501007387 */ /* 0x0001e80000100800 */
[----:B------:R-:W3:Y:S04]  /*cd00*/  @!P1 LDG.E.U8 R4, desc[UR8][R2.64] ;  /* 0x0000000802049981 */ /* 0x000ee8000c1e1100 */
[----:B0-----:R-:W4:Y:S04]  /*cd10*/  LDL.LU R5, [R1+0x9b0] ;  /* 0x0009b00001057983 */ /* 0x001f280000300800 */
[----:B------:R-:W4:Y:S04]  /*cd20*/  LDL R16, [R1+0x378] ;  /* 0x0003780001107983 */ /* 0x000f280000100800 */
[----:B------:R-:W4:Y:S04]  /*cd30*/  LDL R17, [R1+0x37c] ;  /* 0x00037c0001117983 */ /* 0x000f280000100800 */
[----:B------:R-:W4:Y:S04]  /*cd40*/  LDL R18, [R1+0x66c] ;  /* 0x00066c0001127983 */ /* 0x000f280000100800 */
[----:B------:R-:W4:Y:S04]  /*cd50*/  LDL R19, [R1+0x380] ;  /* 0x0003800001137983 */ /* 0x000f280000100800 */
[----:B--2---:R-:W-:Y:S04]  /*cd60*/  STL [R1+0x858], R15 ;  /* 0x0008580f01007387 */ /* 0x004fe80000100800 */
[----:B---3--:R0:W-:Y:S01]  /*cd70*/  STL [R1+0x1a8], R4 ;  /* 0x0001a80401007387 */ /* 0x0081e20000100800 */
[C---:B----4-:R-:W-:Y:S01]  /*cd80*/  IADD3 RZ, P4, R16.reuse, UR10, RZ ;  /* 0x0000000a10ff7c10 */ /* 0x050fe2000ff9e0ff */
[----:B------:R-:W-:-:S02]  /*cd90*/  VIADD R2, R16, UR10 ;  /* 0x0000000a10027c36 */ /* 0x000fc40008000000 */
[----:B0-----:R-:W2:Y:S01]  /*cda0*/  LDL.LU R4, [R1+0x9ac] ;  /* 0x0009ac0001047983 */ /* 0x001ea20000300800 */
[C---:B------:R-:W-:Y:S01]  /*cdb0*/  IADD3 RZ, P3, R17.reuse, UR10, RZ ;  /* 0x0000000a11ff7c10 */ /* 0x040fe2000ff7e0ff */
[----:B------:R-:W-:Y:S02]  /*cdc0*/  VIADD R16, R17, UR10 ;  /* 0x0000000a11107c36 */ /* 0x000fe40008000000 */
[----:B------:R-:W3:Y:S01]  /*cdd0*/  LDL R17, [R1+0x670] ;  /* 0x0006700001117983 */ /* 0x000ee20000100800 */
[----:B------:R-:W-:Y:S02]  /*cde0*/  IADD3.X R3, R18, UR11, RZ, P4, !PT ;  /* 0x0000000b12037c10 */ /* 0x000fe4000a7fe4ff */
        /* <DEDUP_REMOVED lines=17> */
[----:B---3--:R0:W-:Y:S04]  /*cf00*/  STL [R1+0x1a0], R5 ;  /* 0x0001a00501007387 */ /* 0x0081e80000100800 */
[----:B0-----:R-:W3:Y:S04]  /*cf10*/  LDL.LU R5, [R1+0x9a0] ;  /* 0x0009a00001057983 */ /* 0x001ee80000300800 */
[----:B------:R-:W3:Y:S04]  /*cf20*/  LDL R18, [R1+0x678] ;  /* 0x0006780001127983 */ /* 0x000ee80000100800 */
[----:B------:R-:W3:Y:S01]  /*cf30*/  LDL R19, [R1+0x38c] ;  /* 0x00038c0001137983 */ /* 0x000ee20000100800 */
[C---:B----4-:R-:W-:Y:S01]  /*cf40*/  IADD3 RZ, P4, R2.reuse, UR10, RZ ;  /* 0x0000000a02ff7c10 */ /* 0x050fe2000ff9e0ff */
[----:B------:R-:W-:Y:S01]  /*cf50*/  VIADD R16, R2, UR10 ;  /* 0x0000000a02107c36 */ /* 0x000fe20008000000 */
[C---:B------:R-:W-:Y:S01]  /*cf60*/  IADD3 RZ, P3, R3.reuse, UR10, RZ ;  /* 0x0000000a03ff7c10 */ /* 0x040fe2000ff7e0ff */
[----:B------:R-:W-:-:S02]  /*cf70*/  VIADD R2, R3, UR10 ;  /* 0x0000000a03027c36 */ /* 0x000fc40008000000 */
[----:B------:R-:W4:Y:S01]  /*cf80*/  LDL R3, [R1+0x67c] ;  /* 0x00067c0001037983 */ /* 0x000f220000100800 */
[----:B--2---:R-:W-:Y:S02]  /*cf90*/  PRMT R4, RZ, 0x7610, R4 ;  /* 0x00007610ff047816 */ /* 0x004fe40000000004 */
[----:B---3--:R-:W-:Y:S02]  /*cfa0*/  IADD3.X R17, R18, UR11, RZ, P4, !PT ;  /* 0x0000000b12117c10 */ /* 0x008fe4000a7fe4ff */
[C---:B------:R-:W-:Y:S01]  /*cfb0*/  IADD3 RZ, P2, R19.reuse, UR10, RZ ;  /* 0x0000000a13ff7c10 */ /* 0x040fe2000ff5e0ff */
[----:B------:R-:W-:Y:S02]  /*cfc0*/  VIADD R18, R19, UR10 ;  /* 0x0000000a13127c36 */ /* 0x000fe40008000000 */
[----:B------:R-:W2:Y:S04]  /*cfd0*/  @!P1 LDG.E.U8 R4, desc[UR8][R16.64] ;  /* 0x0000000810049981 */ /* 0x000ea8000c1e1100 */
[----:B------:R-:W3:Y:S01]  /*cfe0*/  LDL R19, [R1+0x680] ;  /* 0x0006800001137983 */ /* 0x000ee20000100800 */
[----:B------:R-:W-:-:S02]  /*cff0*/  PRMT R15, RZ, 0x7610, R15 ;  /* 0x00007610ff0f7816 */ /* 0x000fc4000000000f */
[----:B----4-:R-:W-:Y:S02]  /*d000*/  IADD3.X R3, R3, UR11, RZ, P3, !PT ;  /* 0x0000000b03037c10 */ /* 0x010fe40009ffe4ff */
[----:B------:R-:W-:-:S03]  /*d010*/  PRMT R14, RZ, 0x7610, R14 ;  /* 0x00007610ff0e7816 */ /* 0x000fc6000000000e */
[----:B------:R-:W4:Y:S04]  /*d020*/  @!P0 LDG.E.U8 R15, desc[UR8][R2.64] ;  /* 0x00000008020f8981 */ /* 0x000f28000c1e1100 */
[----:B--2---:R0:W-:Y:S01]  /*d030*/  STL [R1+0x18c], R4 ;  /* 0x00018c0401007387 */ /* 0x0041e20000100800 */
[----:B---3--:R-:W-:-:S05]  /*d040*/  IADD3.X R19, R19, UR11, RZ, P2, !PT ;  /* 0x0000000b13137c10 */ /* 0x008fca00097fe4ff */
[----:B------:R-:W2:Y:S04]  /*d050*/  @!P1 LDG.E.U8 R14, desc[UR8][R18.64] ;  /* 0x00000008120e9981 */ /* 0x000ea8000c1e1100 */
[----:B0-----:R-:W3:Y:S04]  /*d060*/  LDL.LU R4, [R1+0x99c] ;  /* 0x00099c0001047983 */ /* 0x001ee80000300800 */
[----:B------:R-:W3:Y:S04]  /*d070*/  LDL R16, [R1+0x390] ;  /* 0x0003900001107983 */ /* 0x000ee80000100800 */
[----:B------:R-:W3:Y:S04]  /*d080*/  LDL R17, [R1+0x394] ;  /* 0x0003940001117983 */ /* 0x000ee80000100800 */
[----:B------:R-:W3:Y:S04]  /*d090*/  LDL R2, [R1+0x684] ;  /* 0x0006840001027983 */ /* 0x000ee80000100800 */
[----:B------:R-:W3:Y:S04]  /*d0a0*/  LDL R3, [R1+0x398] ;  /* 0x0003980001037983 */ /* 0x000ee80000100800 */
[----:B----4-:R-:W-:Y:S04]  /*d0b0*/  STL [R1+0x8a0], R15 ;  /* 0x0008a00f01007387 */ /* 0x010fe80000100800 */
[----:B--2---:R-:W-:Y:S01]  /*d0c0*/  STL [R1+0x85c], R14 ;  /* 0x00085c0e01007387 */ /* 0x004fe20000100800 */
[C---:B---3--:R-:W-:Y:S01]  /*d0d0*/  IADD3 RZ, P4, R16.reuse, UR10, RZ ;  /* 0x0000000a10ff7c10 */ /* 0x048fe2000ff9e0ff */
[----:B------:R-:W-:Y:S01]  /*d0e0*/  VIADD R18, R16, UR10 ;  /* 0x0000000a10127c36 */ /* 0x000fe20008000000 */
[C---:B------:R-:W-:Y:S01]  /*d0f0*/  IADD3 RZ, P3, R17.reuse, UR10, RZ ;  /* 0x0000000a11ff7c10 */ /* 0x040fe2000ff7e0ff */
[----:B------:R-:W-:-:S02]  /*d100*/  VIADD R16, R17, UR10 ;  /* 0x0000000a11107c36 */ /* 0x000fc40008000000 */
[----:B------:R-:W2:Y:S01]  /*d110*/  LDL R17, [R1+0x688] ;  /* 0x0006880001117983 */ /* 0x000ea20000100800 */
[----:B------:R-:W-:Y:S02]  /*d120*/  IADD3.X R19, R2, UR11, RZ, P4, !PT ;  /* 0x0000000b02137c10 */ /* 0x000fe4000a7fe4ff */
[C---:B------:R-:W-:Y:S01]  /*d130*/  IADD3 RZ, P2, R3.reuse, UR10, RZ ;  /* 0x0000000a03ff7c10 */ /* 0x040fe2000ff5e0ff */
[----:B------:R-:W-:Y:S02]  /*d140*/  VIADD R2, R3, UR10 ;  /* 0x0000000a03027c36 */ /* 0x000fe40008000000 */
[----:B------:R-:W3:Y:S01]  /*d150*/  LDL R3, [R1+0x68c] ;  /* 0x00068c0001037983 */ /* 0x000ee20000100800 */
[----:B------:R-:W-:Y:S02]  /*d160*/  PRMT R13, RZ, 0x7610, R13 ;  /* 0x00007610ff0d7816 */ /* 0x000fe4000000000d */
[----:B------:R-:W-:Y:S02]  /*d170*/  PRMT R4, RZ, 0x7610, R4 ;  /* 0x00007610ff047816 */ /* 0x000fe40000000004 */
[----:B------:R-:W-:-:S02]  /*d180*/  PRMT R5, RZ, 0x7610, R5 ;  /* 0x00007610ff057816 */ /* 0x000fc40000000005 */
[----:B------:R-:W4:Y:S04]  /*d190*/  @!P0 LDG.E.U8 R13, desc[UR8][R18.64] ;  /* 0x00000008120d8981 */ /* 0x000f28000c1e1100 */
[----:B------:R-:W4:Y:S04]  /*d1a0*/  LDL R18, [R1+0x690] ;  /* 0x0006900001127983 */ /* 0x000f280000100800 */
[----:B------:R-:W4:Y:S01]  /*d1b0*/  LDL R19, [R1+0x3a4] ;  /* 0x0003a40001137983 */ /* 0x000f220000100800 */
[----:B--2---:R-:W-:-:S05]  /*d1c0*/  IADD3.X R17, R17, UR11, RZ, P3, !PT ;  /* 0x0000000b11117c10 */ /* 0x004fca0009ffe4ff */
[----:B------:R-:W2:Y:S01]  /*d1d0*/  @!P1 LDG.E.U8 R4, desc[UR8][R16.64] ;  /* 0x0000000810049981 */ /* 0x000ea2000c1e1100 */
[----:B---3--:R-:W-:-:S05]  /*d1e0*/  IADD3.X R3, R3, UR11, RZ, P2, !PT ;  /* 0x0000000b03037c10 */ /* 0x008fca00097fe4ff */
[----:B------:R-:W3:Y:S04]  /*d1f0*/  @!P0 LDG.E.U8 R5, desc[UR8][R2.64] ;  /* 0x0000000802058981 */ /* 0x000ee8000c1e1100 */
[----:B----4-:R-:W-:Y:S04]  /*d200*/  STL [R1+0x860], R13 ;  /* 0x0008600d01007387 */ /* 0x010fe80000100800 */
[----:B--2---:R0:W-:Y:S04]  /*d210*/  STL [R1+0x168], R4 ;  /* 0x0001680401007387 */ /* 0x0041e80000100800 */
[----:B0-----:R-:W2:Y:S04]  /*d220*/  LDL.LU R4, [R1+0x998] ;  /* 0x0009980001047983 */ /* 0x001ea80000300800 */
[----:B------:R-:W4:Y:S04]  /*d230*/  LDL R17, [R1+0x39c] ;  /* 0x00039c0001117983 */ /* 0x000f280000100800 */
[----:B---3--:R0:W-:Y:S04]  /*d240*/  STL [R1+0x164], R5 ;  /* 0x0001640501007387 */ /* 0x0081e80000100800 */
[----:B0-----:R-:W3:Y:S04]  /*d250*/  LDL.LU R5, [R1+0x994] ;  /* 0x0009940001057983 */ /* 0x001ee80000300800 */
[----:B------:R-:W2:Y:S01]  /*d260*/  LDL R3, [R1+0x3a0] ;  /* 0x0003a00001037983 */ /* 0x000ea20000100800 */
[----:B------:R-:W-:-:S02]  /*d270*/  IADD3 RZ, P2, R19, UR10, RZ ;  /* 0x0000000a13ff7c10 */ /* 0x000fc4000ff5e0ff */
[----:B------:R-:W-:Y:S02]  /*d280*/  PRMT R12, RZ, 0x7610, R12 ;  /* 0x00007610ff0c7816 */ /* 0x000fe4000000000c */
[C---:B----4-:R-:W-:Y:S01]  /*d290*/  IADD3 RZ, P4, R17.reuse, UR10, RZ ;  /* 0x0000000a11ff7c10 */ /* 0x050fe2000ff9e0ff */
[----:B------:R-:W-:-:S03]  /*d2a0*/  VIADD R16, R17, UR10 ;  /* 0x0000000a11107c36 */ /* 0x000fc60008000000 */
[----:B------:R-:W-:Y:S01]  /*d2b0*/  IADD3.X R17, R18, UR11, RZ, P4, !PT ;  /* 0x0000000b12117c10 */ /* 0x000fe2000a7fe4ff */
[----:B------:R-:W-:Y:S02]  /*d2c0*/  VIADD R18, R19, UR10 ;  /* 0x0000000a13127c36 */ /* 0x000fe40008000000 */
[----:B------:R-:W4:Y:S04]  /*d2d0*/  LDL R19, [R1+0x698] ;  /* 0x0006980001137983 */ /* 0x000f280000100800 */
[----:B------:R-:W4:Y:S01]  /*d2e0*/  @!P1 LDG.E.U8 R12, desc[UR8][R16.64] ;  /* 0x00000008100c9981 */ /* 0x000f22000c1e1100 */
[C---:B--2---:R-:W-:Y:S01]  /*d2f0*/  IADD3 RZ, P3, R3.reuse, UR10, RZ ;  /* 0x0000000a03ff7c10 */ /* 0x044fe2000ff7e0ff */
[----:B------:R-:W-:Y:S02]  /*d300*/  VIADD R2, R3, UR10 ;  /* 0x0000000a03027c36 */ /* 0x000fe40008000000 */
[----:B------:R-:W2:Y:S01]  /*d310*/  LDL R3, [R1+0x694] ;  /* 0x0006940001037983 */ /* 0x000ea20000100800 */
[----:B------:R-:W-:-:S02]  /*d320*/  PRMT R4, RZ, 0x7610, R4 ;  /* 0x00007610ff047816 */ /* 0x000fc40000000004 */
[----:B---3--:R-:W-:Y:S02]  /*d330*/  PRMT R5, RZ, 0x7610, R5 ;  /* 0x00007610ff057816 */ /* 0x008fe40000000005 */
[----:B----4-:R-:W-:-:S05]  /*d340*/  IADD3.X R19, R19, UR11, RZ, P2, !PT ;  /* 0x0000000b13137c10 */ /* 0x010fca00097fe4ff */
[----:B------:R-:W3:Y:S01]  /*d350*/  @!P1 LDG.E.U8 R5, desc[UR8][R18.64] ;  /* 0x0000000812059981 */ /* 0x000ee2000c1e1100 */
[----:B--2---:R-:W-:-:S05]  /*d360*/  IADD3.X R3, R3, UR11, RZ, P3, !PT ;  /* 0x0000000b03037c10 */ /* 0x004fca0009ffe4ff */
[----:B------:R-:W2:Y:S04]  /*d370*/  @!P0 LDG.E.U8 R4, desc[UR8][R2.64] ;  /* 0x0000000802048981 */ /* 0x000ea8000c1e1100 */
[----:B------:R0:W-:Y:S04]  /*d380*/  STL [R1+0x15c], R12 ;  /* 0x00015c0c01007387 */ /* 0x0001e80000100800 */
[----:B0-----:R-:W4:Y:S04]  /*d390*/  LDL.LU R12, [R1+0x990] ;  /* 0x00099000010c7983 */ /* 0x001f280000300800 */
[----:B------:R-:W4:Y:S04]  /*d3a0*/  LDL R16, [R1+0x3a8] ;  /* 0x0003a80001107983 */ /* 0x000f280000100800 */
[----:B------:R-:W4:Y:S04]  /*d3b0*/  LDL R17, [R1+0x3ac] ;  /* 0x0003ac0001117983 */ /* 0x000f280000100800 */
[----:B--2---:R0:W-:Y:S04]  /*d3c0*/  STL [R1+0x158], R4 ;  /* 0x0001580401007387 */ /* 0x0041e80000100800 */
[----:B0-----:R-:W2:Y:S04]  /*d3d0*/  LDL.LU R4, [R1+0x98c] ;  /* 0x00098c0001047983 */ /* 0x001ea80000300800 */
[----:B---3--:R0:W-:Y:S01]  /*d3e0*/  STL [R1+0x160], R5 ;  /* 0x0001600501007387 */ /* 0x0081e20000100800 */
[C---:B----4-:R-:W-:Y:S01]  /*d3f0*/  IADD3 RZ, P4, R16.reuse, UR10, RZ ;  /* 0x0000000a10ff7c10 */ /* 0x050fe2000ff9e0ff */
[----:B------:R-:W-:-:S02]  /*d400*/  VIADD R2, R16, UR10 ;  /* 0x0000000a10027c36 */ /* 0x000fc40008000000 */
[----:B0-----:R-:W3:Y:S04]  /*d410*/  LDL.LU R5, [R1+0x988] ;  /* 0x0009880001057983 */ /* 0x001ee80000300800 */
[----:B------:R-:W4:Y:S01]  /*d420*/  LDL R18, [R1+0x69c] ;  /* 0x00069c0001127983 */ /* 0x000f220000100800 */
[C---:B------:R-:W-:Y:S01]  /*d430*/  IADD3 RZ, P3, R17.reuse, UR10, RZ ;  /* 0x0000000a11ff7c10 */ /* 0x040fe2000ff7e0ff */
[----:B------:R-:W-:Y:S02]  /*d440*/  VIADD R16, R17, UR10 ;  /* 0x0000000a11107c36 */ /* 0x000fe40008000000 */
[----:B------:R-:W3:Y:S04]  /*d450*/  LDL R19, [R1+0x3b0] ;  /* 0x0003b00001137983 */ /* 0x000ee80000100800 */
[----:B------:R-:W3:Y:S01]  /*d460*/  LDL R17, [R1+0x6a0] ;  /* 0x0006a00001117983 */ /* 0x000ee20000100800 */
[----:B------:R-:W-:-:S02]  /*d470*/  PRMT R11, RZ, 0x7610, R11 ;  /* 0x00007610ff0b7816 */ /* 0x000fc4000000000b */
[----:B--2---:R-:W-:Y:S02]  /*d480*/  PRMT R4, RZ, 0x7610, R4 ;  /* 0x00007610ff047816 */ /* 0x004fe40000000004 */
        /* <DEDUP_REMOVED lines=14> */
[----:B----4-:R-:W-:Y:S04]  /*d570*/  STL [R1+0x864], R11 ;  /* 0x0008640b01007387 */ /* 0x010fe80000100800 */
[----:B------:R-:W4:Y:S04]  /*d580*/  LDL R18, [R1+0x6a8] ;  /* 0x0006a80001127983 */ /* 0x000f280000100800 */
[----:B------:R-:W4:Y:S04]  /*d590*/  LDL R19, [R1+0x3bc] ;  /* 0x0003bc0001137983 */ /* 0x000f280000100800 */
[----:B--2---:R-:W-:Y:S01]  /*d5a0*/  STL [R1+0x868], R10 ;  /* 0x0008680a01007387 */ /* 0x004fe20000100800 */
[C---:B---3--:R-:W-:Y:S01]  /*d5b0*/  IADD3 RZ, P4, R3.reuse, UR10, RZ ;  /* 0x0000000a03ff7c10 */ /* 0x048fe2000ff9e0ff */
[----:B------:R-:W-:Y:S01]  /*d5c0*/  VIADD R2, R3, UR10 ;  /* 0x0000000a03027c36 */ /* 0x000fe20008000000 */
[C---:B------:R-:W-:Y:S01]  /*d5d0*/  IADD3 RZ, P3, R17.reuse, UR10, RZ ;  /* 0x0000000a11ff7c10 */ /* 0x040fe2000ff7e0ff */
[----:B------:R-:W-:-:S02]  /*d5e0*/  VIADD R16, R17, UR10 ;  /* 0x0000000a11107c36 */ /* 0x000fc40008000000 */
[----:B------:R-:W2:Y:S01]  /*d5f0*/  LDL R17, [R1+0x6ac] ;  /* 0x0006ac0001117983 */ /* 0x000ea20000100800 */
[----:B----4-:R-:W-:Y:S02]  /*d600*/  IADD3.X R3, R18, UR11, RZ, P4, !PT ;  /* 0x0000000b12037c10 */ /* 0x010fe4000a7fe4ff */
[C---:B------:R-:W-:Y:S01]  /*d610*/  IADD3 RZ, P2, R19.reuse, UR10, RZ ;  /* 0x0000000a13ff7c10 */ /* 0x040fe2000ff5e0ff */
[----:B------:R-:W-:Y:S02]  /*d620*/  VIADD R18, R19, UR10 ;  /* 0x0000000a13127c36 */ /* 0x000fe40008000000 */
[----:B------:R-:W3:Y:S01]  /*d630*/  LDL R19, [R1+0x6b0] ;  /* 0x0006b00001137983 */ /* 0x000ee20000100800 */
[----:B------:R-:W-:Y:S02]  /*d640*/  PRMT R12, RZ, 0x7610, R12 ;  /* 0x00007610ff0c7816 */ /* 0x000fe4000000000c */
[----:B------:R-:W-:Y:S02]  /*d650*/  PRMT R4, RZ, 0x7610, R4 ;  /* 0x00007610ff047816 */ /* 0x000fe40000000004 */
[----:B------:R-:W-:-:S02]  /*d660*/  PRMT R6, RZ, 0x7610, R6 ;  /* 0x00007610ff067816 */ /* 0x000fc40000000006 */
[----:B------:R-:W4:Y:S04]  /*d670*/  @!P1 LDG.E.U8 R12, desc[UR8][R2.64] ;  /* 0x00000008020c9981 */ /* 0x000f28000c1e1100 */
        /* <DEDUP_REMOVED lines=11> */
[----:B------:R-:W2:Y:S04]  /*d730*/  LDL R18, [R1+0x6b4] ;  /* 0x0006b40001127983 */ /* 0x000ea80000100800 */
[----:B------:R-:W3:Y:S01]  /*d740*/  LDL R19, [R1+0x3c8] ;  /* 0x0003c80001137983 */ /* 0x000ee20000100800 */
[C---:B------:R-:W-:Y:S01]  /*d750*/  IADD3 RZ, P4, R3.reuse, UR10, RZ ;  /* 0x0000000a03ff7c10 */ /* 0x040fe2000ff9e0ff */
[----:B------:R-:W-:Y:S01]  /*d760*/  VIADD R2, R3, UR10 ;  /* 0x0000000a03027c36 */ /* 0x000fe20008000000 */
[----:B------:R-:W-:-:S02]  /*d770*/  PRMT R5, RZ, 0x7610, R5 ;  /* 0x00007610ff057816 */ /* 0x000fc40000000005 */
[C---:B----4-:R-:W-:Y:S01]  /*d780*/  IADD3 RZ, P3, R17.reuse, UR10, RZ ;  /* 0x0000000a11ff7c10 */ /* 0x050fe2000ff7e0ff */
[----:B------:R-:W-:Y:S02]  /*d790*/  VIADD R16, R17, UR10 ;  /* 0x0000000a11107c36 */ /* 0x000fe40008000000 */
[----:B------:R-:W4:Y:S01]  /*d7a0*/  LDL R17, [R1+0x6b8] ;  /* 0x0006b80001117983 */ /* 0x000f220000100800 */
[----:B--2---:R-:W-:Y:S02]  /*d7b0*/  IADD3.X R3, R18, UR11, RZ, P4, !PT ;  /* 0x0000000b12037c10 */ /* 0x004fe4000a7fe4ff */
[C---:B---3--:R-:W-:Y:S01]  /*d7c0*/  IADD3 RZ, P2, R19.reuse, UR10, RZ ;  /* 0x0000000a13ff7c10 */ /* 0x048fe2000ff5e0ff */
[----:B------:R-:W-:Y:S02]  /*d7d0*/  VIADD R18, R19, UR10 ;  /* 0x0000000a13127c36 */ /* 0x000fe40008000000 */
[----:B------:R-:W2:Y:S04]  /*d7e0*/  @!P0 LDG.E.U8 R5, desc[UR8][R2.64] ;  /* 0x0000000802058981 */ /* 0x000ea8000c1e1100 */
[----:B------:R-:W3:Y:S01]  /*d7f0*/  LDL R19, [R1+0x6bc] ;  /* 0x0006bc0001137983 */ /* 0x000ee20000100800 */
[----:B------:R-:W-:-:S02]  /*d800*/  PRMT R4, RZ, 0x7610, R4 ;  /* 0x00007610ff047816 */ /* 0x000fc40000000004 */
[----:B------:R-:W-:Y:S02]  /*d810*/  PRMT R6, RZ, 0x7610, R6 ;  /* 0x00007610ff067816 */ /* 0x000fe40000000006 */
[----:B----4-:R-:W-:-:S05]  /*d820*/  IADD3.X R17, R17, UR11, RZ, P3, !PT ;  /* 0x0000000b11117c10 */ /* 0x010fca0009ffe4ff */
[----:B------:R-:W4:Y:S01]  /*d830*/  @!P1 LDG.E.U8 R4, desc[UR8][R16.64] ;  /* 0x0000000810049981 */ /* 0x000f22000c1e1100 */
[----:B---3--:R-:W-:-:S03]  /*d840*/  IADD3.X R19, R19, UR11, RZ, P2, !PT ;  /* 0x0000000b13137c10 */ /* 0x008fc600097fe4ff */
[----:B--2---:R0:W-:Y:S04]  /*d850*/  STL [R1+0x134], R5 ;  /* 0x0001340501007387 */ /* 0x0041e80000100800 */
[----:B------:R-:W2:Y:S04]  /*d860*/  @!P0 LDG.E.U8 R6, desc[UR8][R18.64] ;  /* 0x0000000812068981 */ /* 0x000ea8000c1e1100 */
[----:B0-----:R-:W3:Y:S04]  /*d870*/  LDL.LU R5, [R1+0x978] ;  /* 0x0009780001057983 */ /* 0x001ee80000300800 */
[----:B------:R-:W3:Y:S04]  /*d880*/  LDL R2, [R1+0x3d4] ;  /* 0x0003d40001027983 */ /* 0x000ee80000100800 */
[----:B------:R-:W3:Y:S04]  /*d890*/  LDL R3, [R1+0x3d8] ;  /* 0x0003d80001037983 */ /* 0x000ee80000100800 */
[----:B----4-:R0:W-:Y:S04]  /*d8a0*/  STL [R1+0x13c], R4 ;  /* 0x00013c0401007387 */ /* 0x0101e80000100800 */
[----:B0-----:R-:W4:Y:S04]  /*d8b0*/  LDL.LU R4, [R1+0x974] ;  /* 0x0009740001047983 */ /* 0x001f280000300800 */
[----:B--2---:R0:W-:Y:S04]  /*d8c0*/  STL [R1+0x138], R6 ;  /* 0x0001380601007387 */ /* 0x0041e80000100800 */
[----:B0-----:R-:W2:Y:S01]  /*d8d0*/  LDL.LU R6, [R1+0x970] ;  /* 0x0009700001067983 */ /* 0x001ea20000300800 */
[C---:B---3--:R-:W-:Y:S01]  /*d8e0*/  IADD3 RZ, P4, R2.reuse, UR10, RZ ;  /* 0x0000000a02ff7c10 */ /* 0x048fe2000ff9e0ff */
[----:B------:R-:W-:-:S02]  /*d8f0*/  VIADD R16, R2, UR10 ;  /* 0x0000000a02107c36 */ /* 0x000fc40008000000 */
[----:B------:R-:W3:Y:S01]  /*d900*/  LDL R18, [R1+0x6c8] ;  /* 0x0006c80001127983 */ /* 0x000ee20000100800 */
[C---:B------:R-:W-:Y:S01]  /*d910*/  IADD3 RZ, P3, R3.reuse, UR10, RZ ;  /* 0x0000000a03ff7c10 */ /* 0x040fe2000ff7e0ff */
[----:B------:R-:W-:Y:S02]  /*d920*/  VIADD R2, R3, UR10 ;  /* 0x0000000a03027c36 */ /* 0x000fe40008000000 */
[----:B------:R-:W2:Y:S04]  /*d930*/  LDL R19, [R1+0x3dc] ;  /* 0x0003dc0001137983 */ /* 0x000ea80000100800 */
[----:B------:R-:W2:Y:S01]  /*d940*/  LDL R3, [R1+0x6cc] ;  /* 0x0006cc0001037983 */ /* 0x000ea20000100800 */
[----:B------:R-:W-:Y:S02]  /*d950*/  PRMT R5, RZ, 0x7610, R5 ;  /* 0x00007610ff057816 */ /* 0x000fe40000000005 */
[----:B----4-:R-:W-:-:S02]  /*d960*/  PRMT R4, RZ, 0x7610, R4 ;  /* 0x00007610ff047816 */ /* 0x010fc40000000004 */
[----:B---3--:R-:W-:Y:S02]  /*d970*/  IADD3.X R17, R18, UR11, RZ, P4, !PT ;  /* 0x0000000b12117c10 */ /* 0x008fe4000a7fe4ff */
[C---:B--2---:R-:W-:Y:S01]  /*d980*/  IADD3 RZ, P2, R19.reuse, UR10, RZ ;  /* 0x0000000a13ff7c10 */ /* 0x044fe2000ff5e0ff */
        /* <DEDUP_REMOVED lines=18> */
[----:B------:R-:W-:Y:S01]  /*dab0*/  VIADD R2, R16, UR10 ;  /* 0x0000000a10027c36 */ /* 0x000fe20008000000 */
[----:B------:R-:W-:Y:S01]  /*dac0*/  PRMT R15, RZ, 0x7610, R15 ;  /* 0x00007610ff0f7816 */ /* 0x000fe2000000000f */
[----:B0-----:R-:W2:Y:S01]  /*dad0*/  LDL R24, [R1+0x5d0] ;  /* 0x0005d00001187983 */ /* 0x001ea20000100800 */
[C---:B------:R-:W-:Y:S01]  /*dae0*/  IADD3 RZ, P3, R17.reuse, UR10, RZ ;  /* 0x0000000a11ff7c10 */ /* 0x040fe2000ff7e0ff */
[----:B------:R-:W-:-:S02]  /*daf0*/  VIADD R16, R17, UR10 ;  /* 0x0000000a11107c36 */ /* 0x000fc40008000000 */
[----:B------:R-:W3:Y:S01]  /*db00*/  LDL R17, [R1+0x6d8] ;  /* 0x0006d80001117983 */ /* 0x000ee20000100800 */
[----:B----4-:R-:W-:Y:S02]  /*db10*/  IADD3.X R3, R18, UR11, RZ, P4, !PT ;  /* 0x0000000b12037c10 */ /* 0x010fe4000a7fe4ff */
[C---:B------:R-:W-:Y:S01]  /*db20*/  IADD3 RZ, P2, R19.reuse, UR10, RZ ;  /* 0x0000000a13ff7c10 */ /* 0x040fe2000ff5e0ff */
[----:B------:R-:W-:Y:S01]  /*db30*/  VIADD R18, R19, UR10 ;  /* 0x0000000a13127c36 */ /* 0x000fe20008000000 */
[----:B------:R-:W-:Y:S01]  /*db40*/  PRMT R4, RZ, 0x7610, R4 ;  /* 0x00007610ff047816 */ /* 0x000fe20000000004 */
[----:B------:R-:W4:Y:S01]  /*db50*/  LDL R19, [R1+0x6dc] ;  /* 0x0006dc0001137983 */ /* 0x000f220000100800 */
[----:B------:R-:W-:-:S03]  /*db60*/  PRMT R25, RZ, 0x7610, R25 ;  /* 0x00007610ff197816 */ /* 0x000fc60000000019 */
[----:B------:R-:W2:Y:S01]  /*db70*/  @!P0 LDG.E.U8 R15, desc[UR8][R2.64] ;  /* 0x00000008020f8981 */ /* 0x000ea2000c1e1100 */
[----:B---3--:R-:W-:-:S05]  /*db80*/  IADD3.X R17, R17, UR11, RZ, P3, !PT ;  /* 0x0000000b11117c10 */ /* 0x008fca0009ffe4ff */
[----:B------:R-:W3:Y:S01]  /*db90*/  @!P1 LDG.E.U8 R4, desc[UR8][R16.64] ;  /* 0x0000000810049981 */ /* 0x000ee2000c1e1100 */
[----:B----4-:R-:W-:-:S05]  /*dba0*/  IADD3.X R19, R19, UR11, RZ, P2, !PT ;  /* 0x0000000b13137c10 */ /* 0x010fca00097fe4ff */
[----:B------:R-:W4:Y:S04]  /*dbb0*/  @!P0 LDG.E.U8 R25, desc[UR8][R18.64] ;  /* 0x0000000812198981 */ /* 0x000f28000c1e1100 */
[----:B--2---:R-:W-:Y:S04]  /*dbc0*/  STL [R1+0x8d8], R15 ;  /* 0x0008d80f01007387 */ /* 0x004fe80000100800 */
[----:B---3--:R0:W-:Y:S04]  /*dbd0*/  STL [R1+0x124], R4 ;  /* 0x0001240401007387 */ /* 0x0081e80000100800 */
[----:B0-----:R-:W2:Y:S04]  /*dbe0*/  LDL.LU R4, [R1+0x964] ;  /* 0x0009640001047983 */ /* 0x001ea80000300800 */
[----:B------:R-:W3:Y:S04]  /*dbf0*/  LDL R16, [R1+0x5c8] ;  /* 0x0005c80001107983 */ /* 0x000ee80000100800 */
[----:B------:R-:W2:Y:S04]  /*dc00*/  LDL R17, [R1+0x5c0] ;  /* 0x0005c00001117983 */ /* 0x000ea80000100800 */
[----:B----4-:R0:W-:Y:S04]  /*dc10*/  STL [R1+0x120], R25 ;  /* 0x0001201901007387 */ /* 0x0101e80000100800 */
[----:B------:R-:W4:Y:S04]  /*dc20*/  LDL R19, [R1+0x5c4] ;  /* 0x0005c40001137983 */ /* 0x000f280000100800 */
[----:B0-----:R-:W4:Y:S01]  /*dc30*/  LDL R25, [R1+0x5cc] ;  /* 0x0005cc0001197983 */ /* 0x001f220000100800 */
[----:B------:R-:W-:-:S02]  /*dc40*/  IADD3 R24, P2, R24, UR10, RZ ;  /* 0x0000000a18187c10 */ /* 0x000fc4000ff5e0ff */
[----:B------:R-:W-:Y:S02]  /*dc50*/  PRMT R15, RZ, 0x7610, R15 ;  /* 0x00007610ff0f7816 */ /* 0x000fe4000000000f */
[----:B------:R-:W-:Y:S02]  /*dc60*/  PRMT R3, RZ, 0x7610, R3 ;  /* 0x00007610ff037816 */ /* 0x000fe40000000003 */
[----:B---3--:R-:W-:Y:S02]  /*dc70*/  IADD3 R18, P3, R16, UR10, RZ ;  /* 0x0000000a10127c10 */ /* 0x008fe4000ff7e0ff */
[----:B--2---:R-:W-:Y:S02]  /*dc80*/  IADD3 R16, P4, R17, UR10, RZ ;  /* 0x0000000a11107c10 */ /* 0x004fe4000ff9e0ff */
[----:B------:R-:W2:Y:S01]  /*dc90*/  LDL R17, [R1+0x5bc] ;  /* 0x0005bc0001117983 */ /* 0x000ea20000100800 */
[----:B----4-:R-:W-:-:S05]  /*dca0*/  IADD3.X R19, R19, UR11, RZ, P3, !PT ;  /* 0x0000000b13137c10 */ /* 0x010fca0009ffe4ff */
[----:B------:R-:W3:Y:S01]  /*dcb0*/  @!P0 LDG.E.U8 R3, desc[UR8][R18.64] ;  /* 0x0000000812038981 */ /* 0x000ee2000c1e1100 */
[----:B------:R-:W-:-:S05]  /*dcc0*/  IADD3.X R25, R25, UR11, RZ, P2, !PT ;  /* 0x0000000b19197c10 */ /* 0x000fca00097fe4ff */
[----:B------:R-:W4:Y:S01]  /*dcd0*/  @!P1 LDG.E.U8 R15, desc[UR8][R24.64] ;  /* 0x00000008180f9981 */ /* 0x000f22000c1e1100 */
[----:B------:R-:W-:-:S03]  /*dce0*/  PRMT R12, RZ, 0x7610, R12 ;  /* 0x00007610ff0c7816 */ /* 0x000fc6000000000c */
[----:B------:R-:W3:Y:S01]  /*dcf0*/  LDL R25, [R1+0x5b0] ;  /* 0x0005b00001197983 */ /* 0x000ee20000100800 */
[----:B--2---:R-:W-:-:S05]  /*dd00*/  IADD3.X R17, R17, UR11, RZ, P4, !PT ;  /* 0x0000000b11117c10 */ /* 0x004fca000a7fe4ff */
[----:B------:R-:W2:Y:S04]  /*dd10*/  @!P1 LDG.E.U8 R12, desc[UR8][R16.64] ;  /* 0x00000008100c9981 */ /* 0x000ea8000c1e1100 */
[----:B----4-:R-:W-:Y:S04]  /*dd20*/  STL [R1+0x8dc], R15 ;  /* 0x0008dc0f01007387 */ /* 0x010fe80000100800 */
[----:B------:R-:W4:Y:S04]  /*dd30*/  LDL R19, [R1+0x5a8] ;  /* 0x0005a80001137983 */ /* 0x000f280000100800 */
[----:B---3--:R-:W-:Y:S04]  /*dd40*/  STL [R1+0x8e8], R3 ;  /* 0x0008e80301007387 */ /* 0x008fe80000100800 */
[----:B------:R-:W3:Y:S01]  /*dd50*/  LDL R17, [R1+0x5a0] ;  /* 0x0005a00001117983 */ /* 0x000ee20000100800 */
[----:B------:R-:W-:-:S03]  /*dd60*/  IADD3 R24, P2, R25, UR10, RZ ;  /* 0x0000000a19187c10 */ /* 0x000fc6000ff5e0ff */
[----:B--2---:R-:W-:Y:S04]  /*dd70*/  STL [R1+0x8ec], R12 ;  /* 0x0008ec0c01007387 */ /* 0x004fe80000100800 */
[----:B------:R-:W2:Y:S01]  /*dd80*/  LDL R25, [R1+0x5ac] ;  /* 0x0005ac0001197983 */ /* 0x000ea20000100800 */
[----:B----4-:R-:W-:-:S03]  /*dd90*/  IADD3 R18, P3, R19, UR10, RZ ;  /* 0x0000000a13127c10 */ /* 0x010fc6000ff7e0ff */
[----:B------:R-:W4:Y:S01]  /*dda0*/  LDL R19, [R1+0x5a4] ;  /* 0x0005a40001137983 */ /* 0x000f220000100800 */
[----:B---3--:R-:W-:-:S03]  /*ddb0*/  IADD3 R16, P4, R17, UR10, RZ ;  /* 0x0000000a11107c10 */ /* 0x008fc6000ff9e0ff */
[----:B------:R-:W3:Y:S01]  /*ddc0*/  LDL R17, [R1+0x59c] ;  /* 0x00059c0001117983 */ /* 0x000ee20000100800 */
[----:B------:R-:W-:Y:S02]  /*ddd0*/  PRMT R14, RZ, 0x7610, R14 ;  /* 0x00007610ff0e7816 */ /* 0x000fe4000000000e */
[----:B------:R-:W-:Y:S02]  /*dde0*/  PRMT R4, RZ, 0x7610, R4 ;  /* 0x00007610ff047816 */ /* 0x000fe40000000004 */
[----:B------:R-:W-:Y:S02]  /*ddf0*/  PRMT R5, RZ, 0x7610, R5 ;  /* 0x00007610ff057816 */ /* 0x000fe40000000005 */
[----:B--2---:R-:W-:-:S05]  /*de00*/  IADD3.X R25, R25, UR11, RZ, P2, !PT ;  /* 0x0000000b19197c10 */ /* 0x004fca00097fe4ff */
[----:B------:R-:W2:Y:S01]  /*de10*/  @!P1 LDG.E.U8 R14, desc[UR8][R24.64] ;  /* 0x00000008180e9981 */ /* 0x000ea2000c1e1100 */
[----:B----4-:R-:W-:-:S03]  /*de20*/  IADD3.X R19, R19, UR11, RZ, P3, !PT ;  /* 0x0000000b13137c10 */ /* 0x010fc60009ffe4ff */
[----:B------:R-:W4:Y:S04]  /*de30*/  LDL R25, [R1+0x598] ;  /* 0x0005980001197983 */ /* 0x000f280000100800 */
[----:B------:R-:W4:Y:S01]  /*de40*/  @!P0 LDG.E.U8 R4, desc[UR8][R18.64] ;  /* 0x0000000812048981 */ /* 0x000f22000c1e1100 */
[----:B---3--:R-:W-:-:S05]  /*de50*/  IADD3.X R17, R17, UR11, RZ, P4, !PT ;  /* 0x0000000b11117c10 */ /* 0x008fca000a7fe4ff */
[----:B------:R-:W3:Y:S04]  /*de60*/  @!P1 LDG.E.U8 R5, desc[UR8][R16.64] ;  /* 0x0000000810059981 */ /* 0x000ee8000c1e1100 */
[----:B--2---:R-:W-:Y:S04]  /*de70*/  STL [R1+0x86c], R14 ;  /* 0x00086c0e01007387 */ /* 0x004fe80000100800 */
[----:B----4-:R0:W-:Y:S04]  /*de80*/  STL [R1+0x104], R4 ;  /* 0x0001040401007387 */ /* 0x0101e80000100800 */
[----:B0-----:R-:W2:Y:S04]  /*de90*/  LDL.LU R4, [R1+0x960] ;  /* 0x0009600001047983 */ /* 0x001ea80000300800 */
[----:B------:R-:W4:Y:S04]  /*dea0*/  LDL R19, [R1+0x590] ;  /* 0x0005900001137983 */ /* 0x000f280000100800 */
[----:B---3--:R0:W-:Y:S04]  /*deb0*/  STL [R1+0x108], R5 ;  /* 0x0001080501007387 */ /* 0x0081e80000100800 */
[----:B0-----:R-:W3:Y:S04]  /*dec0*/  LDL.LU R5, [R1+0x95c] ;  /* 0x00095c0001057983 */ /* 0x001ee80000300800 */
[----:B------:R-:W2:Y:S01]  /*ded0*/  LDL R17, [R1+0x588] ;  /* 0x0005880001117983 */ /* 0x000ea20000100800 */
[----:B------:R-:W-:-:S03]  /*dee0*/  IADD3 R24, P2, R25, UR10, RZ ;  /* 0x0000000a19187c10 */ /* 0x000fc6000ff5e0ff */
[----:B------:R-:W3:Y:S01]  /*def0*/  LDL R25, [R1+0x594] ;  /* 0x0005940001197983 */ /* 0x000ee20000100800 */
[----:B----4-:R-:W-:-:S03]  /*df00*/  IADD3 R18, P3, R19, UR10, RZ ;  /* 0x0000000a13127c10 */ /* 0x010fc6000ff7e0ff */
[----:B------:R-:W4:Y:S01]  /*df10*/  LDL R19, [R1+0x58c] ;  /* 0x00058c0001137983 */ /* 0x000f220000100800 */
[----:B--2---:R-:W-:-:S03]  /*df20*/  IADD3 R16, P4, R17, UR10, RZ ;  /* 0x0000000a11107c10 */ /* 0x004fc6000ff9e0ff */
[----:B------:R-:W2:Y:S01]  /*df30*/  LDL R17, [R1+0x584] ;  /* 0x0005840001117983 */ /* 0x000ea20000100800 */
[----:B------:R-:W-:Y:S02]  /*df40*/  PRMT R6, RZ, 0x7610, R6 ;  /* 0x00007610ff067816 */ /* 0x000fe40000000006 */
[----:B---3--:R-:W-:Y:S02]  /*df50*/  IADD3.X R25, R25, UR11, RZ, P2, !PT ;  /* 0x0000000b19197c10 */ /* 0x008fe400097fe4ff */
[----:B------:R-:W-:Y:S02]  /*df60*/  PRMT R4, RZ, 0x7610, R4 ;  /* 0x00007610ff047816 */ /* 0x000fe40000000004 */
[----:B------:R-:W-:Y:S01]  /*df70*/  PRMT R5, RZ, 0x7610, R5 ;  /* 0x00007610ff057816 */ /* 0x000fe20000000005 */
[----:B------:R-:W3:Y:S01]  /*df80*/  @!P0 LDG.E.U8 R6, desc[UR8][R24.64] ;  /* 0x0000000818068981 */ /* 0x000ee2000c1e1100 */
[----:B----4-:R-:W-:-:S05]  /*df90*/  IADD3.X R19, R19, UR11, RZ, P3, !PT ;  /* 0x0000000b13137c10 */ /* 0x010fca0009ffe4ff */
        /* <DEDUP_REMOVED lines=9> */
[----:B------:R-:W4:Y:S04]  /*e030*/  LDL R19, [R1+0x580] ;  /* 0x0005800001137983 */ /* 0x000f280000100800 */
[----:B--2---:R0:W-:Y:S04]  /*e040*/  STL [R1+0xf8], R5 ;  /* 0x0000f80501007387 */ /* 0x0041e80000100800 */
[----:B0-----:R-:W2:Y:S04]  /*e050*/  LDL.LU R5, [R1+0x950] ;  /* 0x0009500001057983 */ /* 0x001ea80000300800 */
[----:B------:R-:W2:Y:S01]  /*e060*/  LDL R17, [R1+0x57c] ;  /* 0x00057c0001117983 */ /* 0x000ea20000100800 */
[----:B---3--:R-:W-:-:S02]  /*e070*/  IADD3 R18, P3, R24, UR10, RZ ;  /* 0x0000000a18127c10 */ /* 0x008fc4000ff7e0ff */
[----:B------:R-:W-:Y:S02]  /*e080*/  IADD3 R24, P4, R25, UR10, RZ ;  /* 0x0000000a19187c10 */ /* 0x000fe4000ff9e0ff */
[----:B------:R-:W3:Y:S01]  /*e090*/  LDL R25, [R1+0x564] ;  /* 0x0005640001197983 */ /* 0x000ee20000100800 */
[----:B----4-:R-:W-:Y:S02]  /*e0a0*/  PRMT R4, RZ, 0x7610, R4 ;  /* 0x00007610ff047816 */ /* 0x010fe40000000004 */
[----:B------:R-:W-:Y:S02]  /*e0b0*/  IADD3 R16, P2, R19, UR10, RZ ;  /* 0x0000000a13107c10 */ /* 0x000fe4000ff5e0ff */
[----:B------:R-:W4:Y:S02]  /*e0c0*/  LDL R19, [R1+0x56c] ;  /* 0x00056c0001137983 */ /* 0x000f240000100800 */
[----:B--2---:R-:W-:-:S05]  /*e0d0*/  IADD3.X R17, R17, UR11, RZ, P2, !PT ;  /* 0x0000000b11117c10 */ /* 0x004fca00097fe4ff */
[----:B------:R-:W2:Y:S01]  /*e0e0*/  @!P1 LDG.E.U8 R4, desc[UR8][R16.64] ;  /* 0x0000000810049981 */ /* 0x000ea2000c1e1100 */
[----:B------:R-:W-:Y:S02]  /*e0f0*/  PRMT R11, RZ, 0x7610, R11 ;  /* 0x00007610ff0b7816 */ /* 0x000fe4000000000b */
[----:B------:R-:W-:Y:S02]  /*e100*/  PRMT R6, RZ, 0x7610, R6 ;  /* 0x00007610ff067816 */ /* 0x000fe40000000006 */
[----:B---3--:R-:W-:-:S05]  /*e110*/  IADD3.X R25, R25, UR11, RZ, P4, !PT ;  /* 0x0000000b19197c10 */ /* 0x008fca000a7fe4ff */
[----:B------:R-:W3:Y:S01]  /*e120*/  @!P0 LDG.E.U8 R6, desc[UR8][R24.64] ;  /* 0x0000000818068981 */ /* 0x000ee2000c1e1100 */
[----:B----4-:R-:W-:-:S05]  /*e130*/  IADD3.X R19, R19, UR11, RZ, P3, !PT ;  /* 0x0000000b13137c10 */ /* 0x010fca0009ffe4ff */
[----:B------:R-:W4:Y:S04]  /*e140*/  @!P1 LDG.E.U8 R11, desc[UR8][R18.64] ;  /* 0x00000008120b9981 */ /* 0x000f28000c1e1100 */
[----:B--2---:R0:W-:Y:S04]  /*e150*/  STL [R1+0xdc], R4 ;  /* 0x0000dc0401007387 */ /* 0x0041e80000100800 */
[----:B0-----:R-:W2:Y:S04]  /*e160*/  LDL.LU R4, [R1+0x94c] ;  /* 0x00094c0001047983 */ /* 0x001ea80000300800 */
[----:B------:R-:W2:Y:S04]  /*e170*/  LDL R19, [R1+0x560] ;  /* 0x0005600001137983 */ /* 0x000ea80000100800 */
[----:B------:R-:W2:Y:S04]  /*e180*/  LDL R16, [R1+0x558] ;  /* 0x0005580001107983 */ /* 0x000ea80000100800 */
[----:B------:R-:W2:Y:S04]  /*e190*/  LDL R17, [R1+0x550] ;  /* 0x0005500001117983 */ /* 0x000ea80000100800 */
[----:B----4-:R-:W-:Y:S04]  /*e1a0*/  STL [R1+0x870], R11 ;  /* 0x0008700b01007387 */ /* 0x010fe80000100800 */
[----:B---3--:R0:W-:Y:S04]  /*e1b0*/  STL [R1+0xf0], R6 ;  /* 0x0000f00601007387 */ /* 0x0081e80000100800 */
[----:B0-----:R-:W3:Y:S04]  /*e1c0*/  LDL.LU R6, [R1+0x948] ;  /* 0x0009480001067983 */ /* 0x001ee80000300800 */
[----:B------:R-:W4:Y:S01]  /*e1d0*/  LDL R25, [R1+0x55c] ;  /* 0x00055c0001197983 */ /* 0x000f220000100800 */
[----:B--2---:R-:W-:-:S03]  /*e1e0*/  IADD3 R24, P2, R19, UR10, RZ ;  /* 0x0000000a13187c10 */ /* 0x004fc6000ff5e0ff */
[----:B------:R-:W2:Y:S01]  /*e1f0*/  LDL R19, [R1+0x554] ;  /* 0x0005540001137983 */ /* 0x000ea20000100800 */
[----:B------:R-:W-:Y:S02]  /*e200*/  PRMT R5, RZ, 0x7610, R5 ;  /* 0x00007610ff057816 */ /* 0x000fe40000000005 */
[----:B------:R-:W-:Y:S02]  /*e210*/  IADD3 R18, P3, R16, UR10, RZ ;  /* 0x0000000a10127c10 */ /* 0x000fe4000ff7e0ff */
[----:B------:R-:W-:Y:S02]  /*e220*/  IADD3 R16, P4, R17, UR10, RZ ;  /* 0x0000000a11107c10 */ /* 0x000fe4000ff9e0ff */
[----:B------:R-:W3:Y:S01]  /*e230*/  LDL R17, [R1+0x54c] ;  /* 0x00054c0001117983 */ /* 0x000ee20000100800 */
[----:B------:R-:W-:Y:S02]  /*e240*/  PRMT R4, RZ, 0x7610, R4 ;  /* 0x00007610ff047816 */ /* 0x000fe40000000004 */
[----:B----4-:R-:W-:-:S05]  /*e250*/  IADD3.X R25, R25, UR11, RZ, P2, !PT ;  /* 0x0000000b19197c10 */ /* 0x010fca00097fe4ff */
[----:B------:R-:W4:Y:S01]  /*e260*/  @!P1 LDG.E.U8 R5, desc[UR8][R24.64] ;  /* 0x0000000818059981 */ /* 0x000f22000c1e1100 */
[----:B--2---:R-:W-:-:S05]  /*e270*/  IADD3.X R19, R19, UR11, RZ, P3, !PT ;  /* 0x0000000b13137c10 */ /* 0x004fca0009ffe4ff */
[----:B------:R-:W2:Y:S01]  /*e280*/  @!P0 LDG.E.U8 R4, desc[UR8][R18.64] ;  /* 0x0000000812048981 */ /* 0x000ea2000c1e1100 */
[----:B---3--:R-:W-:Y:S02]  /*e290*/  PRMT R6, RZ, 0x7610, R6 ;  /* 0x00007610ff067816 */ /* 0x008fe40000000006 */
[----:B------:R-:W-:-:S05]  /*e2a0*/  IADD3.X R17, R17, UR11, RZ, P4, !PT ;  /* 0x0000000b11117c10 */ /* 0x000fca000a7fe4ff */
[----:B------:R-:W3:Y:S04]  /*e2b0*/  @!P1 LDG.E.U8 R6, desc[UR8][R16.64] ;  /* 0x0000000810069981 */ /* 0x000ee8000c1e1100 */
[----:B----4-:R0:W-:Y:S04]  /*e2c0*/  STL [R1+0xd0], R5 ;  /* 0x0000d00501007387 */ /* 0x0101e80000100800 */
[----:B0-----:R-:W4:Y:S04]  /*e2d0*/  LDL.LU R5, [R1+0x944] ;  /* 0x0009440001057983 */ /* 0x001f280000300800 */
[----:B------:R-:W4:Y:S04]  /*e2e0*/  LDL R24, [R1+0x540] ;  /* 0x0005400001187983 */ /* 0x000f280000100800 */
[----:B------:R-:W4:Y:S04]  /*e2f0*/  LDL R25, [R1+0x538] ;  /* 0x0005380001197983 */ /* 0x000f280000100800 */
[----:B--2---:R0:W-:Y:S04]  /*e300*/  STL [R1+0xc8], R4 ;  /* 0x0000c80401007387 */ /* 0x0041e80000100800 */
[----:B0-----:R-:W2:Y:S04]  /*e310*/  LDL.LU R4, [R1+0x940] ;  /* 0x0009400001047983 */ /* 0x001ea80000300800 */
[----:B------:R-:W4:Y:S04]  /*e320*/  LDL R19, [R1+0x548] ;  /* 0x0005480001137983 */ /* 0x000f280000100800 */
[----:B---3--:R0:W-:Y:S04]  /*e330*/  STL [R1+0xcc], R6 ;  /* 0x0000cc0601007387 */ /* 0x0081e80000100800 */
[----:B0-----:R-:W3:Y:S04]  /*e340*/  LDL.LU R6, [R1+0x93c] ;  /* 0x00093c0001067983 */ /* 0x001ee80000300800 */
[----:B------:R-:W3:Y:S01]  /*e350*/  LDL R17, [R1+0x544] ;  /* 0x0005440001117983 */ /* 0x000ee20000100800 */
[----:B----4-:R-:W-:-:S03]  /*e360*/  IADD3 R16, P2, R19, UR10, RZ ;  /* 0x0000000a13107c10 */ /* 0x010fc6000ff5e0ff */
[----:B------:R-:W4:Y:S01]  /*e370*/  LDL R19, [R1+0x53c] ;  /* 0x00053c0001137983 */ /* 0x000f220000100800 */
[----:B------:R-:W-:Y:S02]  /*e380*/  PRMT R5, RZ, 0x7610, R5 ;  /* 0x00007610ff057816 */ /* 0x000fe40000000005 */
[----:B------:R-:W-:Y:S02]  /*e390*/  IADD3 R18, P3, R24, UR10, RZ ;  /* 0x0000000a18127c10 */ /* 0x000fe4000ff7e0ff */
[----:B--2---:R-:W-:Y:S02]  /*e3a0*/  PRMT R4, RZ, 0x7610, R4 ;  /* 0x00007610ff047816 */ /* 0x004fe40000000004 */
[----:B------:R-:W-:Y:S02]  /*e3b0*/  IADD3 R24, P4, R25, UR10, RZ ;  /* 0x0000000a19187c10 */ /* 0x000fe4000ff9e0ff */
[----:B------:R-:W2:Y:S01]  /*e3c0*/  LDL R25, [R1+0x534] ;  /* 0x0005340001197983 */ /* 0x000ea20000100800 */
[----:B---3--:R-:W-:-:S05]  /*e3d0*/  IADD3.X R17, R17, UR11, RZ, P2, !PT ;  /* 0x0000000b11117c10 */ /* 0x008fca00097fe4ff */
[----:B------:R-:W3:Y:S01]  /*e3e0*/  @!P0 LDG.E.U8 R5, desc[UR8][R16.64] ;  /* 0x0000000810058981 */ /* 0x000ee2000c1e1100 */
[----:B----4-:R-:W-:-:S05]  /*e3f0*/  IADD3.X R19, R19, UR11, RZ, P3, !PT ;  /* 0x0000000b13137c10 */ /* 0x010fca0009ffe4ff */
[----:B------:R-:W4:Y:S01]  /*e400*/  @!P1 LDG.E.U8 R4, desc[UR8][R18.64] ;  /* 0x0000000812049981 */ /* 0x000f22000c1e1100 */
[----:B------:R-:W-:Y:S02]  /*e410*/  PRMT R10, RZ, 0x7610, R10 ;  /* 0x00007610ff0a7816 */ /* 0x000fe4000000000a */
        /* <DEDUP_REMOVED lines=9> */
[----:B--2---:R-:W-:Y:S04]  /*e4b0*/  STL [R1+0x874], R10 ;  /* 0x0008740a01007387 */ /* 0x004fe80000100800 */
[----:B------:R-:W2:Y:S01]  /*e4c0*/  LDL R25, [R1+0x52c] ;  /* 0x00052c0001197983 */ /* 0x000ea20000100800 */
[----:B---3--:R-:W-:-:S02]  /*e4d0*/  IADD3 R18, P3, R16, UR10, RZ ;  /* 0x0000000a10127c10 */ /* 0x008fc4000ff7e0ff */
[----:B------:R-:W-:Y:S02]  /*e4e0*/  IADD3 R16, P4, R17, UR10, RZ ;  /* 0x0000000a11107c10 */ /* 0x000fe4000ff9e0ff */
[----:B------:R-:W3:Y:S01]  /*e4f0*/  LDL R17, [R1+0x51c] ;  /* 0x00051c0001117983 */ /* 0x000ee20000100800 */
[----:B----4-:R-:W-:-:S03]  /*e500*/  IADD3 R24, P2, R19, UR10, RZ ;  /* 0x0000000a13187c10 */ /* 0x010fc6000ff5e0ff */
[----:B------:R-:W4:Y:S01]  /*e510*/  LDL R19, [R1+0x524] ;  /* 0x0005240001137983 */ /* 0x000f220000100800 */
[----:B------:R-:W-:Y:S02]  /*e520*/  PRMT R14, RZ, 0x7610, R14 ;  /* 0x00007610ff0e7816 */ /* 0x000fe4000000000e */
[----:B------:R-:W-:Y:S02]  /*e530*/  PRMT R5, RZ, 0x7610, R5 ;  /* 0x00007610ff057816 */ /* 0x000fe40000000005 */
[----:B--2---:R-:W-:Y:S02]  /*e540*/  IADD3.X R25, R25, UR11, RZ, P2, !PT ;  /* 0x0000000b19197c10 */ /* 0x004fe400097fe4ff */
[----:B------:R-:W-:-:S03]  /*e550*/  PRMT R4, RZ, 0x7610, R4 ;  /* 0x00007610ff047816 */ /* 0x000fc60000000004 */
[----:B------:R-:W2:Y:S01]  /*e560*/  @!P1 LDG.E.U8 R14, desc[UR8][R24.64] ;  /* 0x00000008180e9981 */ /* 0x000ea2000c1e1100 */
[----:B---3--:R-:W-:-:S03]  /*e570*/  IADD3.X R17, R17, UR11, RZ, P4, !PT ;  /* 0x0000000b11117c10 */ /* 0x008fc6000a7fe4ff */
[----:B------:R-:W3:Y:S04]  /*e580*/  LDL R25, [R1+0x518] ;  /* 0x0005180001197983 */ /* 0x000ee80000100800 */
[----:B------:R-:W3:Y:S01]  /*e590*/  @!P1 LDG.E.U8 R4, desc[UR8][R16.64] ;  /* 0x0000000810049981 */ /* 0x000ee2000c1e1100 */
[----:B----4-:R-:W-:-:S05]  /*e5a0*/  IADD3.X R19, R19, UR11, RZ, P3, !PT ;  /* 0x0000000b13137c10 */ /* 0x010fca0009ffe4ff */
[----:B------:R-:W4:Y:S04]  /*e5b0*/  @!P0 LDG.E.U8 R5, desc[UR8][R18.64] ;  /* 0x0000000812058981 */ /* 0x000f28000c1e1100 */
        /* <DEDUP_REMOVED lines=15> */
[----:B------:R-:W-:-:S03]  /*e6b0*/  PRMT R5, RZ, 0x7610, R5 ;  /* 0x00007610ff057816 */ /* 0x000fc60000000005 */
[----:B------:R-:W3:Y:S01]  /*e6c0*/  @!P0 LDG.E.U8 R6, desc[UR8][R24.64] ;  /* 0x0000000818068981 */ /* 0x000ee2000c1e1100 */
[----:B------:R-:W-:Y:S02]  /*e6d0*/  PRMT R4, RZ, 0x7610, R4 ;  /* 0x00007610ff047816 */ /* 0x000fe40000000004 */
        /* <DEDUP_REMOVED lines=14> */
[----:B------:R-:W-:-:S02]  /*e7c0*/  PRMT R3, RZ, 0x7610, R3 ;  /* 0x00007610ff037816 */ /* 0x000fc40000000003 */
[----:B---3--:R-:W-:Y:S02]  /*e7d0*/  IADD3 R18, P3, R24, UR10, RZ ;  /* 0x0000000a18127c10 */ /* 0x008fe4000ff7e0ff */
[----:B------:R-:W-:Y:S02]  /*e7e0*/  IADD3 R24, P4, R25, UR10, RZ ;  /* 0x0000000a19187c10 */ /* 0x000fe4000ff9e0ff */
[----:B------:R-:W3:Y:S01]  /*e7f0*/  LDL R25, [R1+0x4ec] ;  /* 0x0004ec0001197983 */ /* 0x000ee20000100800 */
[----:B----4-:R-:W-:-:S03]  /*e800*/  IADD3 R16, P2, R19, UR10, RZ ;  /* 0x0000000a13107c10 */ /* 0x010fc6000ff5e0ff */
[----:B------:R-:W4:Y:S01]  /*e810*/  LDL R19, [R1+0x4f4] ;  /* 0x0004f40001137983 */ /* 0x000f220000100800 */
[----:B--2---:R-:W-:-:S05]  /*e820*/  IADD3.X R17, R17, UR11, RZ, P2, !PT ;  /* 0x0000000b11117c10 */ /* 0x004fca00097fe4ff */
[----:B------:R-:W2:Y:S01]  /*e830*/  @!P1 LDG.E.U8 R3, desc[UR8][R16.64] ;  /* 0x0000000810039981 */ /* 0x000ea2000c1e1100 */
[----:B------:R-:W-:Y:S02]  /*e840*/  PRMT R11, RZ, 0x7610, R11 ;  /* 0x00007610ff0b7816 */ /* 0x000fe4000000000b */
[----:B------:R-:W-:Y:S02]  /*e850*/  PRMT R10, RZ, 0x7610, R10 ;  /* 0x00007610ff0a7816 */ /* 0x000fe4000000000a */
[----:B---3--:R-:W-:Y:S01]  /*e860*/  IADD3.X R25, R25, UR11, RZ, P4, !PT ;  /* 0x0000000b19197c10 */ /* 0x008fe2000a7fe4ff */
[----:B------:R-:W3:Y:S04]  /*e870*/  LDL R17, [R1+0x4c8] ;  /* 0x0004c80001117983 */ /* 0x000ee80000100800 */
[----:B------:R-:W3:Y:S01]  /*e880*/  @!P1 LDG.E.U8 R10, desc[UR8][R24.64] ;  /* 0x00000008180a9981 */ /* 0x000ee2000c1e1100 */
[----:B----4-:R-:W-:-:S05]  /*e890*/  IADD3.X R19, R19, UR11, RZ, P3, !PT ;  /* 0x0000000b13137c10 */ /* 0x010fca0009ffe4ff */
[----:B------:R-:W4:Y:S04]  /*e8a0*/  @!P0 LDG.E.U8 R11, desc[UR8][R18.64] ;  /* 0x00000008120b8981 */ /* 0x000f28000c1e1100 */
[----:B--2---:R-:W-:Y:S04]  /*e8b0*/  STL [R1+0x8f0], R3 ;  /* 0x0008f00301007387 */ /* 0x004fe80000100800 */
[----:B------:R-:W2:Y:S01]  /*e8c0*/  LDL R19, [R1+0x488] ;  /* 0x0004880001137983 */ /* 0x000ea20000100800 */
[----:B---3--:R-:W-:-:S03]  /*e8d0*/  IADD3 R16, P2, R17, UR10, RZ ;  /* 0x0000000a11107c10 */ /* 0x008fc6000ff5e0ff */
[----:B----4-:R-:W-:Y:S04]  /*e8e0*/  STL [R1+0x87c], R11 ;  /* 0x00087c0b01007387 */ /* 0x010fe80000100800 */
[----:B------:R-:W3:Y:S04]  /*e8f0*/  LDL R25, [R1+0x448] ;  /* 0x0004480001197983 */ /* 0x000ee80000100800 */
[----:B------:R-:W-:Y:S04]  /*e900*/  STL [R1+0x880], R10 ;  /* 0x0008800a01007387 */ /* 0x000fe80000100800 */
[----:B------:R-:W4:Y:S01]  /*e910*/  LDL R17, [R1+0x4c4] ;  /* 0x0004c40001117983 */ /* 0x000f220000100800 */
[----:B--2---:R-:W-:-:S03]  /*e920*/  IADD3 R18, P3, R19, UR10, RZ ;  /* 0x0000000a13127c10 */ /* 0x004fc6000ff7e0ff */
[----:B------:R-:W2:Y:S01]  /*e930*/  LDL R19, [R1+0x484] ;  /* 0x0004840001137983 */ /* 0x000ea20000100800 */
[----:B------:R-:W-:Y:S02]  /*e940*/  PRMT R5, RZ, 0x7610, R5 ;  /* 0x00007610ff057816 */ /* 0x000fe40000000005 */
[----:B------:R-:W-:Y:S02]  /*e950*/  PRMT R4, RZ, 0x7610, R4 ;  /* 0x00007610ff047816 */ /* 0x000fe40000000004 */
[----:B---3--:R-:W-:Y:S02]  /*e960*/  IADD3 R24, P4, R25, UR10, RZ ;  /* 0x0000000a19187c10 */ /* 0x008fe4000ff9e0ff */
[----:B------:R-:W3:Y:S01]  /*e970*/  LDL R25, [R1+0x444] ;  /* 0x0004440001197983 */ /* 0x000ee20000100800 */
[----:B----4-:R-:W-:-:S05]  /*e980*/  IADD3.X R17, R17, UR11, RZ, P2, !PT ;  /* 0x0000000b11117c10 */ /* 0x010fca00097fe4ff */
[----:B------:R-:W4:Y:S01]  /*e990*/  @!P0 LDG.E.U8 R5, desc[UR8][R16.64] ;  /* 0x0000000810058981 */ /* 0x000f22000c1e1100 */
[----:B--2---:R-:W-:-:S05]  /*e9a0*/  IADD3.X R19, R19, UR11, RZ, P3, !PT ;  /* 0x0000000b13137c10 */ /* 0x004fca0009ffe4ff */
[----:B------:R-:W2:Y:S01]  /*e9b0*/  @!P0 LDG.E.U8 R4, desc[UR8][R18.64] ;  /* 0x0000000812048981 */ /* 0x000ea2000c1e1100 */
[----:B------:R-:W-:Y:S02]  /*e9c0*/  PRMT R21, RZ, 0x7610, R21 ;  /* 0x00007610ff157816 */ /* 0x000fe40000000015 */
        /* <DEDUP_REMOVED lines=8> */
[----:B------:R-:W2:Y:S04]  /*ea50*/  LDL R19, [R1+0x41c] ;  /* 0x00041c0001137983 */ /* 0x000ea80000100800 */
[----:B---3--:R0:W-:Y:S01]  /*ea60*/  STL [R1+0x8c], R21 ;  /* 0x00008c1501007387 */ /* 0x0081e20000100800 */
[----:B------:R-:W-:-:S03]  /*ea70*/  PRMT R3, RZ, 0x7610, R3 ;  /* 0x00007610ff037816 */ /* 0x000fc60000000003 */
[----:B0-----:R-:W3:Y:S01]  /*ea80*/  LDL R21, [R1+0x4c0] ;  /* 0x0004c00001157983 */ /* 0x001ee20000100800 */
[----:B----4-:R-:W-:-:S03]  /*ea90*/  IADD3 R16, P2, R17, UR10, RZ ;  /* 0x0000000a11107c10 */ /* 0x010fc6000ff5e0ff */
[----:B------:R-:W4:Y:S01]  /*eaa0*/  LDL R17, [R1+0x428] ;  /* 0x0004280001117983 */ /* 0x000f220000100800 */
[----:B--2---:R-:W-:-:S03]  /*eab0*/  IADD3 R24, P4, R25, UR10, RZ ;  /* 0x0000000a19187c10 */ /* 0x004fc6000ff9e0ff */
[----:B------:R-:W2:Y:S01]  /*eac0*/  LDL R25, [R1+0x3fc] ;  /* 0x0003fc0001197983 */ /* 0x000ea20000100800 */
[----:B------:R-:W-:Y:S02]  /*ead0*/  PRMT R5, RZ, 0x7610, R5 ;  /* 0x00007610ff057816 */ /* 0x000fe40000000005 */
[----:B------:R-:W-:Y:S02]  /*eae0*/  PRMT R4, RZ, 0x7610, R4 ;  /* 0x00007610ff047816 */ /* 0x000fe40000000004 */
[----:B------:R-:W-:Y:S02]  /*eaf0*/  IADD3 R18, P3, R19, UR10, RZ ;  /* 0x0000000a13127c10 */ /* 0x000fe4000ff7e0ff */
[----:B------:R-:W3:Y:S01]  /*eb00*/  LDL R19, [R1+0x400] ;  /* 0x0004000001137983 */ /* 0x000ee20000100800 */
[----:B----4-:R-:W-:-:S05]  /*eb10*/  IADD3.X R17, R17, UR11, RZ, P2, !PT ;  /* 0x0000000b11117c10 */ /* 0x010fca00097fe4ff */
[----:B------:R-:W4:Y:S01]  /*eb20*/  @!P1 LDG.E.U8 R5, desc[UR8][R16.64] ;  /* 0x0000000810059981 */ /* 0x000f22000c1e1100 */
[----:B--2---:R-:W-:-:S05]  /*eb30*/  IADD3.X R25, R25, UR11, RZ, P4, !PT ;  /* 0x0000000b19197c10 */ /* 0x004fca000a7fe4ff */
[----:B------:R-:W2:Y:S01]  /*eb40*/  @!P1 LDG.E.U8 R4, desc[UR8][R24.64] ;  /* 0x0000000818049981 */ /* 0x000ea2000c1e1100 */
[----:B---3--:R-:W-:-:S05]  /*eb50*/  IADD3.X R19, R19, UR11, RZ, P3, !PT ;  /* 0x0000000b13137c10 */ /* 0x008fca0009ffe4ff */
[----:B------:R0:W3:Y:S04]  /*eb60*/  @!P0 LDG.E.U8 R3, desc[UR8][R18.64] ;  /* 0x0000000812038981 */ /* 0x0000e8000c1e1100 */
[----:B----4-:R1:W-:Y:S04]  /*eb70*/  STL [R1+0x78], R5 ;  /* 0x0000780501007387 */ /* 0x0103e80000100800 */
[----:B-1----:R-:W4:Y:S04]  /*eb80*/  LDL.LU R5, [R1+0x914] ;  /* 0x0009140001057983 */ /* 0x002f280000300800 */
[----:B------:R-:W3:Y:S04]  /*eb90*/  LDL R16, [R1+0x480] ;  /* 0x0004800001107983 */ /* 0x000ee80000100800 */
[----:B------:R-:W3:Y:S04]  /*eba0*/  LDL R17, [R1+0x4e8] ;  /* 0x0004e80001117983 */ /* 0x000ee80000100800 */
[----:B--2---:R1:W-:Y:S04]  /*ebb0*/  STL [R1+0x80], R4 ;  /* 0x0000800401007387 */ /* 0x0043e80000100800 */
[----:B-1----:R-:W2:Y:S04]  /*ebc0*/  LDL.LU R4, [R1+0x910] ;  /* 0x0009100001047983 */ /* 0x002ea80000300800 */
[----:B------:R-:W2:Y:S01]  /*ebd0*/  LDL R19, [R1+0x4bc] ;  /* 0x0004bc0001137983 */ /* 0x000ea20000100800 */
[----:B0-----:R-:W-:-:S03]  /*ebe0*/  IADD3 R18, P3, R21, UR10, RZ ;  /* 0x0000000a15127c10 */ /* 0x001fc6000ff7e0ff */
[----:B------:R-:W2:Y:S01]  /*ebf0*/  LDL R25, [R1+0x47c] ;  /* 0x00047c0001197983 */ /* 0x000ea20000100800 */
[----:B------:R-:W-:Y:S02]  /*ec00*/  PRMT R12, RZ, 0x7610, R12 ;  /* 0x00007610ff0c7816 */ /* 0x000fe4000000000c */
[----:B------:R-:W-:Y:S01]  /*ec10*/  PRMT R22, RZ, 0x7610, R22 ;  /* 0x00007610ff167816 */ /* 0x000fe20000000016 */
[----:B------:R-:W2:Y:S01]  /*ec20*/  LDL R21, [R1+0x4dc] ;  /* 0x0004dc0001157983 */ /* 0x000ea20000100800 */
[----:B----4-:R-:W-:Y:S02]  /*ec30*/  PRMT R5, RZ, 0x7610, R5 ;  /* 0x00007610ff057816 */ /* 0x010fe40000000005 */
[----:B---3--:R-:W-:Y:S02]  /*ec40*/  IADD3 R24, P4, R16, UR10, RZ ;  /* 0x0000000a10187c10 */ /* 0x008fe4000ff9e0ff */
[----:B------:R-:W-:Y:S02]  /*ec50*/  IADD3 R16, P2, R17, UR10, RZ ;  /* 0x0000000a11107c10 */ /* 0x000fe4000ff5e0ff */
[----:B------:R-:W3:Y:S01]  /*ec60*/  LDL R17, [R1+0x4e4] ;  /* 0x0004e40001117983 */ /* 0x000ee20000100800 */
[----:B--2---:R-:W-:-:S05]  /*ec70*/  IADD3.X R19, R19, UR11, RZ, P3, !PT ;  /* 0x0000000b13137c10 */ /* 0x004fca0009ffe4ff */
[----:B------:R-:W2:Y:S01]  /*ec80*/  @!P1 LDG.E.U8 R5, desc[UR8][R18.64] ;  /* 0x0000000812059981 */ /* 0x000ea2000c1e1100 */
[----:B------:R-:W-:-:S05]  /*ec90*/  IADD3.X R25, R25, UR11, RZ, P4, !PT ;  /* 0x0000000b19197c10 */ /* 0x000fca000a7fe4ff */
[----:B------:R0:W4:Y:S04]  /*eca0*/  @!P1 LDG.E.U8 R12, desc[UR8][R24.64] ;  /* 0x00000008180c9981 */ /* 0x000128000c1e1100 */
[----:B------:R-:W0:Y:S01]  /*ecb0*/  LDL R25, [R1+0x4e0] ;  /* 0x0004e00001197983 */ /* 0x000e220000100800 */
[----:B---3--:R-:W-:-:S05]  /*ecc0*/  IADD3.X R17, R17, UR11, RZ, P2, !PT ;  /* 0x0000000b11117c10 */ /* 0x008fca00097fe4ff */
[----:B------:R-:W3:Y:S04]  /*ecd0*/  @!P0 LDG.E.U8 R22, desc[UR8][R16.64] ;  /* 0x0000000810168981 */ /* 0x000ee8000c1e1100 */
[----:B--2---:R1:W-:Y:S04]  /*ece0*/  STL [R1+0x34], R5 ;  /* 0x0000340501007387 */ /* 0x0043e80000100800 */
[----:B-1----:R-:W2:Y:S04]  /*ecf0*/  LDL.LU R5, [R1+0x90c] ;  /* 0x00090c0001057983 */ /* 0x002ea80000300800 */
[----:B------:R-:W4:Y:S04]  /*ed00*/  LDL R19, [R1+0x4d0] ;  /* 0x0004d00001137983 */ /* 0x000f280000100800 */
[----:B------:R-:W2:Y:S01]  /*ed10*/  LDL R17, [R1+0x490] ;  /* 0x0004900001117983 */ /* 0x000ea20000100800 */
[----:B0-----:R-:W-:-:S02]  /*ed20*/  IADD3 R24, P2, R25, UR10, RZ ;  /* 0x0000000a19187c10 */ /* 0x001fc4000ff5e0ff */
[----:B------:R-:W-:Y:S02]  /*ed30*/  PRMT R4, RZ, 0x7610, R4 ;  /* 0x00007610ff047816 */ /* 0x000fe40000000004 */
[----:B------:R-:W-:-:S05]  /*ed40*/  IADD3.X R25, R21, UR11, RZ, P2, !PT ;  /* 0x0000000b15197c10 */ /* 0x000fca00097fe4ff */
[----:B------:R-:W2:Y:S04]  /*ed50*/  @!P1 LDG.E.U8 R4, desc[UR8][R24.64] ;  /* 0x0000000818049981 */ /* 0x000ea8000c1e1100 */
[----:B---3--:R0:W-:Y:S01]  /*ed60*/  STL [R1+0x74], R22 ;  /* 0x0000741601007387 */ /* 0x0081e20000100800 */
[----:B------:R-:W-:Y:S02]  /*ed70*/  PRMT R15, RZ, 0x7610, R15 ;  /* 0x00007610ff0f7816 */ /* 0x000fe4000000000f */
[----:B------:R-:W-:Y:S01]  /*ed80*/  PRMT R23, RZ, 0x7610, R23 ;  /* 0x00007610ff177816 */ /* 0x000fe20000000017 */
[----:B------:R-:W3:Y:S04]  /*ed90*/  LDL R21, [R1+0x44c] ;  /* 0x00044c0001157983 */ /* 0x000ee80000100800 */
[----:B0-----:R-:W3:Y:S01]  /*eda0*/  LDL R22, [R1+0x450] ;  /* 0x0004500001167983 */ /* 0x001ee20000100800 */
[----:B----4-:R-:W-:-:S03]  /*edb0*/  IADD3 R18, P3, R19, UR10, RZ ;  /* 0x0000000a13127c10 */ /* 0x010fc6000ff7e0ff */
[----:B------:R-:W4:Y:S01]  /*edc0*/  LDL R19, [R1+0x4cc] ;  /* 0x0004cc0001137983 */ /* 0x000f220000100800 */
[----:B--2---:R-:W-:-:S03]  /*edd0*/  IADD3 R16, P4, R17, UR10, RZ ;  /* 0x0000000a11107c10 */ /* 0x004fc6000ff9e0ff */
[----:B------:R-:W2:Y:S04]  /*ede0*/  LDL R17, [R1+0x48c] ;  /* 0x00048c0001117983 */ /* 0x000ea80000100800 */
[----:B------:R0:W-:Y:S04]  /*edf0*/  STL [R1+0x5c], R4 ;  /* 0x00005c0401007387 */ /* 0x0001e80000100800 */
[----:B0-----:R-:W3:Y:S04]  /*ee00*/  LDL.LU R4, [R1+0x908] ;  /* 0x0009080001047983 */ /* 0x001ee80000300800 */
[----:B------:R-:W3:Y:S04]  /*ee10*/  LDL R24, [R1+0x42c] ;  /* 0x00042c0001187983 */ /* 0x000ee80000100800 */
[----:B------:R-:W3:Y:S01]  /*ee20*/  LDL R25, [R1+0x420] ;  /* 0x0004200001197983 */ /* 0x000ee20000100800 */
[----:B----4-:R-:W-:-:S02]  /*ee30*/  IADD3.X R19, R19, UR11, RZ, P3, !PT ;  /* 0x0000000b13137c10 */ /* 0x010fc40009ffe4ff */
[----:B--2---:R-:W-:-:S03]  /*ee40*/  IADD3.X R17, R17, UR11, RZ, P4, !PT ;  /* 0x0000000b11117c10 */ /* 0x004fc6000a7fe4ff */
[----:B------:R3:W2:Y:S04]  /*ee50*/  @!P1 LDG.E.U8 R15, desc[UR8][R18.64] ;  /* 0x00000008120f9981 */ /* 0x0006a8000c1e1100 */
[----:B------:R-:W4:Y:S01]  /*ee60*/  @!P1 LDG.E.U8 R23, desc[UR8][R16.64] ;  /* 0x0000000810179981 */ /* 0x000f22000c1e1100 */
[----:B---3--:R-:W-:Y:S02]  /*ee70*/  IADD3 R18, P3, R24, UR10, RZ ;  /* 0x0000000a18127c10 */ /* 0x008fe4000ff7e0ff */
[----:B------:R-:W-:Y:S01]  /*ee80*/  IADD3 R24, P4, R25, UR10, RZ ;  /* 0x0000000a19187c10 */ /* 0x000fe2000ff9e0ff */
[----:B--2---:R-:W-:Y:S04]  /*ee90*/  STL [R1+0x8e0], R15 ;  /* 0x0008e00f01007387 */ /* 0x004fe80000100800 */
[----:B----4-:R0:W-:Y:S04]  /*eea0*/  STL [R1+0x58], R23 ;  /* 0x0000581701007387 */ /* 0x0101e80000100800 */
[----:B------:R-:W2:Y:S01]  /*eeb0*/  LDL R25, [R1+0x404] ;  /* 0x0004040001197983 */ /* 0x000ea20000100800 */
[----:B------:R-:W-:-:S02]  /*eec0*/  IADD3 R16, P2, R22, UR10, RZ ;  /* 0x0000000a16107c10 */ /* 0x000fc4000ff5e0ff */
[----:B------:R-:W-:Y:S01]  /*eed0*/  PRMT R4, RZ, 0x7610, R4 ;  /* 0x00007610ff047816 */ /* 0x000fe20000000004 */
[----:B------:R-:W3:Y:S01]  /*eee0*/  LDL R22, [R1+0x498] ;  /* 0x0004980001167983 */ /* 0x000ee20000100800 */
[----:B------:R-:W-:Y:S02]  /*eef0*/  IADD3.X R17, R21, UR11, RZ, P2, !PT ;  /* 0x0000000b15117c10 */ /* 0x000fe400097fe4ff */
[----:B------:R-:W-:Y:S01]  /*ef00*/  PRMT R0, RZ, 0x7610, R0 ;  /* 0x00007610ff007816 */ /* 0x000fe20000000000 */
[----:B0-----:R-:W4:Y:S04]  /*ef10*/  LDL R23, [R1+0x4d8] ;  /* 0x0004d80001177983 */ /* 0x001f280000100800 */
[----:B------:R-:W3:Y:S04]  /*ef20*/  @!P1 LDG.E.U8 R4, desc[UR8][R16.64] ;  /* 0x0000000810049981 */ /* 0x000ee8000c1e1100 */
[----:B------:R-:W4:Y:S04]  /*ef30*/  LDL R19, [R1+0x40c] ;  /* 0x00040c0001137983 */ /* 0x000f280000100800 */
[----:B------:R-:W4:Y:S01]  /*ef40*/  LDL R21, [R1+0x494] ;  /* 0x0004940001157983 */ /* 0x000f220000100800 */
[----:B--2---:R-:W-:-:S05]  /*ef50*/  IADD3.X R25, R25, UR11, RZ, P4, !PT ;  /* 0x0000000b19197c10 */ /* 0x004fca000a7fe4ff */
[----:B------:R-:W2:Y:S04]  /*ef60*/  @!P1 LDG.E.U8 R0, desc[UR8][R24.64] ;  /* 0x0000000818009981 */ /* 0x000ea8000c1e1100 */
[----:B---3--:R0:W-:Y:S04]  /*ef70*/  STL [R1+0x48], R4 ;  /* 0x0000480401007387 */ /* 0x0081e80000100800 */
[----:B0-----:R-:W3:Y:S04]  /*ef80*/  LDL.LU R4, [R1+0x904] ;  /* 0x0009040001047983 */ /* 0x001ee80000300800 */
[----:B------:R-:W3:Y:S04]  /*ef90*/  LDL R17, [R1+0x458] ;  /* 0x0004580001117983 */ /* 0x000ee80000100800 */
[----:B--2---:R0:W-:Y:S04]  /*efa0*/  STL [R1+0x50], R0 ;  /* 0x0000500001007387 */ /* 0x0041e80000100800 */
[----:B------:R-:W2:Y:S01]  /*efb0*/  LDL R25, [R1+0x454] ;  /* 0x0004540001197983 */ /* 0x000ea20000100800 */
[----:B------:R-:W-:-:S02]  /*efc0*/  PRMT R15, RZ, 0x7610, R15 ;  /* 0x00007610ff0f7816 */ /* 0x000fc4000000000f */
[----:B----4-:R-:W-:Y:S02]  /*efd0*/  IADD3.X R19, R19, UR11, RZ, P3, !PT ;  /* 0x0000000b13137c10 */ /* 0x010fe40009ffe4ff */
[----:B------:R-:W-:Y:S01]  /*efe0*/  PRMT R5, RZ, 0x7610, R5 ;  /* 0x00007610ff057816 */ /* 0x000fe20000000005 */
[----:B0-----:R-:W4:Y:S04]  /*eff0*/  LDL R0, [R1+0x4a8] ;  /* 0x0004a80001007983 */ /* 0x001f280000100800 */
[----:B------:R0:W4:Y:S01]  /*f000*/  @!P0 LDG.E.U8 R15, desc[UR8][R18.64] ;  /* 0x00000008120f8981 */ /* 0x000122000c1e1100 */
[----:B---3--:R-:W-:Y:S02]  /*f010*/  PRMT R4, RZ, 0x7610, R4 ;  /* 0x00007610ff047816 */ /* 0x008fe40000000004 */
[----:B------:R-:W-:-:S02]  /*f020*/  IADD3 R24, P4, R17, UR10, RZ ;  /* 0x0000000a11187c10 */ /* 0x000fc4000ff9e0ff */
[----:B------:R-:W3:Y:S01]  /*f030*/  LDL R17, [R1+0x4d4] ;  /* 0x0004d40001117983 */ /* 0x000ee20000100800 */
[----:B0-----:R-:W-:Y:S02]  /*f040*/  IADD3 R18, P3, R22, UR10, RZ ;  /* 0x0000000a16127c10 */ /* 0x001fe4000ff7e0ff */
[----:B------:R-:W-:Y:S01]  /*f050*/  IADD3 R16, P2, R23, UR10, RZ ;  /* 0x0000000a17107c10 */ /* 0x000fe2000ff5e0ff */
[----:B------:R-:W4:Y:S01]  /*f060*/  LDL R22, [R1+0x4a4] ;  /* 0x0004a40001167983 */ /* 0x000f220000100800 */
[----:B------:R-:W-:-:S03]  /*f070*/  IADD3.X R19, R21, UR11, RZ, P3, !PT ;  /* 0x0000000b15137c10 */ /* 0x000fc60009ffe4ff */
[----:B------:R-:W4:Y:S04]  /*f080*/  LDL R23, [R1+0x460] ;  /* 0x0004600001177983 */ /* 0x000f280000100800 */
[----:B------:R-:W4:Y:S01]  /*f090*/  @!P0 LDG.E.U8 R5, desc[UR8][R18.64] ;  /* 0x0000000812058981 */ /* 0x000f22000c1e1100 */
[----:B------:R-:W-:-:S03]  /*f0a0*/  PRMT R6, RZ, 0x7610, R6 ;  /* 0x00007610ff067816 */ /* 0x000fc60000000006 */
[----:B------:R-:W4:Y:S01]  /*f0b0*/  LDL R21, [R1+0x49c] ;  /* 0x00049c0001157983 */ /* 0x000f220000100800 */
[----:B--2---:R-:W-:-:S05]  /*f0c0*/  IADD3.X R25, R25, UR11, RZ, P4, !PT ;  /* 0x0000000b19197c10 */ /* 0x004fca000a7fe4ff */
[----:B------:R-:W2:Y:S01]  /*f0d0*/  @!P0 LDG.E.U8 R4, desc[UR8][R24.64] ;  /* 0x0000000818048981 */ /* 0x000ea2000c1e1100 */
[----:B---3--:R-:W-:-:S05]  /*f0e0*/  IADD3.X R17, R17, UR11, RZ, P2, !PT ;  /* 0x0000000b11117c10 */ /* 0x008fca00097fe4ff */
[----:B------:R0:W3:Y:S04]  /*f0f0*/  @!P0 LDG.E.U8 R6, desc[UR8][R16.64] ;  /* 0x0000000810068981 */ /* 0x0000e8000c1e1100 */
[----:B--2---:R1:W-:Y:S04]  /*f100*/  STL [R1+0x44], R4 ;  /* 0x0000440401007387 */ /* 0x0043e80000100800 */
[----:B-1----:R-:W2:Y:S04]  /*f110*/  LDL.LU R4, [R1+0x900] ;  /* 0x0009000001047983 */ /* 0x002ea80000300800 */
[----:B------:R-:W2:Y:S04]  /*f120*/  LDL R25, [R1+0x4a0] ;  /* 0x0004a00001197983 */ /* 0x000ea80000100800 */
[----:B----4-:R1:W-:Y:S04]  /*f130*/  STL [R1+0x40], R5 ;  /* 0x0000400501007387 */ /* 0x0103e80000100800 */
[----:B-1----:R-:W4:Y:S01]  /*f140*/  LDL.LU R5, [R1+0x8fc] ;  /* 0x0008fc0001057983 */ /* 0x002f220000300800 */
[----:B0-----:R-:W-:-:S04]  /*f150*/  IADD3 R16, P2, R0, UR10, RZ ;  /* 0x0000000a00107c10 */ /* 0x001fc8000ff5e0ff */
[----:B------:R-:W-:Y:S01]  /*f160*/  IADD3.X R17, R22, UR11, RZ, P2, !PT ;  /* 0x0000000b16117c10 */ /* 0x000fe200097fe4ff */
[----:B---3--:R0:W-:Y:S01]  /*f170*/  STL [R1+0x3c], R6 ;  /* 0x00003c0601007387 */ /* 0x0081e20000100800 */
[----:B------:R-:W-:Y:S02]  /*f180*/  IADD3 R24, P4, R23, UR10, RZ ;  /* 0x0000000a17187c10 */ /* 0x000fe4000ff9e0ff */
[----:B------:R-:W-:Y:S01]  /*f190*/  PRMT R7, RZ, 0x7610, R7 ;  /* 0x00007610ff077816 */ /* 0x000fe20000000007 */
[----:B------:R-:W3:Y:S04]  /*f1a0*/  LDL R0, [R1+0x468] ;  /* 0x0004680001007983 */ /* 0x000ee80000100800 */
[----:B------:R-:W3:Y:S04]  /*f1b0*/  LDL R23, [R1+0x410] ;  /* 0x0004100001177983 */ /* 0x000ee80000100800 */
[----:B0-----:R-:W3:Y:S04]  /*f1c0*/  LDL R6, [R1+0x430] ;  /* 0x0004300001067983 */ /* 0x001ee80000100800 */
[----:B------:R-:W3:Y:S01]  /*f1d0*/  LDL R22, [R1+0x414] ;  /* 0x0004140001167983 */ /* 0x000ee20000100800 */
[----:B--2---:R-:W-:-:S02]  /*f1e0*/  PRMT R4, RZ, 0x7610, R4 ;  /* 0x00007610ff047816 */ /* 0x004fc40000000004 */
[----:B------:R-:W-:Y:S02]  /*f1f0*/  IADD3 R18, P3, R25, UR10, RZ ;  /* 0x0000000a19127c10 */ /* 0x000fe4000ff7e0ff */
[----:B------:R-:W2:Y:S02]  /*f200*/  LDL R25, [R1+0x45c] ;  /* 0x00045c0001197983 */ /* 0x000ea40000100800 */
[----:B------:R-:W-:Y:S02]  /*f210*/  IADD3.X R19, R21, UR11, RZ, P3, !PT ;  /* 0x0000000b15137c10 */ /* 0x000fe40009ffe4ff */
[----:B------:R-:W3:Y:S04]  /*f220*/  @!P0 LDG.E.U8 R4, desc[UR8][R16.64] ;  /* 0x0000000810048981 */ /* 0x000ee8000c1e1100 */
[----:B------:R-:W3:Y:S01]  /*f230*/  LDL R21, [R1+0x464] ;  /* 0x0004640001157983 */ /* 0x000ee20000100800 */
[----:B----4-:R-:W-:-:S06]  /*f240*/  PRMT R5, RZ, 0x7610, R5 ;  /* 0x00007610ff057816 */ /* 0x010fcc0000000005 */
[----:B------:R-:W4:Y:S01]  /*f250*/  @!P1 LDG.E.U8 R5, desc[UR8][R18.64] ;  /* 0x0000000812059981 */ /* 0x000f22000c1e1100 */
[----:B--2---:R-:W-:-:S03]  /*f260*/  IADD3.X R25, R25, UR11, RZ, P4, !PT ;  /* 0x0000000b19197c10 */ /* 0x004fc6000a7fe4ff */
[----:B---3--:R0:W-:Y:S04]  /*f270*/  STL [R1+0x28], R4 ;  /* 0x0000280401007387 */ /* 0x0081e80000100800 */
[----:B------:R1:W2:Y:S04]  /*f280*/  @!P1 LDG.E.U8 R7, desc[UR8][R24.64] ;  /* 0x0000000818079981 */ /* 0x0002a8000c1e1100 */
[----:B0-----:R-:W3:Y:S04]  /*f290*/  LDL.LU R4, [R1+0x8f8] ;  /* 0x0008f80001047983 */ /* 0x001ee80000300800 */
[----:B----4-:R0:W-:Y:S04]  /*f2a0*/  STL [R1+0x2c], R5 ;  /* 0x00002c0501007387 */ /* 0x0101e80000100800 */
[----:B0-----:R-:W3:Y:S04]  /*f2b0*/  LDL.LU R5, [R1+0x8f4] ;  /* 0x0008f40001057983 */ /* 0x001ee80000300800 */
[----:B------:R-:W4:Y:S01]  /*f2c0*/  LDL R19, [R1+0x434] ;  /* 0x0004340001137983 */ /* 0x000f220000100800 */
[----:B-1----:R-:W-:-:S02]  /*f2d0*/  IADD3 R24, P4, R6, UR10, RZ ;  /* 0x0000000a06187c10 */ /* 0x002fc4000ff9e0ff */
[----:B------:R-:W-:Y:S02]  /*f2e0*/  PRMT R20, RZ, 0x7610, R20 ;  /* 0x00007610ff147816 */ /* 0x000fe40000000014 */
[----:B------:R-:W-:Y:S02]  /*f2f0*/  IADD3 R16, P2, R0, UR10, RZ ;  /* 0x0000000a00107c10 */ /* 0x000fe4000ff5e0ff */
[----:B------:R-:W-:Y:S02]  /*f300*/  IADD3.X R25, R23, UR11, RZ, P4, !PT ;  /* 0x0000000b17197c10 */ /* 0x000fe4000a7fe4ff */
[----:B------:R-:W-:Y:S02]  /*f310*/  PRMT R9, RZ, 0x7610, R9 ;  /* 0x00007610ff097816 */ /* 0x000fe40000000009 */
[----:B------:R-:W-:Y:S01]  /*f320*/  PRMT R8, RZ, 0x7610, R8 ;  /* 0x00007610ff087816 */ /* 0x000fe20000000008 */
[----:B------:R-:W3:Y:S01]  /*f330*/  @!P1 LDG.E.U8 R20, desc[UR8][R24.64] ;  /* 0x0000000818149981 */ /* 0x000ee2000c1e1100 */
[----:B------:R-:W-:-:S05]  /*f340*/  IADD3.X R17, R21, UR11, RZ, P2, !PT ;  /* 0x0000000b15117c10 */ /* 0x000fca00097fe4ff */
[----:B------:R0:W3:Y:S04]  /*f350*/  @!P0 LDG.E.U8 R8, desc[UR8][R16.64] ;  /* 0x0000000810088981 */ /* 0x0000e8000c1e1100 */
[----:B--2---:R1:W-:Y:S04]  /*f360*/  STL [R1+0x38], R7 ;  /* 0x0000380701007387 */ /* 0x0043e80000100800 */
[----:B------:R-:W2:Y:S04]  /*f370*/  LDL R23, [R1+0x4b4] ;  /* 0x0004b40001177983 */ /* 0x000ea80000100800 */
[----:B------:R-:W2:Y:S04]  /*f380*/  LDL R6, [R1+0x4b0] ;  /* 0x0004b00001067983 */ /* 0x000ea80000100800 */
[----:B-1----:R-:W0:Y:S04]  /*f390*/  LDL R7, [R1+0x4b8] ;  /* 0x0004b80001077983 */ /* 0x002e280000100800 */
[----:B------:R-:W2:Y:S04]  /*f3a0*/  LDL R0, [R1+0x478] ;  /* 0x0004780001007983 */ /* 0x000ea80000100800 */
[----:B------:R-:W2:Y:S01]  /*f3b0*/  LDL R21, [R1+0x474] ;  /* 0x0004740001157983 */ /* 0x000ea20000100800 */
[----:B----4-:R-:W-:-:S04]  /*f3c0*/  IADD3 R18, P3, R19, UR10, RZ ;  /* 0x0000000a13127c10 */ /* 0x010fc8000ff7e0ff */
[----:B------:R-:W-:Y:S02]  /*f3d0*/  IADD3.X R19, R22, UR11, RZ, P3, !PT ;  /* 0x0000000b16137c10 */ /* 0x000fe40009ffe4ff */
[----:B------:R-:W4:Y:S04]  /*f3e0*/  LDL R22, [R1+0x4ac] ;  /* 0x0004ac0001167983 */ /* 0x000f280000100800 */
[----:B------:R-:W4:Y:S01]  /*f3f0*/  @!P0 LDG.E.U8 R9, desc[UR8][R18.64] ;  /* 0x0000000812098981 */ /* 0x000f22000c1e1100 */
[----:B------:R-:W-:-:S03]  /*f400*/  PRMT R14, RZ, 0x7610, R14 ;  /* 0x00007610ff0e7816 */ /* 0x000fc6000000000e */
[----:B---3--:R1:W-:Y:S04]  /*f410*/  STL [R1+0x24], R20 ;  /* 0x0000241401007387 */ /* 0x0083e80000100800 */
[----:B-1----:R-:W3:Y:S01]  /*f420*/  LDL R20, [R1+0x470] ;  /* 0x0004700001147983 */ /* 0x002ee20000100800 */
[----:B------:R-:W-:Y:S02]  /*f430*/  PRMT R11, RZ, 0x7610, R11 ;  /* 0x00007610ff0b7816 */ /* 0x000fe4000000000b */
[----:B------:R-:W-:Y:S02]  /*f440*/  PRMT R10, RZ, 0x7610, R10 ;  /* 0x00007610ff0a7816 */ /* 0x000fe4000000000a */
[----:B0-----:R-:W-:-:S04]  /*f450*/  IADD3 R16, P2, R7, UR10, RZ ;  /* 0x0000000a07107c10 */ /* 0x001fc8000ff5e0ff */
[----:B--2---:R-:W-:-:S05]  /*f460*/  IADD3.X R17, R23, UR11, RZ, P2, !PT ;  /* 0x0000000b17117c10 */ /* 0x004fca00097fe4ff */
[----:B------:R3:W2:Y:S04]  /*f470*/  @!P0 LDG.E.U8 R14, desc[UR8][R16.64] ;  /* 0x00000008100e8981 */ /* 0x0006a8000c1e1100 */
[----:B----4-:R0:W-:Y:S04]  /*f480*/  STL [R1+0x20], R9 ;  /* 0x0000200901007387 */ /* 0x0101e80000100800 */
[----:B0-----:R-:W4:Y:S04]  /*f490*/  LDL R9, [R1+0x43c] ;  /* 0x00043c0001097983 */ /* 0x001f280000100800 */
[----:B------:R0:W-:Y:S04]  /*f4a0*/  STL [R1+0x1c], R8 ;  /* 0x00001c0801007387 */ /* 0x0001e80000100800 */
[----:B------:R-:W4:Y:S01]  /*f4b0*/  LDL R7, [R1+0x46c] ;  /* 0x00046c0001077983 */ /* 0x000f220000100800 */
[----:B------:R-:W-:-:S02]  /*f4c0*/  IADD3 R18, P3, R6, UR10, RZ ;  /* 0x0000000a06127c10 */ /* 0x000fc4000ff7e0ff */
[----:B------:R-:W-:Y:S01]  /*f4d0*/  IADD3 R24, P4, R0, UR10, RZ ;  /* 0x0000000a00187c10 */ /* 0x000fe2000ff9e0ff */
[----:B------:R-:W4:Y:S01]  /*f4e0*/  LDL R6, [R1+0x424] ;  /* 0x0004240001067983 */ /* 0x000f220000100800 */
[----:B------:R-:W-:Y:S02]  /*f4f0*/  IADD3.X R19, R22, UR11, RZ, P3, !PT ;  /* 0x0000000b16137c10 */ /* 0x000fe40009ffe4ff */
[----:B------:R-:W-:Y:S01]  /*f500*/  IADD3.X R25, R21, UR11, RZ, P4, !PT ;  /* 0x0000000b15197c10 */ /* 0x000fe2000a7fe4ff */
[----:B0-----:R-:W4:Y:S04]  /*f510*/  LDL R8, [R1+0x438] ;  /* 0x0004380001087983 */ /* 0x001f280000100800 */
[----:B------:R-:W4:Y:S04]  /*f520*/  @!P1 LDG.E.U8 R11, desc[UR8][R18.64] ;  /* 0x00000008120b9981 */ /* 0x000f28000c1e1100 */
[----:B------:R-:W4:Y:S01]  /*f530*/  @!P0 LDG.E.U8 R10, desc[UR8][R24.64] ;  /* 0x00000008180a8981 */ /* 0x000f22000c1e1100 */
[----:B---3--:R-:W-:-:S03]  /*f540*/  IADD3 R16, P2, R20, UR10, RZ ;  /* 0x0000000a14107c10 */ /* 0x008fc6000ff5e0ff */
[----:B------:R-:W3:Y:S04]  /*f550*/  LDL R0, [R1+0x418] ;  /* 0x0004180001007983 */ /* 0x000ee80000100800 */
[----:B--2---:R0:W-:Y:S02]  /*f560*/  STL [R1+0x884], R14 ;  /* 0x0008840e01007387 */ /* 0x0041e40000100800 */
[----:B0-----:R-:W-:Y:S02]  /*f570*/  PRMT R14, RZ, 0x7610, R14 ;  /* 0x00007610ff0e7816 */ /* 0x001fe4000000000e */
[----:B----4-:R-:W-:-:S05]  /*f580*/  IADD3.X R17, R7, UR11, RZ, P2, !PT ;  /* 0x0000000b07117c10 */ /* 0x010fca00097fe4ff */
[----:B------:R-:W2:Y:S04]  /*f590*/  @!P1 LDG.E.U8 R14, desc[UR8][R16.64] ;  /* 0x00000008100e9981 */ /* 0x000ea8000c1e1100 */
[----:B------:R0:W-:Y:S04]  /*f5a0*/  STL [R1+0x888], R11 ;  /* 0x0008880b01007387 */ /* 0x0001e80000100800 */
[----:B------:R-:W-:Y:S04]  /*f5b0*/  STL [R1+0x88c], R10 ;  /* 0x00088c0a01007387 */ /* 0x000fe80000100800 */
[----:B------:R-:W4:Y:S04]  /*f5c0*/  LDL R17, [R1+0x578] ;  /* 0x0005780001117983 */ /* 0x000f280000100800 */
[----:B------:R-:W4:Y:S01]  /*f5d0*/  LDL R23, [R1+0x574] ;  /* 0x0005740001177983 */ /* 0x000f220000100800 */
[----:B------:R-:W-:-:S02]  /*f5e0*/  IADD3 R18, P3, R9, UR10, RZ ;  /* 0x0000000a09127c10 */ /* 0x000fc4000ff7e0ff */
[----:B------:R-:W-:Y:S01]  /*f5f0*/  IADD3 R24, P4, R8, UR10, RZ ;  /* 0x0000000a08187c10 */ /* 0x000fe2000ff9e0ff */
[----:B------:R-:W4:Y:S01]  /*f600*/  LDL R22, [R1+0x5b4] ;  /* 0x0005b40001167983 */ /* 0x000f220000100800 */
[----:B0-----:R-:W-:Y:S02]  /*f610*/  PRMT R11, RZ, 0x7610, R11 ;  /* 0x00007610ff0b7816 */ /* 0x001fe4000000000b */
[----:B------:R-:W-:Y:S01]  /*f620*/  IADD3.X R19, R6, UR11, RZ, P3, !PT ;  /* 0x0000000b06137c10 */ /* 0x000fe20009ffe4ff */
[----:B------:R-:W4:Y:S01]  /*f630*/  LDL R21, [R1+0x6c0] ;  /* 0x0006c00001157983 */ /* 0x000f220000100800 */
[----:B---3--:R-:W-:-:S03]  /*f640*/  IADD3.X R25, R0, UR11, RZ, P4, !PT ;  /* 0x0000000b00197c10 */ /* 0x008fc6000a7fe4ff */
[----:B------:R-:W3:Y:S04]  /*f650*/  LDL R20, [R1+0x3d0] ;  /* 0x0003d00001147983 */ /* 0x000ee80000100800 */
[----:B------:R-:W3:Y:S04]  /*f660*/  LDL R9, [R1+0x3f4] ;  /* 0x0003f40001097983 */ /* 0x000ee80000100800 */
[----:B------:R-:W3:Y:S04]  /*f670*/  LDL R8, [R1+0x6c4] ;  /* 0x0006c40001087983 */ /* 0x000ee80000100800 */
[----:B------:R-:W3:Y:S04]  /*f680*/  LDL R7, [R1+0x3f8] ;  /* 0x0003f80001077983 */ /* 0x000ee80000100800 */
[----:B------:R-:W3:Y:S04]  /*f690*/  LDL R6, [R1+0x6e0] ;  /* 0x0006e00001067983 */ /* 0x000ee80000100800 */
[----:B------:R-:W3:Y:S04]  /*f6a0*/  LDL R0, [R1+0x6e4] ;  /* 0x0006e40001007983 */ /* 0x000ee80000100800 */
[----:B------:R-:W3:Y:S04]  /*f6b0*/  @!P0 LDG.E.U8 R11, desc[UR8][R18.64] ;  /* 0x00000008120b8981 */ /* 0x000ee8000c1e1100 */
[----:B--2---:R0:W-:Y:S04]  /*f6c0*/  STL [R1+0x890], R14 ;  /* 0x0008900e01007387 */ /* 0x0041e80000100800 */
[----:B------:R-:W2:Y:S04]  /*f6d0*/  LDL R19, [R1+0x3cc] ;  /* 0x0003cc0001137983 */ /* 0x000ea80000100800 */
[----:B0-----:R-:W2:Y:S01]  /*f6e0*/  LDL R14, [R1+0x5b8] ;  /* 0x0005b800010e7983 */ /* 0x001ea20000100800 */
[----:B------:R-:W-:-:S02]  /*f6f0*/  PRMT R10, RZ, 0x7610, R10 ;  /* 0x00007610ff0a7816 */ /* 0x000fc4000000000a */
[----:B----4-:R-:W-:Y:S02]  /*f700*/  IADD3 R16, P4, R17, UR10, RZ ;  /* 0x0000000a11107c10 */ /* 0x010fe4000ff9e0ff */
[----:B------:R-:W-:Y:S02]  /*f710*/  PRMT R13, RZ, 0x7610, R13 ;  /* 0x00007610ff0d7816 */ /* 0x000fe4000000000d */
[----:B------:R-:W4:Y:S01]  /*f720*/  @!P1 LDG.E.U8 R10, desc[UR8][R24.64] ;  /* 0x00000008180a9981 */ /* 0x000f22000c1e1100 */
[----:B------:R-:W-:-:S05]  /*f730*/  IADD3.X R17, R23, UR11, RZ, P4, !PT ;  /* 0x0000000b17117c10 */ /* 0x000fca000a7fe4ff */
[----:B------:R0:W4:Y:S01]  /*f740*/  @!P0 LDG.E.U8 R13, desc[UR8][R16.64] ;  /* 0x00000008100d8981 */ /* 0x000122000c1e1100 */
[----:B------:R-:W-:Y:S02]  /*f750*/  PRMT R29, RZ, 0x7610, R29 ;  /* 0x00007610ff1d7816 */ /* 0x000fe4000000001d */
[----:B------:R-:W-:Y:S02]  /*f760*/  PRMT R2, RZ, 0x7610, R2 ;  /* 0x00007610ff027816 */ /* 0x000fe40000000002 */
[C---:B---3--:R-:W-:Y:S02]  /*f770*/  IADD3 RZ, P4, R20.reuse, UR10, RZ ;  /* 0x0000000a14ff7c10 */ /* 0x048fe4000ff9e0ff */
[----:B------:R-:W-:Y:S01]  /*f780*/  PRMT R26, RZ, 0x7610, R26 ;  /* 0x00007610ff1a7816 */ /* 0x000fe2000000001a */
[----:B0-----:R-:W-:Y:S01]  /*f790*/  VIADD R16, R20, UR10 ;  /* 0x0000000a14107c36 */ /* 0x001fe20008000000 */
[----:B------:R-:W-:Y:S02]  /*f7a0*/  PRMT R27, RZ, 0x7610, R27 ;  /* 0x00007610ff1b7816 */ /* 0x000fe4000000001b */
[----:B------:R-:W-:-:S02]  /*f7b0*/  PRMT R28, RZ, 0x7610, R28 ;  /* 0x00007610ff1c7816 */ /* 0x000fc4000000001c */
[----:B------:R-:W-:-:S05]  /*f7c0*/  IADD3.X R17, R8, UR11, RZ, P4, !PT ;  /* 0x0000000b08117c10 */ /* 0x000fca000a7fe4ff */
[----:B------:R-:W3:Y:S01]  /*f7d0*/  @!P0 LDG.E.U8 R26, desc[UR8][R16.64] ;  /* 0x00000008101a8981 */ /* 0x000ee2000c1e1100 */
[C---:B--2---:R-:W-:Y:S01]  /*f7e0*/  IADD3 RZ, P2, R19.reuse, UR10, RZ ;  /* 0x0000000a13ff7c10 */ /* 0x044fe2000ff5e0ff */
[----:B------:R-:W-:Y:S01]  /*f7f0*/  VIADD R18, R19, UR10 ;  /* 0x0000000a13127c36 */ /* 0x000fe20008000000 */
[----:B------:R-:W-:Y:S02]  /*f800*/  IADD3 R24, P3, R14, UR10, RZ ;  /* 0x0000000a0e187c10 */ /* 0x000fe4000ff7e0ff */
[----:B------:R-:W-:Y:S02]  /*f810*/  IADD3.X R19, R21, UR11, RZ, P2, !PT ;  /* 0x0000000b15137c10 */ /* 0x000fe400097fe4ff */
[----:B------:R-:W-:-:S03]  /*f820*/  IADD3.X R25, R22, UR11, RZ, P3, !PT ;  /* 0x0000000b16197c10 */ /* 0x000fc60009ffe4ff */
[----:B------:R0:W2:Y:S04]  /*f830*/  @!P1 LDG.E.U8 R2, desc[UR8][R18.64] ;  /* 0x0000000812029981 */ /* 0x0000a8000c1e1100 */
[----:B------:R1:W3:Y:S01]  /*f840*/  @!P0 LDG.E.U8 R29, desc[UR8][R24.64] ;  /* 0x00000008181d8981 */ /* 0x0002e2000c1e1100 */
[----:B------:R-:W-:Y:S02]  /*f850*/  IADD3 RZ, P3, R9, UR10, RZ ;  /* 0x0000000a09ff7c10 */ /* 0x000fe4000ff7e0ff */
[----:B------:R-:W-:Y:S01]  /*f860*/  IADD3 RZ, P2, R7, UR10, RZ ;  /* 0x0000000a07ff7c10 */ /* 0x000fe2000ff5e0ff */
[----:B0-----:R-:W-:Y:S01]  /*f870*/  VIADD R18, R9, UR10 ;  /* 0x0000000a09127c36 */ /* 0x001fe20008000000 */
[----:B------:R-:W-:Y:S01]  /*f880*/  IADD3.X R19, R6, UR11, RZ, P3, !PT ;  /* 0x0000000b06137c10 */ /* 0x000fe20009ffe4ff */
[----:B-1----:R-:W-:Y:S01]  /*f890*/  VIADD R24, R7, UR10 ;  /* 0x0000000a07187c36 */ /* 0x002fe20008000000 */
[----:B------:R-:W-:-:S03]  /*f8a0*/  IADD3.X R25, R0, UR11, RZ, P2, !PT ;  /* 0x0000000b00197c10 */ /* 0x000fc600097fe4ff */
[----:B------:R0:W2:Y:S04]  /*f8b0*/  @!P1 LDG.E.U8 R27, desc[UR8][R18.64] ;  /* 0x00000008121b9981 */ /* 0x0000a8000c1e1100 */
[----:B------:R-:W2:Y:S04]  /*f8c0*/  @!P0 LDG.E.U8 R28, desc[UR8][R24.64] ;  /* 0x00000008181c8981 */ /* 0x000ea8000c1e1100 */
[----:B------:R-:W-:Y:S04]  /*f8d0*/  STL [R1+0x894], R11 ;  /* 0x0008940b01007387 */ /* 0x000fe80000100800 */
[----:B----4-:R-:W-:Y:S04]  /*f8e0*/  STL [R1+0x898], R10 ;  /* 0x0008980a01007387 */ /* 0x010fe80000100800 */
[----:B------:R1:W-:Y:S02]  /*f8f0*/  STL [R1+0x89c], R13 ;  /* 0x00089c0d01007387 */ /* 0x0003e40000100800 */
[----:B-1----:R-:W1:Y:S02]  /*f900*/  S2R R13, SR_TID.X ;  /* 0x00000000000d7919 */ /* 0x002e640000002100 */
[----:B-1----:R-:W-:-:S02]  /*f910*/  SHF.R.U32.HI R17, RZ, 0x2, R13 ;  /* 0x00000002ff117819 */ /* 0x002fc4000001160d */
[----:B------:R-:W-:Y:S01]  /*f920*/  SHF.R.S32.HI R16, RZ, 0x1, R13 ;  /* 0x00000001ff107819 */ /* 0x000fe2000001140d */
[----:B0-----:R-:W-:Y:S01]  /*f930*/  IMAD.SHL.U32 R18, R13, 0x40, RZ ;  /* 0x000000400d127824 */ /* 0x001fe200078e00ff */
[----:B------:R-:W-:Y:S02]  /*f940*/  SGXT.U32 R17, R17, 0x3 ;  /* 0x000000031111781a */ /* 0x000fe40000000000 */
[----:B------:R-:W-:-:S04]  /*f950*/  SGXT R16, R16, 0x1 ;  /* 0x000000011010781a */ /* 0x000fc80000000200 */
[----:B------:R-:W-:Y:S02]  /*f960*/  LOP3.LUT R16, R17, 0x88, R16, 0xf8, !PT ;  /* 0x0000008811107812 */ /* 0x000fe400078ef810 */
[----:B------:R-:W-:-:S04]  /*f970*/  LOP3.LUT R17, R18, 0x40, RZ, 0xc0, !PT ;  /* 0x0000004012117812 */ /* 0x000fc800078ec0ff */
[----:B------:R-:W-:-:S05]  /*f980*/  LOP3.LUT R16, R16, R17, RZ, 0xfc, !PT ;  /* 0x0000001110107212 */ /* 0x000fca00078efcff */
[----:B------:R-:W0:Y:S04]  /*f990*/  LDS.U8 R19, [R16+UR4] ;  /* 0x0000000410137984 */ /* 0x000e280008000000 */
[----:B------:R-:W1:Y:S04]  /*f9a0*/  LDS.U8 R18, [R16+UR4+0x10] ;  /* 0x0000100410127984 */ /* 0x000e680008000000 */
[----:B------:R-:W-:Y:S04]  /*f9b0*/  LDS.U8 R0, [R16+UR4+0x30] ;  /* 0x0000300410007984 */ /* 0x000fe80008000000 */
[----:B------:R-:W-:Y:S04]  /*f9c0*/  LDS.U8 R6, [R16+UR4+0x100] ;  /* 0x0001000410067984 */ /* 0x000fe80008000000 */
[----:B------:R-:W-:Y:S04]  /*f9d0*/  LDS.U8 R7, [R16+UR4+0x110] ;  /* 0x0001100410077984 */ /* 0x000fe80008000000 */
[----:B---3--:R-:W-:Y:S04]  /*f9e0*/  STL [R1+0x8a4], R29 ;  /* 0x0008a41d01007387 */ /* 0x008fe80000100800 */
[----:B--2---:R-:W-:Y:S04]  /*f9f0*/  STL [R1+0x8a8], R2 ;  /* 0x0008a80201007387 */ /* 0x004fe80000100800 */
[----:B------:R-:W2:Y:S04]  /*fa00*/  LDS.U8 R2, [R16+UR4+0x20] ;  /* 0x0000200410027984 */ /* 0x000ea80008000000 */
[----:B------:R-:W-:Y:S04]  /*fa10*/  STL [R1+0x8ac], R26 ;  /* 0x0008ac1a01007387 */ /* 0x000fe80000100800 */
[----:B------:R-:W-:Y:S04]  /*fa20*/  STL [R1+0x8b0], R27 ;  /* 0x0008b01b01007387 */ /* 0x000fe80000100800 */
[----:B------:R-:W-:Y:S04]  /*fa30*/  STL [R1+0x8b4], R28 ;  /* 0x0008b41c01007387 */ /* 0x000fe80000100800 */
[----:B0-----:R-:W-:Y:S04]  /*fa40*/  STL [R1+0x8b8], R19 ;  /* 0x0008b81301007387 */ /* 0x001fe80000100800 */
[----:B-1----:R-:W-:Y:S04]  /*fa50*/  STL [R1+0x8bc], R18 ;  /* 0x0008bc1201007387 */ /* 0x002fe80000100800 */
[----:B--2---:R-:W-:Y:S04]  /*fa60*/  STL [R1+0xc4], R2 ;  /* 0x0000c40201007387 */ /* 0x004fe80000100800 */
[----:B------:R-:W0:Y:S04]  /*fa70*/  LDS.U8 R2, [R16+UR4+0x120] ;  /* 0x0001200410027984 */ /* 0x000e280008000000 */
[----:B------:R-:W-:Y:S04]  /*fa80*/  STL [R1+0xc0], R0 ;  /* 0x0000c00001007387 */ /* 0x000fe80000100800 */
[----:B------:R-:W1:Y:S04]  /*fa90*/  LDS.U8 R0, [R16+UR4+0x130] ;  /* 0x0001300410007984 */ /* 0x000e680008000000 */
[----:B------:R-:W-:Y:S04]  /*faa0*/  STL.64 [R1+0x850], R6 ;  /* 0x0008500601007387 */ /* 0x000fe80000100a00 */
[----:B------:R-:W-:Y:S04]  /*fab0*/  STL.64 [R1+0x848], R4 ;  /* 0x0008480401007387 */ /* 0x000fe80000100a00 */
[----:B------:R-:W2:Y:S04]  /*fac0*/  LDS.U8 R4, [R16+UR4+0x200] ;  /* 0x0002000410047984 */ /* 0x000ea80008000000 */
[----:B0-----:R-:W-:Y:S04]  /*fad0*/  STL [R1+0xe4], R2 ;  /* 0x0000e40201007387 */ /* 0x001fe80000100800 */
[----:B------:R-:W0:Y:S04]  /*fae0*/  LDS.U8 R2, [R16+UR4+0x210] ;  /* 0x0002100410027984 */ /* 0x000e280008000000 */
[----:B-1----:R-:W-:Y:S04]  /*faf0*/  STL [R1+0xe0], R0 ;  /* 0x0000e00001007387 */ /* 0x002fe80000100800 */
[----:B------:R-:W1:Y:S04]  /*fb00*/  LDS.U8 R0, [R16+UR4+0x220] ;  /* 0x0002200410007984 */ /* 0x000e680008000000 */
[----:B--2---:R-:W-:Y:S04]  /*fb10*/  STL [R1+0x174], R4 ;  /* 0x0001740401007387 */ /* 0x004fe80000100800 */
        /* <DEDUP_REMOVED lines=34> */
[----:B------:R-:W1:Y:S01]  /*fd40*/  LDS.U8 R0, [R16+UR4+0x700] ;  /* 0x0007000410007984 */ /* 0x000e620008000000 */
[----:B------:R-:W-:-:S05]  /*fd50*/  LOP3.LUT R17, R16, 0x8, RZ, 0x3c, !PT ;  /* 0x0000000810117812 */ /* 0x000fca00078e3cff */
[----:B------:R-:W-:Y:S04]  /*fd60*/  LDS.U8 R25, [R17+UR4] ;  /* 0x0000000411197984 */ /* 0x000fe80008000000 */
[----:B--2---:R-:W-:Y:S04]  /*fd70*/  STL [R1+0x2c4], R4 ;  /* 0x0002c40401007387 */ /* 0x004fe80000100800 */
[----:B------:R-:W2:Y:S04]  /*fd80*/  LDS.U8 R4, [R16+UR4+0x710] ;  /* 0x0007100410047984 */ /* 0x000ea80008000000 */
[----:B------:R-:W-:Y:S04]  /*fd90*/  LDS.U8 R24, [R17+UR4+0x10] ;  /* 0x0000100411187984 */ /* 0x000fe80008000000 */
[----:B------:R-:W-:Y:S04]  /*fda0*/  LDS.U8 R20, [R17+UR4+0x20] ;  /* 0x0000200411147984 */ /* 0x000fe80008000000 */
[----:B------:R-:W-:Y:S04]  /*fdb0*/  LDS.U8 R21, [R17+UR4+0x30] ;  /* 0x0000300411157984 */ /* 0x000fe80008000000 */
[----:B------:R-:W-:Y:S04]  /*fdc0*/  LDS.U8 R8, [R17+UR4+0x100] ;  /* 0x0001000411087984 */ /* 0x000fe80008000000 */
[----:B0-----:R-:W-:Y:S04]  /*fdd0*/  STL [R1+0x2c0], R2 ;  /* 0x0002c00201007387 */ /* 0x001fe80000100800 */
[----:B------:R-:W0:Y:S04]  /*fde0*/  LDS.U8 R2, [R16+UR4+0x720] ;  /* 0x0007200410027984 */ /* 0x000e280008000000 */
[----:B-1----:R-:W-:Y:S04]  /*fdf0*/  STL [R1+0x2b0], R0 ;  /* 0x0002b00001007387 */ /* 0x002fe80000100800 */
[----:B------:R-:W1:Y:S04]  /*fe00*/  LDS.U8 R0, [R16+UR4+0x730] ;  /* 0x0007300410007984 */ /* 0x000e680008000000 */
[----:B------:R-:W3:Y:S04]  /*fe10*/  LDS.U8 R9, [R17+UR4+0x110] ;  /* 0x0001100411097984 */ /* 0x000ee80008000000 */
[----:B--2---:R-:W-:Y:S04]  /*fe20*/  STL [R1+0x2ac], R4 ;  /* 0x0002ac0401007387 */ /* 0x004fe80000100800 */
[----:B------:R-:W-:Y:S01]  /*fe30*/  LDS.U8 R4, [R17+UR4+0x220] ;  /* 0x0002200411047984 */ /* 0x000fe20008000000 */
[----:B------:R-:W2:Y:S03]  /*fe40*/  S2R R11, SR_TID.X ;  /* 0x00000000000b7919 */ /* 0x000ea60000002100 */
[----:B------:R-:W-:Y:S04]  /*fe50*/  LDS.U8 R22, [R17+UR4+0x120] ;  /* 0x0001200411167984 */ /* 0x000fe80008000000 */
[----:B------:R-:W-:Y:S04]  /*fe60*/  LDS.U8 R23, [R17+UR4+0x130] ;  /* 0x0001300411177984 */ /* 0x000fe80008000000 */
[----:B0-----:R-:W-:Y:S04]  /*fe70*/  STL [R1+0x2d0], R2 ;  /* 0x0002d00201007387 */ /* 0x001fe80000100800 */
[----:B------:R-:W-:Y:S04]  /*fe80*/  STL [R1+0x8c0], R25 ;  /* 0x0008c01901007387 */ /* 0x000fe80000100800 */
[----:B-1----:R-:W-:Y:S04]  /*fe90*/  STL [R1+0x2bc], R0 ;  /* 0x0002bc0001007387 */ /* 0x002fe80000100800 */
[----:B------:R-:W0:Y:S04]  /*fea0*/  LDS.U8 R2, [R17+UR4+0x200] ;  /* 0x0002000411027984 */ /* 0x000e280008000000 */
[----:B------:R-:W1:Y:S04]  /*feb0*/  LDS.U8 R0, [R17+UR4+0x210] ;  /* 0x0002100411007984 */ /* 0x000e680008000000 */
[----:B------:R-:W-:Y:S04]  /*fec0*/  STL [R1+0x8c4], R24 ;  /* 0x0008c41801007387 */ /* 0x000fe80000100800 */
[----:B------:R-:W-:Y:S04]  /*fed0*/  STL [R1+0x8c8], R20 ;  /* 0x0008c81401007387 */ /* 0x000fe80000100800 */
[----:B------:R-:W-:Y:S04]  /*fee0*/  STL [R1+0x8cc], R21 ;  /* 0x0008cc1501007387 */ /* 0x000fe80000100800 */
[----:B------:R-:W-:Y:S04]  /*fef0*/  STL [R1+0x8d0], R8 ;  /* 0x0008d00801007387 */ /* 0x000fe80000100800 */
[----:B---3--:R-:W-:Y:S04]  /*ff00*/  STL [R1+0x8d4], R9 ;  /* 0x0008d40901007387 */ /* 0x008fe80000100800 */
[----:B0-----:R-:W-:Y:S04]  /*ff10*/  STL [R1+0x17c], R2 ;  /* 0x00017c0201007387 */ /* 0x001fe80000100800 */
[----:B------:R-:W0:Y:S04]  /*ff20*/  LDS.U8 R2, [R17+UR4+0x230] ;  /* 0x0002300411027984 */ /* 0x000e280008000000 */
[----:B-1----:R-:W-:Y:S04]  /*ff30*/  STL [R1+0x178], R0 ;  /* 0x0001780001007387 */ /* 0x002fe80000100800 */
[----:B------:R-:W1:Y:S04]  /*ff40*/  LDS.U8 R0, [R17+UR4+0x300] ;  /* 0x0003000411007984 */ /* 0x000e680008000000 */
[----:B------:R-:W-:Y:S04]  /*ff50*/  STL [R1+0x24c], R4 ;  /* 0x00024c0401007387 */ /* 0x000fe80000100800 */
[----:B------:R-:W3:Y:S04]  /*ff60*/  LDS.U8 R4, [R17+UR4+0x310] ;  /* 0x0003100411047984 */ /* 0x000ee80008000000 */
[----:B0-----:R-:W-:Y:S04]  /*ff70*/  STL [R1+0x248], R2 ;  /* 0x0002480201007387 */ /* 0x001fe80000100800 */
[----:B------:R-:W-:Y:S04]  /*ff80*/  LDS.U8 R2, [R17+UR4+0x320] ;  /* 0x0003200411027984 */ /* 0x000fe80008000000 */
[----:B-1----:R-:W-:Y:S04]  /*ff90*/  STL [R1+0x19c], R0 ;  /* 0x00019c0001007387 */ /* 0x002fe80000100800 */
[----:B------:R-:W0:Y:S04]  /*ffa0*/  LDS.U8 R0, [R17+UR4+0x330] ;  /* 0x0003300411007984 */ /* 0x000e280008000000 */
[----:B---3--:R-:W-:Y:S04]  /*ffb0*/  STL [R1+0x198], R4 ;  /* 0x0001980401007387 */ /* 0x008fe80000100800 */
[----:B------:R-:W1:Y:S04]  /*ffc0*/  LDS.U8 R4, [R17+UR4+0x400] ;  /* 0x0004000411047984 */ /* 0x000e680008000000 */
[----:B0-----:R-:W-:Y:S04]  /*ffd0*/  STL [R1+0x7f8], R0 ;  /* 0x0007f80001007387 */ /* 0x001fe80000100800 */
[----:B------:R-:W-:Y:S04]  /*ffe0*/  STL [R1+0x258], R2 ;  /* 0x0002580201007387 */ /* 0x000fe80000100800 */
[----:B------:R-:W0:Y:S04]  /*fff0*/  LDS.U8 R2, [R17+UR4+0x410] ;  /* 0x0004100411027984 */ /* 0x000e280008000000 */
[----:B------:R-:W3:Y:S04]  /*10000*/  LDS.U8 R0, [R17+UR4+0x420] ;  /* 0x0004200411007984 */ /* 0x000ee80008000000 */
[----:B-1----:R-:W-:Y:S04]  /*10010*/  STL [R1+0x268], R4 ;  /* 0x0002680401007387 */ /* 0x002fe80000100800 */
[----:B------:R-:W1:Y:S04]  /*10020*/  LDS.U8 R4, [R17+UR4+0x430] ;  /* 0x0004300411047984 */ /* 0x000e680008000000 */
[----:B0-----:R-:W-:Y:S04]  /*10030*/  STL [R1+0x264], R2 ;  /* 0x0002640201007387 */ /* 0x001fe80000100800 */
[----:B------:R-:W0:Y:S04]  /*10040*/  LDS.U8 R2, [R17+UR4+0x500] ;  /* 0x0005000411027984 */ /* 0x000e280008000000 */
[----:B---3--:R-:W-:Y:S04]  /*10050*/  STL [R1+0x288], R0 ;  /* 0x0002880001007387 */ /* 0x008fe80000100800 */
        /* <DEDUP_REMOVED lines=8> */
[----:B------:R-:W4:Y:S04]  /*100e0*/  LDL.LU R14, [R1+0x80] ;  /* 0x00008000010e7983 */ /* 0x000f280000300800 */
[----:B------:R-:W-:Y:S04]  /*100f0*/  LDS.U8 R4, [R17+UR4+0x620] ;  /* 0x0006200411047984 */ /* 0x000fe80008000000 */
[----:B0-----:R-:W-:Y:S04]  /*10100*/  STL [R1+0x294], R2 ;  /* 0x0002940201007387 */ /* 0x001fe80000100800 */
[----:B------:R-:W0:Y:S04]  /*10110*/  LDS.U8 R2, [R17+UR4+0x610] ;  /* 0x0006100411027984 */ /* 0x000e280008000000 */
[----:B---3--:R1:W-:Y:S04]  /*10120*/  STL [R1+0x2a8], R0 ;  /* 0x0002a80001007387 */ /* 0x0083e80000100800 */
[----:B-1----:R-:W3:Y:S04]  /*10130*/  LDL.LU R0, [R1+0x8c] ;  /* 0x00008c0001007983 */ /* 0x002ee80000300800 */
[----:B0-----:R-:W-:Y:S04]  /*10140*/  STL [R1+0x2a4], R2 ;  /* 0x0002a40201007387 */ /* 0x001fe80000100800 */
[----:B------:R-:W0:Y:S04]  /*10150*/  LDS.U8 R2, [R17+UR4+0x630] ;  /* 0x0006300411027984 */ /* 0x000e280008000000 */
[----:B------:R-:W-:Y:S04]  /*10160*/  STL [R1+0x2cc], R4 ;  /* 0x0002cc0401007387 */ /* 0x000fe80000100800 */
[----:B------:R-:W3:Y:S04]  /*10170*/  LDL.LU R9, [R1+0x88] ;  /* 0x0000880001097983 */ /* 0x000ee80000300800 */
[----:B------:R-:W3:Y:S04]  /*10180*/  LDL.LU R8, [R1+0x34] ;  /* 0x0000340001087983 */ /* 0x000ee80000300800 */
[----:B------:R-:W-:Y:S04]  /*10190*/  LDS.U8 R4, [R17+UR4+0x720] ;  /* 0x0007200411047984 */ /* 0x000fe80008000000 */
[----:B0-----:R-:W-:Y:S04]  /*101a0*/  STL [R1+0x2c8], R2 ;  /* 0x0002c80201007387 */ /* 0x001fe80000100800 */
[----:B------:R-:W0:Y:S04]  /*101b0*/  LDS.U8 R2, [R17+UR4+0x700] ;  /* 0x0007000411027984 */ /* 0x000e280008000000 */
[----:B------:R-:W3:Y:S04]  /*101c0*/  LDL.LU R21, [R1+0x84] ;  /* 0x0000840001157983 */ /* 0x000ee80000300800 */
[----:B------:R-:W3:Y:S04]  /*101d0*/  LDL.LU R20, [R1+0x9c] ;  /* 0x00009c0001147983 */ /* 0x000ee80000300800 */
[----:B------:R-:W3:Y:S04]  /*101e0*/  LDL.LU R24, [R1+0xb8] ;  /* 0x0000b80001187983 */ /* 0x000ee80000300800 */
[----:B0-----:R-:W-:Y:S04]  /*101f0*/  STL [R1+0x2b8], R2 ;  /* 0x0002b80201007387 */ /* 0x001fe80000100800 */
[----:B------:R-:W0:Y:S04]  /*10200*/  LDS.U8 R2, [R17+UR4+0x710] ;  /* 0x0007100411027984 */ /* 0x000e280008000000 */
[----:B------:R-:W3:Y:S04]  /*10210*/  LDL.LU R19, [R1+0xb4] ;  /* 0x0000b40001137983 */ /* 0x000ee80000300800 */
[----:B------:R-:W3:Y:S04]  /*10220*/  LDL.LU R28, [R1+0xdc] ;  /* 0x0000dc00011c7983 */ /* 0x000ee80000300800 */
[----:B------:R-:W3:Y:S04]  /*10230*/  LDL.LU R10, [R1+0xf8] ;  /* 0x0000f800010a7983 */ /* 0x000ee80000300800 */
[----:B0-----:R-:W-:Y:S04]  /*10240*/  STL [R1+0x2b4], R2 ;  /* 0x0002b40201007387 */ /* 0x001fe80000100800 */
[----:B------:R0:W1:Y:S04]  /*10250*/  LDS.U8 R2, [R17+UR4+0x730] ;  /* 0x0007300411027984 */ /* 0x0000680008000000 */
[----:B0-----:R-:W3:Y:S04]  /*10260*/  LDL.LU R17, [R1+0x78] ;  /* 0x0000780001117983 */ /* 0x001ee80000300800 */
[----:B------:R0:W-:Y:S04]  /*10270*/  STL [R1+0x2d8], R4 ;  /* 0x0002d80401007387 */ /* 0x0001e80000100800 */
[----:B------:R-:W3:Y:S01]  /*10280*/  LDL.LU R25, [R1+0x220] ;  /* 0x0002200001197983 */ /* 0x000ee20000300800 */
[----:B--2---:R-:W-:Y:S01]  /*10290*/  LOP3.LUT R27, R11, 0x3f, RZ, 0xc0, !PT ;  /* 0x0000003f0b1b7812 */ /* 0x004fe200078ec0ff */
[----:B------:R-:W-:Y:S06]  /*102a0*/  BAR.SYNC.DEFER_BLOCKING 0x0 ;  /* 0x0000000000007b1d */ /* 0x000fec0000010000 */
[----:B-1----:R1:W-:Y:S04]  /*102b0*/  STL [R1+0x2d4], R2 ;  /* 0x0002d40201007387 */ /* 0x0023e80000100800 */
[----:B------:R-:W2:Y:S04]  /*102c0*/  LDL.LU R16, [R1+0x21c] ;  /* 0x00021c0001107983 */ /* 0x000ea80000300800 */
[----:B0-----:R-:W2:Y:S04]  /*102d0*/  LDL.LU R4, [R1+0x204] ;  /* 0x0002040001047983 */ /* 0x001ea80000300800 */
[----:B------:R-:W2:Y:S04]  /*102e0*/  LDL.LU R5, [R1+0x1f8] ;  /* 0x0001f80001057983 */ /* 0x000ea80000300800 */
[----:B------:R-:W2:Y:S04]  /*102f0*/  LDL.LU R6, [R1+0x1e4] ;  /* 0x0001e40001067983 */ /* 0x000ea80000300800 */
[----:B------:R-:W2:Y:S04]  /*10300*/  LDL.LU R7, [R1+0x1e0] ;  /* 0x0001e00001077983 */ /* 0x000ea80000300800 */
[----:B------:R-:W2:Y:S04]  /*10310*/  LDL.LU R18, [R1+0x1c0] ;  /* 0x0001c00001127983 */ /* 0x000ea80000300800 */
[----:B------:R-:W2:Y:S04]  /*10320*/  LDL.LU R26, [R1+0x1bc] ;  /* 0x0001bc00011a7983 */ /* 0x000ea80000300800 */
[----:B-1----:R-:W2:Y:S04]  /*10330*/  LDL.LU R2, [R1+0x1a8] ;  /* 0x0001a80001027983 */ /* 0x002ea80000300800 */
[----:B------:R-:W2:Y:S04]  /*10340*/  LDL.LU R29, [R1+0x194] ;  /* 0x00019400011d7983 */ /* 0x000ea80000300800 */
[----:B------:R-:W2:Y:S04]  /*10350*/  LDL.LU R11, [R1+0x168] ;  /* 0x00016800010b7983 */ /* 0x000ea80000300800 */
[----:B----4-:R0:W-:Y:S04]  /*10360*/  STS.U8 [R27+UR4], R14 ;  /* 0x0000000e1b007988 */ /* 0x0101e80008000004 */
[----:B------:R1:W-:Y:S04]  /*10370*/  STS.U8 [R27+UR4+0x40], R3 ;  /* 0x000040031b007988 */ /* 0x0003e80008000004 */
[----:B0-----:R-:W4:Y:S04]  /*10380*/  LDL.LU R14, [R1+0x164] ;  /* 0x00016400010e7983 */ /* 0x001f280000300800 */
[----:B-1----:R-:W2:Y:S04]  /*10390*/  LDL.LU R3, [R1+0x8f0] ;  /* 0x0008f00001037983 */ /* 0x002ea80000300800 */
[----:B---3--:R-:W-:Y:S04]  /*103a0*/  STS.U8 [R27+UR4+0x240], R17 ;  /* 0x000240111b007988 */ /* 0x008fe80008000004 */
[----:B------:R-:W-:Y:S04]  /*103b0*/  STS.U8 [R27+UR4+0x200], R0 ;  /* 0x000200001b007988 */ /* 0x000fe80008000004 */
[----:B------:R0:W-:Y:S04]  /*103c0*/  STS.U8 [R27+UR4+0x400], R12 ;  /* 0x0004000c1b007988 */ /* 0x0001e80008000004 */
[----:B------:R-:W-:Y:S04]  /*103d0*/  STS.U8 [R27+UR4+0x440], R9 ;  /* 0x000440091b007988 */ /* 0x000fe80008000004 */
[----:B0-----:R-:W3:Y:S04]  /*103e0*/  LDL.LU R12, [R1+0x8ec] ;  /* 0x0008ec00010c7983 */ /* 0x001ee80000300800 */
[----:B------:R-:W-:Y:S04]  /*103f0*/  STS.U8 [R27+UR4+0x640], R8 ;  /* 0x000640081b007988 */ /* 0x000fe80008000004 */
[----:B------:R-:W-:Y:S04]  /*10400*/  STS.U8 [R27+UR4+0x600], R21 ;  /* 0x000600151b007988 */ /* 0x000fe80008000004 */
[----:B--2---:R0:W-:Y:S04]  /*10410*/  STS.U8 [R27+UR4+0x800], R3 ;  /* 0x000800031b007988 */ /* 0x0041e80008000004 */
[----:B0-----:R-:W2:Y:S04]  /*10420*/  LDL.LU R3, [R1+0x8e8] ;  /* 0x0008e80001037983 */ /* 0x001ea80000300800 */
[----:B------:R-:W-:Y:S04]  /*10430*/  STS.U8 [R27+UR4+0x840], R20 ;  /* 0x000840141b007988 */ /* 0x000fe80008000004 */
[----:B------:R-:W-:Y:S04]  /*10440*/  STS.U8 [R27+UR4+0xa40], R24 ;  /* 0x000a40181b007988 */ /* 0x000fe80008000004 */
[----:B------:R-:W-:Y:S04]  /*10450*/  STS.U8 [R27+UR4+0xa00], R19 ;  /* 0x000a00131b007988 */ /* 0x000fe80008000004 */
[----:B------:R-:W-:Y:S04]  /*10460*/  STS.U8 [R27+UR4+0xc00], R28 ;  /* 0x000c001c1b007988 */ /* 0x000fe80008000004 */
[----:B------:R-:W-:Y:S04]  /*10470*/  STS.U8 [R27+UR4+0xc40], R10 ;  /* 0x000c400a1b007988 */ /* 0x000fe80008000004 */
[----:B---3--:R0:W-:Y:S04]  /*10480*/  STS.U8 [R27+UR4+0xe40], R12 ;  /* 0x000e400c1b007988 */ /* 0x0081e80008000004 */
[----:B0-----:R-:W3:Y:S04]  /*10490*/  LDL.LU R12, [R1+0x8e4] ;  /* 0x0008e400010c7983 */ /* 0x001ee80000300800 */
[----:B------:R-:W3:Y:S04]  /*104a0*/  LDL.LU R19, [R1+0x144] ;  /* 0x0001440001137983 */ /* 0x000ee80000300800 */
[----:B------:R-:W3:Y:S04]  /*104b0*/  LDL.LU R28, [R1+0x12c] ;  /* 0x00012c00011c7983 */ /* 0x000ee80000300800 */
[----:B------:R-:W3:Y:S04]  /*104c0*/  LDL.LU R10, [R1+0x128] ;  /* 0x00012800010a7983 */ /* 0x000ee80000300800 */
[----:B--2---:R-:W-:Y:S04]  /*104d0*/  STS.U8 [R27+UR4+0xe00], R3 ;  /* 0x000e00031b007988 */ /* 0x004fe80008000004 */
[----:B------:R-:W-:Y:S04]  /*104e0*/  STS.U8 [R27+UR4+0x1000], R25 ;  /* 0x001000191b007988 */ /* 0x000fe80008000004 */
        /* <DEDUP_REMOVED lines=9> */
[----:B------:R0:W-:Y:S04]  /*10580*/  STS.U8 [R27+UR4+0x1a40], R11 ;  /* 0x001a400b1b007988 */ /* 0x0001e80008000004 */
[----:B0-----:R-:W2:Y:S01]  /*10590*/  LDL.LU R11, [R1+0x50] ;  /* 0x00005000010b7983 */ /* 0x001ea20000300800 */
[C---:B------:R-:W-:Y:S01]  /*105a0*/  LOP3.LUT R16, R13.reuse, 0x7, RZ, 0xc0, !PT ;  /* 0x000000070d107812 */ /* 0x040fe200078ec0ff */
[----:B------:R-:W-:-:S02]  /*105b0*/  IMAD.SHL.U32 R3, R13, 0x2, RZ ;  /* 0x000000020d037824 */ /* 0x000fc400078e00ff */
[----:B------:R-:W-:Y:S01]  /*105c0*/  IMAD.SHL.U32 R17, R13, 0x20, RZ ;  /* 0x000000200d117824 */ /* 0x000fe200078e00ff */
[----:B----4-:R0:W-:Y:S01]  /*105d0*/  STS.U8 [R27+UR4+0x1a00], R14 ;  /* 0x001a000e1b007988 */ /* 0x0101e20008000004 */
[----:B------:R-:W-:-:S03]  /*105e0*/  IMAD R16, R16, 0x90, RZ ;  /* 0x0000009010107824 */ /* 0x000fc600078e02ff */
[----:B------:R-:W4:Y:S02]  /*105f0*/  LDL.LU R26, [R1+0x58] ;  /* 0x00005800011a7983 */ /* 0x000f240000300800 */
[----:B------:R-:W-:Y:S02]  /*10600*/  LOP3.LUT R16, R16, 0x30, R3, 0x78, !PT ;  /* 0x0000003010107812 */ /* 0x000fe400078e7803 */
[----:B0-----:R-:W4:Y:S04]  /*10610*/  LDL.LU R14, [R1+0x40] ;  /* 0x00004000010e7983 */ /* 0x001f280000300800 */
[----:B------:R-:W4:Y:S04]  /*10620*/  LDL.LU R2, [R1+0x3c] ;  /* 0x00003c0001027983 */ /* 0x000f280000300800 */
[----:B------:R-:W4:Y:S01]  /*10630*/  LDL.LU R29, [R1+0xa4] ;  /* 0x0000a400011d7983 */ /* 0x000f220000300800 */
[----:B------:R-:W-:-:S03]  /*10640*/  LOP3.LUT R3, R27, 0x10, RZ, 0x3c, !PT ;  /* 0x000000101b037812 */ /* 0x000fc600078e3cff */
[----:B---3--:R0:W-:Y:S02]  /*10650*/  STS.U8 [R27+UR4+0x1c00], R12 ;  /* 0x001c000c1b007988 */ /* 0x0081e40008000004 */
[----:B0-----:R-:W-:Y:S02]  /*10660*/  LOP3.LUT R12, R16, 0x400, R17, 0xf8, !PT ;  /* 0x00000400100c7812 */ /* 0x001fe400078ef811 */
[----:B------:R-:W3:Y:S04]  /*10670*/  LDL.LU R16, [R1+0x48] ;  /* 0x0000480001107983 */ /* 0x000ee80000300800 */
        /* <DEDUP_REMOVED lines=12> */
[----:B------:R0:W-:Y:S04]  /*10740*/  STS.U8 [R27+UR4+0x1c40], R19 ;  /* 0x001c40131b007988 */ /* 0x0001e80008000004 */
[----:B------:R-:W3:Y:S04]  /*10750*/  LDL.LU R18, [R1+0x1d4] ;  /* 0x0001d40001127983 */ /* 0x000ee80000300800 */
[----:B------:R1:W-:Y:S04]  /*10760*/  STS.U8 [R27+UR4+0x1e40], R28 ;  /* 0x001e401c1b007988 */ /* 0x0003e80008000004 */
[----:B0-----:R-:W3:Y:S04]  /*10770*/  LDL.LU R19, [R1+0x1c4] ;  /* 0x0001c40001137983 */ /* 0x001ee80000300800 */
[----:B------:R0:W-:Y:S04]  /*10780*/  STS.U8 [R27+UR4+0x1e00], R10 ;  /* 0x001e000a1b007988 */ /* 0x0001e80008000004 */
[----:B-1----:R-:W3:Y:S04]  /*10790*/  LDL.LU R28, [R1+0x1b0] ;  /* 0x0001b000011c7983 */ /* 0x002ee80000300800 */
[----:B0-----:R-:W3:Y:S04]  /*107a0*/  LDL.LU R27, [R1+0x1a4] ;  /* 0x0001a400011b7983 */ /* 0x001ee80000300800 */
[----:B------:R-:W-:Y:S04]  /*107b0*/  STL [R1+0x34], R12 ;  /* 0x0000340c01007387 */ /* 0x000fe80000100800 */
[----:B------:R-:W3:Y:S04]  /*107c0*/  LDL.LU R10, [R1+0x1a0] ;  /* 0x0001a000010a7983 */ /* 0x000ee80000300800 */
[----:B------:R-:W-:Y:S04]  /*107d0*/  STS.U8 [R3+UR4+0xc0], R15 ;  /* 0x0000c00f03007988 */ /* 0x000fe80008000004 */
[----:B--2---:R0:W-:Y:S04]  /*107e0*/  STS.U8 [R3+UR4+0x80], R11 ;  /* 0x0000800b03007988 */ /* 0x0041e80008000004 */
[----:B0-----:R-:W2:Y:S04]  /*107f0*/  LDL.LU R11, [R1+0x15c] ;  /* 0x00015c00010b7983 */ /* 0x001ea80000300800 */
[----:B------:R-:W3:Y:S04]  /*10800*/  LDL.LU R15, [R1+0x8e0] ;  /* 0x0008e000010f7983 */ /* 0x000ee80000300800 */
[----:B----4-:R0:W-:Y:S04]  /*10810*/  STS.U8 [R3+UR4+0x4c0], R14 ;  /* 0x0004c00e03007988 */ /* 0x0101e80008000004 */
[----:B0-----:R-:W4:Y:S04]  /*10820*/  LDL.LU R14, [R1+0x158] ;  /* 0x00015800010e7983 */ /* 0x001f280000300800 */
[----:B---3--:R0:W-:Y:S04]  /*10830*/  STS.U8 [R3+UR4+0x6c0], R15 ;  /* 0x0006c00f03007988 */ /* 0x0081e80008000004 */
[----:B0-----:R-:W3:Y:S04]  /*10840*/  LDL.LU R15, [R1+0x8dc] ;  /* 0x0008dc00010f7983 */ /* 0x001ee80000300800 */
[----:B------:R0:W-:Y:S04]  /*10850*/  STS.U8 [R3+UR4+0x480], R26 ;  /* 0x0004801a03007988 */ /* 0x0001e80008000004 */
[----:B------:R1:W-:Y:S04]  /*10860*/  STS.U8 [R3+UR4+0x680], R2 ;  /* 0x0006800203007988 */ /* 0x0003e80008000004 */
[----:B------:R2:W-:Y:S04]  /*10870*/  STS.U8 [R3+UR4+0x880], R29 ;  /* 0x0008801d03007988 */ /* 0x0005e80008000004 */
[----:B0-----:R-:W4:Y:S04]  /*10880*/  LDL.LU R26, [R1+0x148] ;  /* 0x00014800011a7983 */ /* 0x001f280000300800 */
[----:B-1----:R-:W4:Y:S04]  /*10890*/  LDL.LU R2, [R1+0x134] ;  /* 0x0001340001027983 */ /* 0x002f280000300800 */
[----:B--2---:R-:W2:Y:S04]  /*108a0*/  LDL.LU R29, [R1+0x130] ;  /* 0x00013000011d7983 */ /* 0x004ea80000300800 */
[----:B---3--:R0:W-:Y:S04]  /*108b0*/  STS.U8 [R3+UR4+0xec0], R15 ;  /* 0x000ec00f03007988 */ /* 0x0081e80008000004 */
[----:B0-----:R-:W3:Y:S04]  /*108c0*/  LDL.LU R15, [R1+0x8d8] ;  /* 0x0008d800010f7983 */ /* 0x001ee80000300800 */
[----:B------:R0:W-:Y:S04]  /*108d0*/  STS.U8 [R3+UR4+0x280], R17 ;  /* 0x0002801103007988 */ /* 0x0001e80008000004 */
[----:B------:R1:W-:Y:S04]  /*108e0*/  STS.U8 [R3+UR4+0xac0], R9 ;  /* 0x000ac00903007988 */ /* 0x0003e80008000004 */
[----:B------:R4:W-:Y:S01]  /*108f0*/  STS.U8 [R3+UR4+0xa80], R8 ;  /* 0x000a800803007988 */ /* 0x0009e20008000004 */
[----:B0-----:R-:W-:-:S03]  /*10900*/  LOP3.LUT R17, R13, 0x3f, RZ, 0xc0, !PT ;  /* 0x0000003f0d117812 */ /* 0x001fc600078ec0ff */
[----:B------:R0:W-:Y:S04]  /*10910*/  STS.U8 [R3+UR4+0x18c0], R10 ;  /* 0x0018c00a03007988 */ /* 0x0001e80008000004 */
[----:B-1----:R-:W3:Y:S04]  /*10920*/  LDL.LU R9, [R1+0x24] ;  /* 0x0000240001097983 */ /* 0x002ee80000300800 */
[----:B----4-:R-:W4:Y:S04]  /*10930*/  LDL.LU R8, [R1+0x20] ;  /* 0x0000200001087983 */ /* 0x010f280000300800 */
[----:B------:R-:W4:Y:S04]  /*10940*/  LDL.LU R13, [R1+0x2c] ;  /* 0x00002c00010d7983 */ /* 0x000f280000300800 */
[----:B------:R1:W-:Y:S04]  /*10950*/  STS.U8 [R3+UR4+0x1ac0], R11 ;  /* 0x001ac00b03007988 */ /* 0x0003e80008000004 */
[----:B0-----:R-:W4:Y:S04]  /*10960*/  LDL.LU R10, [R1+0x28] ;  /* 0x00002800010a7983 */ /* 0x001f280000300800 */
[----:B------:R0:W-:Y:S04]  /*10970*/  STS.U8 [R3+UR4+0x2c0], R16 ;  /* 0x0002c01003007988 */ /* 0x0001e80008000004 */
[----:B-1----:R-:W4:Y:S04]  /*10980*/  LDL.LU R11, [R1+0x5c] ;  /* 0x00005c00010b7983 */ /* 0x002f280000300800 */
[----:B------:R1:W-:Y:S01]  /*10990*/  STS.U8 [R3+UR4+0x1a80], R14 ;  /* 0x001a800e03007988 */ /* 0x0003e20008000004 */
[----:B0-----:R-:W-:-:S03]  /*109a0*/  LOP3.LUT R16, R17, 0x20, RZ, 0x3c, !PT ;  /* 0x0000002011107812 */ /* 0x001fc600078e3cff */
[----:B------:R-:W-:Y:S04]  /*109b0*/  STS.U8 [R3+UR4+0x8c0], R0 ;  /* 0x0008c00003007988 */ /* 0x000fe80008000004 */
[----:B-1----:R-:W4:Y:S04]  /*109c0*/  LDL.LU R14, [R1+0x74] ;  /* 0x00007400010e7983 */ /* 0x002f280000300800 */
[----:B------:R-:W4:Y:S04]  /*109d0*/  LDL.LU R17, [R1+0x1c] ;  /* 0x00001c0001117983 */ /* 0x000f280000300800 */
        /* <DEDUP_REMOVED lines=14> */
[----:B--2---:R-:W-:Y:S04]  /*10ac0*/  STS.U8 [R3+UR4+0x1ec0], R29 ;  /* 0x001ec01d03007988 */ /* 0x004fe80008000004 */
[----:B---3--:R0:W-:Y:S04]  /*10ad0*/  STS.U8 [R3+UR4+0x1e80], R15 ;  /* 0x001e800f03007988 */ /* 0x0081e80008000004 */
[----:B0-----:R-:W2:Y:S04]  /*10ae0*/  LDL.LU R3, [R1+0x38] ;  /* 0x0000380001037983 */ /* 0x001ea80000300800 */
        /* <DEDUP_REMOVED lines=18> */
[----:B----4-:R1:W-:Y:S04]  /*10c10*/  STS.U8 [R16+UR4+0x140], R8 ;  /* 0x0001400810007988 */ /* 0x0103e80008000004 */
[----:B------:R4:W-:Y:S04]  /*10c20*/  STS.U8 [R16+UR4+0x500], R13 ;  /* 0x0005000d10007988 */ /* 0x0009e80008000004 */
[----:B0-----:R-:W3:Y:S04]  /*10c30*/  LDL.LU R9, [R1+0x8d4] ;  /* 0x0008d40001097983 */ /* 0x001ee80000300800 */
[----:B-1----:R-:W3:Y:S04]  /*10c40*/  LDL.LU R8, [R1+0x8d0] ;  /* 0x0008d00001087983 */ /* 0x002ee80000300800 */
[----:B------:R0:W-:Y:S04]  /*10c50*/  STS.U8 [R16+UR4+0x300], R17 ;  /* 0x0003001110007988 */ /* 0x0001e80008000004 */
[----:B----4-:R-:W4:Y:S04]  /*10c60*/  LDL.LU R13, [R1+0x160] ;  /* 0x00016000010d7983 */ /* 0x010f280000300800 */
[----:B------:R1:W-:Y:S04]  /*10c70*/  STS.U8 [R16+UR4+0x540], R10 ;  /* 0x0005400a10007988 */ /* 0x0003e80008000004 */
[----:B0-----:R-:W4:Y:S04]  /*10c80*/  LDL.LU R17, [R1+0x14c] ;  /* 0x00014c0001117983 */ /* 0x001f280000300800 */
[----:B------:R0:W-:Y:S04]  /*10c90*/  STS.U8 [R16+UR4+0x740], R11 ;  /* 0x0007400b10007988 */ /* 0x0001e80008000004 */
[----:B-1----:R-:W4:Y:S04]  /*10ca0*/  LDL.LU R10, [R1+0x13c] ;  /* 0x00013c00010a7983 */ /* 0x002f280000300800 */
[----:B------:R1:W-:Y:S04]  /*10cb0*/  STS.U8 [R16+UR4+0x700], R14 ;  /* 0x0007000e10007988 */ /* 0x0003e80008000004 */
[----:B0-----:R-:W4:Y:S04]  /*10cc0*/  LDL.LU R11, [R1+0x138] ;  /* 0x00013800010b7983 */ /* 0x001f280000300800 */
[----:B-1----:R-:W4:Y:S04]  /*10cd0*/  LDL.LU R14, [R1+0x124] ;  /* 0x00012400010e7983 */ /* 0x002f280000300800 */
[----:B--2---:R0:W-:Y:S04]  /*10ce0*/  STS.U8 [R16+UR4+0x340], R3 ;  /* 0x0003400310007988 */ /* 0x0041e80008000004 */
[----:B---3--:R1:W-:Y:S04]  /*10cf0*/  STS.U8 [R16+UR4+0x900], R21 ;  /* 0x0009001510007988 */ /* 0x0083e80008000004 */
[----:B------:R2:W-:Y:S04]  /*10d00*/  STS.U8 [R16+UR4+0x940], R20 ;  /* 0x0009401410007988 */ /* 0x0005e80008000004 */
[----:B0-----:R-:W3:Y:S04]  /*10d10*/  LDL.LU R3, [R1+0x120] ;  /* 0x0001200001037983 */ /* 0x001ee80000300800 */
[----:B-1----:R-:W3:Y:S04]  /*10d20*/  LDL.LU R21, [R1+0x8cc] ;  /* 0x0008cc0001157983 */ /* 0x002ee80000300800 */
[----:B--2---:R-:W2:Y:S04]  /*10d30*/  LDL.LU R20, [R1+0x8c8] ;  /* 0x0008c80001147983 */ /* 0x004ea80000300800 */
[----:B------:R0:W-:Y:S04]  /*10d40*/  STS.U8 [R16+UR4+0xb40], R24 ;  /* 0x000b401810007988 */ /* 0x0001e80008000004 */
[----:B------:R1:W-:Y:S04]  /*10d50*/  STS.U8 [R16+UR4+0xb00], R25 ;  /* 0x000b001910007988 */ /* 0x0003e80008000004 */
[----:B------:R1:W-:Y:S04]  /*10d60*/  STS.U8 [R16+UR4+0xd00], R18 ;  /* 0x000d001210007988 */ /* 0x0003e80008000004 */
[----:B0-----:R-:W2:Y:S04]  /*10d70*/  LDL.LU R24, [R1+0x8c4] ;  /* 0x0008c40001187983 */ /* 0x001ea80000300800 */
[----:B-1----:R-:W2:Y:S04]  /*10d80*/  LDL.LU R25, [R1+0x8c0] ;  /* 0x0008c00001197983 */ /* 0x002ea80000300800 */
[----:B------:R-:W2:Y:S04]  /*10d90*/  LDL.LU R18, [R1+0x8bc] ;  /* 0x0008bc0001127983 */ /* 0x000ea80000300800 */
        /* <DEDUP_REMOVED lines=13> */
[----:B0-----:R-:W3:Y:S04]  /*10e70*/  LDL.LU R15, [R1+0x8a0] ;  /* 0x0008a000010f7983 */ /* 0x001ee80000300800 */
[----:B------:R-:W-:Y:S04]  /*10e80*/  STS.U8 [R16+UR4+0x1500], R0 ;  /* 0x0015000010007988 */ /* 0x000fe80008000004 */
[----:B------:R-:W-:Y:S04]  /*10e90*/  STS.U8 [R16+UR4+0x1540], R4 ;  /* 0x0015400410007988 */ /* 0x000fe80008000004 */
[----:B------:R-:W-:Y:S04]  /*10ea0*/  STS.U8 [R16+UR4+0x1740], R5 ;  /* 0x0017400510007988 */ /* 0x000fe80008000004 */
[----:B------:R-:W-:Y:S04]  /*10eb0*/  STS.U8 [R16+UR4+0x1700], R6 ;  /* 0x0017000610007988 */ /* 0x000fe80008000004 */
[----:B------:R-:W-:Y:S04]  /*10ec0*/  STS.U8 [R16+UR4+0x1900], R7 ;  /* 0x0019000710007988 */ /* 0x000fe80008000004 */
[----:B----4-:R-:W-:Y:S04]  /*10ed0*/  STS.U8 [R16+UR4+0x1b40], R13 ;  /* 0x001b400d10007988 */ /* 0x010fe80008000004 */
[----:B------:R-:W-:Y:S04]  /*10ee0*/  STS.U8 [R16+UR4+0x1b00], R17 ;  /* 0x001b001110007988 */ /* 0x000fe80008000004 */
[----:B------:R-:W-:Y:S04]  /*10ef0*/  STS.U8 [R16+UR4+0x1d00], R10 ;  /* 0x001d000a10007988 */ /* 0x000fe80008000004 */
[----:B------:R-:W-:Y:S04]  /*10f00*/  STS.U8 [R16+UR4+0x1d40], R11 ;  /* 0x001d400b10007988 */ /* 0x000fe80008000004 */
[----:B------:R-:W-:Y:S04]  /*10f10*/  STS.U8 [R16+UR4+0x1f40], R14 ;  /* 0x001f400e10007988 */ /* 0x000fe80008000004 */
[----:B---3--:R0:W-:Y:S04]  /*10f20*/  STS.U8 [R16+UR4+0x1940], R15 ;  /* 0x0019400f10007988 */ /* 0x0081e80008000004 */
[----:B0-----:R-:W3:Y:S04]  /*10f30*/  LDL.LU R15, [R1+0x230] ;  /* 0x00023000010f7983 */ /* 0x001ee80000300800 */
[----:B------:R-:W4:Y:S04]  /*10f40*/  LDL.LU R0, [R1+0x1f4] ;  /* 0x0001f40001007983 */ /* 0x000f280000300800 */
[----:B------:R-:W4:Y:S04]  /*10f50*/  LDL.LU R4, [R1+0x1e8] ;  /* 0x0001e80001047983 */ /* 0x000f280000300800 */
[----:B------:R-:W4:Y:S04]  /*10f60*/  LDL.LU R5, [R1+0x1d0] ;  /* 0x0001d00001057983 */ /* 0x000f280000300800 */
[----:B------:R-:W4:Y:S04]  /*10f70*/  LDL.LU R6, [R1+0x1cc] ;  /* 0x0001cc0001067983 */ /* 0x000f280000300800 */
[----:B------:R-:W4:Y:S04]  /*10f80*/  LDL.LU R7, [R1+0x1ac] ;  /* 0x0001ac0001077983 */ /* 0x000f280000300800 */
[----:B------:R-:W2:Y:S04]  /*10f90*/  LDL.LU R13, [R1+0x89c] ;  /* 0x00089c00010d7983 */ /* 0x000ea80000300800 */
[----:B------:R-:W4:Y:S04]  /*10fa0*/  LDL.LU R17, [R1+0x208] ;  /* 0x0002080001117983 */ /* 0x000f280000300800 */
[----:B------:R-:W3:Y:S04]  /*10fb0*/  LDL.LU R10, [R1+0x898] ;  /* 0x00089800010a7983 */ /* 0x000ee80000300800 */
[----:B------:R-:W2:Y:S04]  /*10fc0*/  LDL.LU R11, [R1+0x894] ;  /* 0x00089400010b7983 */ /* 0x000ea80000300800 */
[----:B------:R-:W4:Y:S04]  /*10fd0*/  LDL.LU R14, [R1+0x890] ;  /* 0x00089000010e7983 */ /* 0x000f280000300800 */
[----:B------:R0:W-:Y:S02]  /*10fe0*/  STS.U8 [R16+UR4+0x1f00], R3 ;  /* 0x001f000310007988 */ /* 0x0001e40008000004 */
[----:B0-----:R-:W0:Y:S02]  /*10ff0*/  S2R R3, SR_TID.X ;  /* 0x0000000000037919 */ /* 0x001e240000002100 */
[----:B------:R-:W4:Y:S01]  /*11000*/  LDL.LU R16, [R1+0x20c] ;  /* 0x00020c0001107983 */ /* 0x000f220000300800 */
[----:B0-----:R-:W-:-:S04]  /*11010*/  LOP3.LUT R3, R3, 0x3f, RZ, 0xc0, !PT ;  /* 0x0000003f03037812 */ /* 0x001fc800078ec0ff */
[----:B------:R-:W-:-:S05]  /*11020*/  LOP3.LUT R3, R3, 0x30, RZ, 0x3c, !PT ;  /* 0x0000003003037812 */ /* 0x000fca00078e3cff */
[----:B---3--:R0:W-:Y:S04]  /*11030*/  STS.U8 [R3+UR4+0x180], R10 ;  /* 0x0001800a03007988 */ /* 0x0081e80008000004 */
[----:B--2---:R1:W-:Y:S04]  /*11040*/  STS.U8 [R3+UR4+0x1c0], R11 ;  /* 0x0001c00b03007988 */ /* 0x0043e80008000004 */
[----:B----4-:R2:W-:Y:S04]  /*11050*/  STS.U8 [R3+UR4+0x3c0], R14 ;  /* 0x0003c00e03007988 */ /* 0x0105e80008000004 */
[----:B0-----:R-:W3:Y:S04]  /*11060*/  LDL.LU R10, [R1+0x88c] ;  /* 0x00088c00010a7983 */ /* 0x001ee80000300800 */
[----:B-1----:R-:W4:Y:S04]  /*11070*/  LDL.LU R11, [R1+0x888] ;  /* 0x00088800010b7983 */ /* 0x002f280000300800 */
[----:B--2---:R-:W2:Y:S04]  /*11080*/  LDL.LU R14, [R1+0x884] ;  /* 0x00088400010e7983 */ /* 0x004ea80000300800 */
[----:B---3--:R0:W-:Y:S04]  /*11090*/  STS.U8 [R3+UR4+0x380], R10 ;  /* 0x0003800a03007988 */ /* 0x0081e80008000004 */
[----:B----4-:R1:W-:Y:S04]  /*110a0*/  STS.U8 [R3+UR4+0x580], R11 ;  /* 0x0005800b03007988 */ /* 0x0103e80008000004 */
[----:B--2---:R2:W-:Y:S04]  /*110b0*/  STS.U8 [R3+UR4+0x5c0], R14 ;  /* 0x0005c00e03007988 */ /* 0x0045e80008000004 */
        /* <DEDUP_REMOVED lines=9> */
[----:B------:R-:W-:Y:S04]  /*11150*/  STS.U8 [R3+UR4+0xb80], R13 ;  /* 0x000b800d03007988 */ /* 0x000fe80008000004 */
[----:B------:R-:W-:Y:S04]  /*11160*/  STS.U8 [R3+UR4+0xdc0], R29 ;  /* 0x000dc01d03007988 */ /* 0x000fe80008000004 */
[----:B------:R-:W-:Y:S04]  /*11170*/  STS.U8 [R3+UR4+0xfc0], R15 ;  /* 0x000fc00f03007988 */ /* 0x000fe80008000004 */
[----:B---3--:R0:W-:Y:S04]  /*11180*/  STS.U8 [R3+UR4+0x9c0], R10 ;  /* 0x0009c00a03007988 */ /* 0x0081e80008000004 */
[----:B----4-:R1:W-:Y:S04]  /*11190*/  STS.U8 [R3+UR4+0xbc0], R11 ;  /* 0x000bc00b03007988 */ /* 0x0103e80008000004 */
[----:B--2---:R2:W-:Y:S04]  /*111a0*/  STS.U8 [R3+UR4+0xd80], R14 ;  /* 0x000d800e03007988 */ /* 0x0045e80008000004 */
[----:B0-----:R-:W3:Y:S04]  /*111b0*/  LDL.LU R10, [R1+0x868] ;  /* 0x00086800010a7983 */ /* 0x001ee80000300800 */
[----:B-1----:R-:W4:Y:S04]  /*111c0*/  LDL.LU R11, [R1+0x864] ;  /* 0x00086400010b7983 */ /* 0x002f280000300800 */
[----:B------:R-:W4:Y:S04]  /*111d0*/  LDL.LU R13, [R1+0x860] ;  /* 0x00086000010d7983 */ /* 0x000f280000300800 */
[----:B--2---:R-:W2:Y:S04]  /*111e0*/  LDL.LU R14, [R1+0x85c] ;  /* 0x00085c00010e7983 */ /* 0x004ea80000300800 */
[----:B------:R-:W2:Y:S04]  /*111f0*/  LDL.LU R29, [R1+0x22c] ;  /* 0x00022c00011d7983 */ /* 0x000ea80000300800 */
[----:B------:R-:W2:Y:S01]  /*11200*/  LDL.LU R15, [R1+0x858] ;  /* 0x00085800010f7983 */ /* 0x000ea20000300800 */
[----:B------:R-:W0:Y:S03]  /*11210*/  S2UR UR6, SR_CgaCtaId ;  /* 0x00000000000679c3 */ /* 0x000e260000008800 */
        /* <DEDUP_REMOVED lines=10> */
[----:B------:R-:W-:Y:S01]  /*112c0*/  STS.U8 [R3+UR4+0x1f80], R28 ;  /* 0x001f801c03007988 */ /* 0x000fe20008000004 */
[----:B------:R-:W-:-:S02]  /*112d0*/  UMOV UR5, 0x400 ;  /* 0x0000040000057882 */ /* 0x000fc40000000000 */
[----:B0-----:R-:W-:Y:S01]  /*112e0*/  ULEA UR5, UR6, UR5, 0x18 ;  /* 0x0000000506057291 */ /* 0x001fe2000f8ec03f */
[----:B---3--:R-:W-:Y:S04]  /*112f0*/  STS.U8 [R3+UR4+0x1b80], R10 ;  /* 0x001b800a03007988 */ /* 0x008fe80008000004 */
[----:B----4-:R-:W-:Y:S04]  /*11300*/  STS.U8 [R3+UR4+0x1bc0], R11 ;  /* 0x001bc00b03007988 */ /* 0x010fe80008000004 */
[----:B------:R-:W-:Y:S04]  /*11310*/  STS.U8 [R3+UR4+0x19c0], R13 ;  /* 0x0019c00d03007988 */ /* 0x000fe80008000004 */
[----:B--2---:R-:W-:Y:S04]  /*11320*/  STS.U8 [R3+UR4+0x1980], R14 ;  /* 0x0019800e03007988 */ /* 0x004fe80008000004 */
[----:B------:R0:W-:Y:S04]  /*11330*/  STS.U8 [R3+UR4+0xf80], R29 ;  /* 0x000f801d03007988 */ /* 0x0001e80008000004 */
[----:B------:R-:W-:Y:S01]  /*11340*/  STS.U8 [R3+UR4+0x1780], R15 ;  /* 0x0017800f03007988 */ /* 0x000fe20008000004 */
[----:B------:R-:W-:Y:S06]  /*11350*/  BAR.SYNC.DEFER_BLOCKING 0x0 ;  /* 0x0000000000007b1d */ /* 0x000fec0000010000 */
[----:B0-----:R-:W2:Y:S04]  /*11360*/  LDL.LU R29, [R1+0xe0] ;  /* 0x0000e000011d7983 */ /* 0x001ea80000300800 */
[----:B------:R-:W0:Y:S04]  /*11370*/  LDSM.16.M88.4 R4, [R12+UR5] ;  /* 0x000000050c04783b */ /* 0x000e280008000200 */
[----:B0-----:R-:W-:Y:S01]  /*11380*/  STL.64 [R1], R4 ;  /* 0x0000000401007387 */ /* 0x001fe20000100a00 */
[----:B------:R-:W-:-:S02]  /*11390*/  IMAD.MOV.U32 R27, RZ, RZ, R4 ;  /* 0x000000ffff1b7224 */ /* 0x000fc400078e0004 */
[----:B------:R-:W-:Y:S01]  /*113a0*/  IMAD.MOV.U32 R26, RZ, RZ, R5 ;  /* 0x000000ffff1a7224 */ /* 0x000fe200078e0005 */
[----:B------:R-:W-:Y:S04]  /*113b0*/  STL.64 [R1+0x8], R6 ;  /* 0x0000080601007387 */ /* 0x000fe80000100a00 */
[----:B------:R-:W0:Y:S04]  /*113c0*/  LDSM.16.M88.4 R4, [R12+UR5+0x800] ;  /* 0x000800050c04783b */ /* 0x000e280008000200 */
[----:B0-----:R-:W-:Y:S01]  /*113d0*/  STL.64 [R1+0x10], R4 ;  /* 0x0000100401007387 */ /* 0x001fe20000100a00 */
[----:B------:R-:W-:-:S02]  /*113e0*/  IMAD.MOV.U32 R2, RZ, RZ, R4 ;  /* 0x000000ffff027224 */ /* 0x000fc400078e0004 */
[----:B------:R-:W-:Y:S01]  /*113f0*/  IMAD.MOV.U32 R3, RZ, RZ, R5 ;  /* 0x000000ffff037224 */ /* 0x000fe200078e0005 */
[----:B------:R-:W-:Y:S04]  /*11400*/  STL.64 [R1+0x18], R6 ;  /* 0x0000180601007387 */ /* 0x000fe80000100a00 */
[----:B------:R-:W0:Y:S04]  /*11410*/  LDSM.16.M88.4 R4, [R12+UR5+0x1000] ;  /* 0x001000050c04783b */ /* 0x000e280008000200 */
[----:B------:R-:W1:Y:S04]  /*11420*/  LDSM.16.M88.4 R12, [R12+UR5+0x1800] ;  /* 0x001800050c0c783b */ /* 0x000e680008000200 */
[----:B0-----:R-:W-:Y:S01]  /*11430*/  STL.64 [R1+0x20], R4 ;  /* 0x0000200401007387 */ /* 0x001fe20000100a00 */
[----:B------:R-:W-:-:S03]  /*11440*/  IMAD.MOV.U32 R0, RZ, RZ, R7 ;  /* 0x000000ffff007224 */ /* 0x000fc600078e0007 */
[----:B------:R0:W-:Y:S04]  /*11450*/  STL.64 [R1+0x28], R6 ;  /* 0x0000280601007387 */ /* 0x0001e80000100a00 */
[----:B0-----:R-:W3:Y:S01]  /*11460*/  LDL.LU.64 R6, [R1+0x850] ;  /* 0x0008500001067983 */ /* 0x001ee20000300a00 */
[----:B------:R-:W-:Y:S02]  /*11470*/  IMAD.MOV.U32 R10, RZ, RZ, R4 ;  /* 0x000000ffff0a7224 */ /* 0x000fe400078e0004 */
[----:B------:R-:W-:Y:S02]  /*11480*/  IMAD.MOV.U32 R11, RZ, RZ, R5 ;  /* 0x000000ffff0b7224 */ /* 0x000fe400078e0005 */
[----:B------:R-:W4:Y:S01]  /*11490*/  LDL.LU.64 R4, [R1+0x848] ;  /* 0x0008480001047983 */ /* 0x000f220000300a00 */
[----:B-1----:R-:W-:-:S03]  /*114a0*/  IMAD.MOV.U32 R28, RZ, RZ, R12 ;  /* 0x000000ffff1c7224 */ /* 0x002fc600078e000c */
[----:B------:R0:W-:Y:S04]  /*114b0*/  STL [R1+0x7fc], R0 ;  /* 0x0007fc0001007387 */ /* 0x0001e80000100800 */
[----:B------:R-:W-:Y:S01]  /*114c0*/  STL [R1+0x40], R12 ;  /* 0x0000400c01007387 */ /* 0x000fe20000100800 */
[----:B------:R-:W-:-:S03]  /*114d0*/  IMAD R16, R18, 0x100, R19 ;  /* 0x0000010012107824 */ /* 0x000fc600078e0213 */
[----:B------:R1:W-:Y:S01]  /*114e0*/  STL.64 [R1+0x48], R14 ;  /* 0x0000480e01007387 */ /* 0x0003e20000100a00 */
[----:B0-----:R-:W-:-:S03]  /*114f0*/  IMAD.MOV.U32 R0, RZ, RZ, R13 ;  /* 0x000000ffff007224 */ /* 0x001fc600078e000d */
[----:B-1----:R-:W2:Y:S04]  /*11500*/  LDL.LU.64 R14, [R1+0x840] ;  /* 0x00084000010e7983 */ /* 0x002ea80000300a00 */
[----:B------:R-:W2:Y:S01]  /*11510*/  LDL.LU.64 R12, [R1+0x838] ;  /* 0x00083800010c7983 */ /* 0x000ea20000300a00 */
[----:B---3--:R-:W-:-:S03]  /*11520*/  IMAD R18, R7, 0x100, R6 ;  /* 0x0000010007127824 */ /* 0x008fc600078e0206 */
[----:B------:R-:W4:Y:S04]  /*11530*/  LDL.LU R6, [R1+0x830] ;  /* 0x0008300001067983 */ /* 0x000f280000300800 */
[----:B------:R-:W4:Y:S01]  /*11540*/  LDL.LU R7, [R1+0x82c] ;  /* 0x00082c0001077983 */ /* 0x000f220000300800 */
[----:B------:R-:W-:Y:S02]  /*11550*/  IMAD R17, R24, 0x100, R25 ;  /* 0x0000010018117824 */ /* 0x000fe400078e0219 */
[----:B------:R-:W-:Y:S01]  /*11560*/  IMAD R19, R9, 0x100, R8 ;  /* 0x0000010009137824 */ /* 0x000fe200078e0208 */
[----:B------:R-:W-:Y:S01]  /*11570*/  F2FP.F16.E4M3.UNPACK_B R16, R16 ;  /* 0x00000010ff10723e */ /* 0x000fe200020006ff */
[----:B------:R-:W3:Y:S01]  /*11580*/  LDL.LU R8, [R1+0x828] ;  /* 0x0008280001087983 */ /* 0x000ee20000300800 */
[----:B------:R-:W-:-:S02]  /*11590*/  F2FP.F16.E4M3.UNPACK_B R18, R18 ;  /* 0x00000012ff12723e */ /* 0x000fc400020006ff */
[----:B------:R-:W-:Y:S01]  /*115a0*/  F2FP.F16.E4M3.UNPACK_B R17, R17 ;  /* 0x00000011ff11723e */ /* 0x000fe200020006ff */
[----:B------:R-:W3:Y:S01]  /*115b0*/  LDL.LU R9, [R1+0x824] ;  /* 0x0008240001097983 */ /* 0x000ee20000300800 */
[----:B------:R-:W-:Y:S02]  /*115c0*/  F2FP.F16.E4M3.UNPACK_B R19, R19 ;  /* 0x00000013ff13723e */ /* 0x000fe400020006ff */
[----:B------:R-:W-:Y:S02]  /*115d0*/  F2FP.F16.E4M3.UNPACK_B R24, R27 ;  /* 0x0000001bff18723e */ /* 0x000fe400020006ff */
[----:B------:R-:W-:Y:S02]  /*115e0*/  F2FP.F16.E4M3.UNPACK_B R25, R26 ;  /* 0x0000001aff19723e */ /* 0x000fe400020006ff */
[----:B------:R-:W-:Y:S02]  /*115f0*/  F2FP.F16.E4M3.UNPACK_B R2, R2 ;  /* 0x00000002ff02723e */ /* 0x000fe400020006ff */
[----:B------:R-:W-:-:S03]  /*11600*/  F2FP.F16.E4M3.UNPACK_B R3, R3 ;  /* 0x00000003ff03723e */ /* 0x000fc600020006ff */
[----:B--2---:R-:W-:Y:S01]  /*11610*/  HMMA.16816.F32 R24, R16, R24, R12 ;  /* 0x000000181018723c */ /* 0x004fe2000000180c */
[----:B------:R-:W2:Y:S04]  /*11620*/  LDL.LU R14, [R1+0xc0] ;  /* 0x0000c000010e7983 */ /* 0x000ea80000300800 */
[----:B------:R-:W3:Y:S02]  /*11630*/  LDL.LU R15, [R1+0xe4] ;  /* 0x0000e400010f7983 */ /* 0x000ee40000300800 */
[----:B------:R-:W-:Y:S02]  /*11640*/  F2FP.F16.E4M3.UNPACK_B R12, R10 ;  /* 0x0000000aff0c723e */ /* 0x000fe400020006ff */
[----:B------:R-:W3:Y:S01]  /*11650*/  LDL.LU R10, [R1+0x820] ;  /* 0x00082000010a7983 */ /* 0x000ee20000300800 */
[----:B------:R-:W-:-:S03]  /*11660*/  F2FP.F16.E4M3.UNPACK_B R13, R11 ;  /* 0x0000000bff0d723e */ /* 0x000fc600020006ff */
[----:B------:R-:W3:Y:S01]  /*11670*/  LDL.LU R11, [R1+0x81c] ;  /* 0x00081c00010b7983 */ /* 0x000ee20000300800 */
[----:B----4-:R-:W-:Y:S03]  /*11680*/  HMMA.16816.F32 R4, R16, R2, R4 ;  /* 0x000000021004723c */ /* 0x010fe60000001804 */
[----:B------:R-:W2:Y:S04]  /*11690*/  LDL.LU R3, [R1+0xc4] ;  /* 0x0000c40001037983 */ /* 0x000ea80000300800 */
[----:B--2---:R-:W-:Y:S02]  /*116a0*/  IMAD R2, R14, 0x100, R3 ;  /* 0x000001000e027824 */ /* 0x004fe400078e0203 */
[----:B------:R-:W-:-:S02]  /*116b0*/  IMAD R14, R21, 0x100, R20 ;  /* 0x00000100150e7824 */ /* 0x000fc400078e0214 */
[----:B---3--:R-:W-:Y:S01]  /*116c0*/  IMAD R3, R29, 0x100, R15 ;  /* 0x000001001d037824 */ /* 0x008fe200078e020f */
[----:B------:R-:W2:Y:S01]  /*116d0*/  LDL.LU R20, [R1+0x818] ;  /* 0x0008180001147983 */ /* 0x000ea20000300800 */
[----:B------:R-:W-:-:S03]  /*116e0*/  IMAD R29, R23, 0x100, R22 ;  /* 0x00000100171d7824 */ /* 0x000fc600078e0216 */
[----:B------:R-:W2:Y:S04]  /*116f0*/  LDL.LU R21, [R1+0x814] ;  /* 0x0008140001157983 */ /* 0x000ea80000300800 */
[----:B------:R-:W2:Y:S04]  /*11700*/  LDL.LU R22, [R1+0x810] ;  /* 0x0008100001167983 */ /* 0x000ea80000300800 */
[----:B------:R0:W-:Y:S04]  /*11710*/  STL [R1+0x38], R14 ;  /* 0x0000380e01007387 */ /* 0x0001e80000100800 */
[----:B------:R-:W2:Y:S01]  /*11720*/  LDL.LU R23, [R1+0x80c] ;  /* 0x00080c0001177983 */ /* 0x000ea20000300800 */
[----:B0-----:R-:W-:Y:S03]  /*11730*/  HMMA.16816.F32 R12, R16, R12, R8 ;  /* 0x0000000c100c723c */ /* 0x001fe60000001808 */
[----:B------:R-:W3:Y:S01]  /*11740*/  LDL.LU R9, [R1+0x38] ;  /* 0x0000380001097983 */ /* 0x000ee20000300800 */
[----:B------:R-:W-:-:S03]  /*11750*/  F2FP.F16.E4M3.UNPACK_B R28, R28 ;  /* 0x0000001cff1c723e */ /* 0x000fc600020006ff */
[----:B------:R-:W-:Y:S01]  /*11760*/  IMAD.MOV.U32 R11, RZ, RZ, R29 ;  /* 0x000000ffff0b7224 */ /* 0x000fe200078e001d */
[----:B------:R-:W-:Y:S02]  /*11770*/  F2FP.F16.E4M3.UNPACK_B R29, R0 ;  /* 0x00000000ff1d723e */ /* 0x000fe400020006ff */
[----:B------:R-:W-:Y:S02]  /*11780*/  F2FP.F16.E4M3.UNPACK_B R8, R2 ;  /* 0x00000002ff08723e */ /* 0x000fe400020006ff */
[----:B------:R-:W-:-:S11]  /*11790*/  F2FP.F16.E4M3.UNPACK_B R10, R3 ;  /* 0x00000003ff0a723e */ /* 0x000fd600020006ff */
[----:B------:R0:W-:Y:S04]  /*117a0*/  STL [R1+0x808], R13 ;  /* 0x0008080d01007387 */ /* 0x0001e80000100800 */
[----:B0-----:R-:W4:Y:S04]  /*117b0*/  LDL.LU R13, [R1+0x174] ;  /* 0x00017400010d7983 */ /* 0x001f280000300800 */
[----:B------:R0:W-:Y:S04]  /*117c0*/  STL [R1+0x804], R14 ;  /* 0x0008040e01007387 */ /* 0x0001e80000100800 */
[----:B0-----:R-:W4:Y:S04]  /*117d0*/  LDL.LU R14, [R1+0x184] ;  /* 0x00018400010e7983 */ /* 0x001f280000300800 */
[----:B------:R0:W-:Y:S04]  /*117e0*/  STL [R1+0x800], R15 ;  /* 0x0008000f01007387 */ /* 0x0001e80000100800 */
[----:B0-----:R-:W4:Y:S04]  /*117f0*/  LDL.LU R15, [R1+0x17c] ;  /* 0x00017c00010f7983 */ /* 0x001f280000300800 */
[----:B------:R-:W4:Y:S04]  /*11800*/  LDL.LU R2, [R1] ;  /* 0x0000000001027983 */ /* 0x000f280000300800 */
[----:B------:R-:W4:Y:S01]  /*11810*/  LDL.LU R3, [R1+0x4] ;  /* 0x0000040001037983 */ /* 0x000f220000300800 */
[----:B--2---:R-:W-:Y:S03]  /*11820*/  HMMA.16816.F32 R16, R16, R28, R20 ;  /* 0x0000001c1010723c */ /* 0x004fe60000001814 */
[----:B------:R-:W2:Y:S04]  /*11830*/  LDL.LU R20, [R1+0x10] ;  /* 0x0000100001147983 */ /* 0x000ea80000300800 */
[----:B------:R-:W2:Y:S01]  /*11840*/  LDL.LU R21, [R1+0x14] ;  /* 0x0000140001157983 */ /* 0x000ea20000300800 */
[----:B------:R-:W-:-:S02]  /*11850*/  F2FP.F16.E4M3.UNPACK_B R11, R11 ;  /* 0x0000000bff0b723e */ /* 0x000fc400020006ff */
[----:B---3--:R-:W-:Y:S01]  /*11860*/  F2FP.F16.E4M3.UNPACK_B R9, R9 ;  /* 0x00000009ff09723e */ /* 0x008fe200020006ff */
[----:B------:R-:W3:Y:S04]  /*11870*/  LDL.LU R22, [R1+0x180] ;  /* 0x0001800001167983 */ /* 0x000ee80000300800 */
[----:B------:R-:W3:Y:S04]  /*11880*/  LDL.LU R28, [R1+0x19c] ;  /* 0x00019c00011c7983 */ /* 0x000ee80000300800 */
[----:B------:R-:W3:Y:S04]  /*11890*/  LDL.LU R23, [R1+0x198] ;  /* 0x0001980001177983 */ /* 0x000ee80000300800 */
[----:B------:R-:W3:Y:S01]  /*118a0*/  LDL.LU R29, [R1+0x40] ;  /* 0x00004000011d7983 */ /* 0x000ee20000300800 */
[----:B----4-:R-:W-:-:S02]  /*118b0*/  F2FP.F16.E4M3.UNPACK_B R2, R2.H1 ;  /* 0x00000002ff02723e */ /* 0x010fc400030006ff */
[----:B------:R-:W-:-:S07]  /*118c0*/  F2FP.F16.E4M3.UNPACK_B R3, R3.H1 ;  /* 0x00000003ff03723e */ /* 0x000fce00030006ff */
[----:B------:R-:W-:Y:S01]  /*118d0*/  HMMA.16816.F32 R24, R8, R2, R24 ;  /* 0x000000020818723c */ /* 0x000fe20000001818 */
[----:B------:R-:W4:Y:S04]  /*118e0*/  LDL.LU R2, [R1+0x20] ;  /* 0x0000200001027983 */ /* 0x000f280000300800 */
[----:B------:R-:W4:Y:S01]  /*118f0*/  LDL.LU R3, [R1+0x24] ;  /* 0x0000240001037983 */ /* 0x000f220000300800 */
[----:B--2---:R-:W-:Y:S02]  /*11900*/  F2FP.F16.E4M3.UNPACK_B R20, R20.H1 ;  /* 0x00000014ff14723e */ /* 0x004fe400030006ff */
[----:B------:R-:W-:-:S07]  /*11910*/  F2FP.F16.E4M3.UNPACK_B R21, R21.H1 ;  /* 0x00000015ff15723e */ /* 0x000fce00030006ff */
[----:B------:R-:W-:Y:S01]  /*11920*/  HMMA.16816.F32 R4, R8, R20, R4 ;  /* 0x000000140804723c */ /* 0x000fe20000001804 */
[----:B------:R-:W2:Y:S04]  /*11930*/  LDL.LU R20, [R1+0x16c] ;  /* 0x00016c0001147983 */ /* 0x000ea80000300800 */
[----:B------:R-:W4:Y:S01]  /*11940*/  LDL.LU R21, [R1+0x178] ;  /* 0x0001780001157983 */ /* 0x000f220000300800 */
[----:B---3--:R-:W-:Y:S02]  /*11950*/  IMAD R22, R22, 0x100, R14 ;  /* 0x0000010016167824 */ /* 0x008fe400078e020e */
[----:B--2---:R-:W-:Y:S02]  /*11960*/  IMAD R20, R20, 0x100, R13 ;  /* 0x0000010014147824 */ /* 0x004fe400078e020d */
[----:B------:R-:W2:Y:S01]  /*11970*/  LDL.LU R13, [R1+0x808] ;  /* 0x00080800010d7983 */ /* 0x000ea20000300800 */
[----:B----4-:R-:W-:-:S03]  /*11980*/  IMAD R21, R21, 0x100, R15 ;  /* 0x0000010015157824 */ /* 0x010fc600078e020f */
[----:B------:R-:W2:Y:S04]  /*11990*/  LDL.LU R14, [R1+0x804] ;  /* 0x00080400010e7983 */ /* 0x000ea80000300800 */
[----:B------:R-:W2:Y:S01]  /*119a0*/  LDL.LU R15, [R1+0x800] ;  /* 0x00080000010f7983 */ /* 0x000ea20000300800 */
[----:B------:R-:W-:Y:S02]  /*119b0*/  F2FP.F16.E4M3.UNPACK_B R2, R2.H1 ;  /* 0x00000002ff02723e */ /* 0x000fe400030006ff */
[----:B------:R-:W-:Y:S01]  /*119c0*/  F2FP.F16.E4M3.UNPACK_B R3, R3.H1 ;  /* 0x00000003ff03723e */ /* 0x000fe200030006ff */
[----:B------:R-:W-:Y:S01]  /*119d0*/  IMAD R23, R23, 0x100, R28 ;  /* 0x0000010017177824 */ /* 0x000fe200078e021c */
[----:B------:R-:W-:Y:S02]  /*119e0*/  F2FP.F16.E4M3.UNPACK_B R28, R29.H1 ;  /* 0x0000001dff1c723e */ /* 0x000fe400030006ff */
[----:B------:R-:W-:-:S07]  /*119f0*/  F2FP.F16.E4M3.UNPACK_B R29, R0.H1 ;  /* 0x00000000ff1d723e */ /* 0x000fce00030006ff */
[C---:B------:R-:W-:Y:S06]  /*11a00*/  HMMA.16816.F32 R16, R8.reuse, R28, R16 ;  /* 0x0000001c0810723c */ /* 0x040fec0000001810 */
[----:B--2---:R-:W-:Y:S01]  /*11a10*/  HMMA.16816.F32 R12, R8, R2, R12 ;  /* 0x00000002080c723c */ /* 0x004fe2000000180c */
[----:B------:R-:W2:Y:S04]  /*11a20*/  LDL R2, [R1+0x8] ;  /* 0x0000080001027983 */ /* 0x000ea80000100800 */
[----:B------:R-:W3:Y:S04]  /*11a30*/  LDL R3, [R1+0xc] ;  /* 0x00000c0001037983 */ /* 0x000ee80000100800 */
[----:B------:R-:W4:Y:S04]  /*11a40*/  LDL.LU R0, [R1+0x7fc] ;  /* 0x0007fc0001007983 */ /* 0x000f280000300800 */
[----:B------:R-:W4:Y:S04]  /*11a50*/  LDL R9, [R1+0x18] ;  /* 0x0000180001097983 */ /* 0x000f280000100800 */
[----:B------:R-:W4:Y:S04]  /*11a60*/  LDL R10, [R1+0x1c] ;  /* 0x00001c00010a7983 */ /* 0x000f280000100800 */
[----:B------:R-:W4:Y:S04]  /*11a70*/  LDL R11, [R1+0x28] ;  /* 0x00002800010b7983 */ /* 0x000f280000100800 */
[----:B------:R-:W4:Y:S01]  /*11a80*/  LDL.LU R28, [R1+0x34] ;  /* 0x00003400011c7983 */ /* 0x000f220000300800 */
[----:B------:R-:W-:-:S02]  /*11a90*/  F2FP.F16.E4M3.UNPACK_B R20, R20 ;  /* 0x00000014ff14723e */ /* 0x000fc400020006ff */
[----:B------:R-:W-:Y:S01]  /*11aa0*/  F2FP.F16.E4M3.UNPACK_B R22, R22 ;  /* 0x00000016ff16723e */ /* 0x000fe200020006ff */
[----:B------:R-:W4:Y:S01]  /*11ab0*/  LDL.LU R29, [R1+0x248] ;  /* 0x00024800011d7983 */ /* 0x000f220000300800 */
[----:B------:R-:W-:Y:S02]  /*11ac0*/  F2FP.F16.E4M3.UNPACK_B R21, R21 ;  /* 0x00000015ff15723e */ /* 0x000fe400020006ff */
[----:B------:R-:W-:Y:S01]  /*11ad0*/  F2FP.F16.E4M3.UNPACK_B R23, R23 ;  /* 0x00000017ff17723e */ /* 0x000fe200020006ff */
[----:B------:R0:W-:Y:S04]  /*11ae0*/  STL.64 [R1+0x7f0], R18 ;  /* 0x0007f01201007387 */ /* 0x0001e80000100a00 */
[----:B0-----:R-:W4:Y:S04]  /*11af0*/  LDL.LU R18, [R1+0x24c] ;  /* 0x00024c0001127983 */ /* 0x001f280000300800 */
[----:B------:R-:W4:Y:S04]  /*11b00*/  LDL.LU R19, [R1+0x258] ;  /* 0x0002580001137983 */ /* 0x000f280000300800 */
[----:B------:R0:W-:Y:S04]  /*11b10*/  STL.64 [R1+0x7e8], R16 ;  /* 0x0007e81001007387 */ /* 0x0001e80000100a00 */
[----:B0-----:R-:W4:Y:S04]  /*11b20*/  LDL.LU R16, [R1+0x254] ;  /* 0x0002540001107983 */ /* 0x001f280000300800 */
[----:B------:R-:W4:Y:S01]  /*11b30*/  LDL.LU R17, [R1+0x250] ;  /* 0x0002500001117983 */ /* 0x000f220000300800 */
[----:B--2---:R-:W-:-:S02]  /*11b40*/  F2FP.F16.E4M3.UNPACK_B R2, R2 ;  /* 0x00000002ff02723e */ /* 0x004fc400020006ff */
[----:B---3--:R-:W-:-:S07]  /*11b50*/  F2FP.F16.E4M3.UNPACK_B R3, R3 ;  /* 0x00000003ff03723e */ /* 0x008fce00020006ff */
[----:B------:R-:W-:Y:S01]  /*11b60*/  HMMA.16816.F32 R24, R20, R2, R24 ;  /* 0x000000021418723c */ /* 0x000fe20000001818 */
[----:B------:R-:W2:Y:S01]  /*11b70*/  LDL R2, [R1+0x48] ;  /* 0x0000480001027983 */ /* 0x000ea20000100800 */
[----:B----4-:R-:W-:-:S03]  /*11b80*/  F2FP.F16.E4M3.UNPACK_B R8, R9 ;  /* 0x00000009ff08723e */ /* 0x010fc600020006ff */
[----:B------:R-:W3:Y:S01]  /*11b90*/  LDL R3, [R1+0x4c] ;  /* 0x00004c0001037983 */ /* 0x000ee20000100800 */
[----:B------:R-:W-:Y:S02]  /*11ba0*/  F2FP.F16.E4M3.UNPACK_B R9, R10 ;  /* 0x0000000aff09723e */ /* 0x000fe400020006ff */
[----:B------:R-:W-:Y:S02]  /*11bb0*/  F2FP.F16.E4M3.UNPACK_B R10, R11 ;  /* 0x0000000bff0a723e */ /* 0x000fe400020006ff */
[----:B------:R-:W-:-:S13]  /*11bc0*/  F2FP.F16.E4M3.UNPACK_B R11, R0 ;  /* 0x00000000ff0b723e */ /* 0x000fda00020006ff */
[----:B------:R0:W-:Y:S04]  /*11bd0*/  STL.64 [R1+0x7e0], R26 ;  /* 0x0007e01a01007387 */ /* 0x0001e80000100a00 */
[----:B0-----:R-:W4:Y:S04]  /*11be0*/  LDL.LU R26, [R1+0x8] ;  /* 0x00000800011a7983 */ /* 0x001f280000300800 */
[----:B------:R-:W2:Y:S04]  /*11bf0*/  LDL.LU R27, [R1+0xc] ;  /* 0x00000c00011b7983 */ /* 0x000ea80000300800 */
[----:B------:R0:W-:Y:S04]  /*11c00*/  STL.64 [R1+0x7d8], R24 ;  /* 0x0007d81801007387 */ /* 0x0001e80000100a00 */
[----:B0-----:R-:W3:Y:S04]  /*11c10*/  LDL.LU R24, [R1+0x240] ;  /* 0x0002400001187983 */ /* 0x001ee80000300800 */
[----:B------:R-:W3:Y:S04]  /*11c20*/  LDL.LU R25, [R1+0x23c] ;  /* 0x00023c0001197983 */ /* 0x000ee80000300800 */
[----:B------:R-:W4:Y:S01]  /*11c30*/  LDL.LU R0, [R1+0x7f8] ;  /* 0x0007f80001007983 */ /* 0x000f220000300800 */
[----:B------:R-:W-:Y:S01]  /*11c40*/  LOP3.LUT R28, R28, 0x40, RZ, 0x3c, !PT ;  /* 0x000000401c1c7812 */ /* 0x000fe200078e3cff */
[C---:B------:R-:W-:Y:S06]  /*11c50*/  HMMA.16816.F32 R4, R20.reuse, R8, R4 ;  /* 0x000000081404723c */ /* 0x040fec0000001804 */
[----:B------:R-:W-:Y:S01]  /*11c60*/  HMMA.16816.F32 R8, R20, R10, R12 ;  /* 0x0000000a1408723c */ /* 0x000fe2000000180c */
[----:B------:R-:W0:Y:S01]  /*11c70*/  LDSM.16.M88.4 R12, [R28+UR5] ;  /* 0x000000051c0c783b */ /* 0x000e220008000200 */
[----:B------:R-:W-:-:S04]  /*11c80*/  IMAD R29, R29, 0x100, R18 ;  /* 0x000001001d1d7824 */ /* 0x000fc800078e0212 */
[----:B0-----:R-:W-:Y:S04]  /*11c90*/  STL.64 [R1+0x50], R12 ;  /* 0x0000500c01007387 */ /* 0x001fe80000100a00 */
[----:B------:R0:W-:Y:S02]  /*11ca0*/  STL.64 [R1+0x58], R14 ;  /* 0x0000580e01007387 */ /* 0x0001e40000100a00 */
[----:B0-----:R-:W-:Y:S02]  /*11cb0*/  IMAD R15, R17, 0x100, R16 ;  /* 0x00000100110f7824 */ /* 0x001fe400078e0210 */
[----:B----4-:R-:W-:Y:S02]  /*11cc0*/  IMAD R0, R0, 0x100, R19 ;  /* 0x0000010000007824 */ /* 0x010fe400078e0213 */
[----:B------:R-:W0:Y:S04]  /*11cd0*/  LDSM.16.M88.4 R16, [R28+UR5+0x800] ;  /* 0x000800051c10783b */ /* 0x000e280008000200 */
[----:B0-----:R-:W-:Y:S04]  /*11ce0*/  STL.64 [R1+0x70], R16 ;  /* 0x0000701001007387 */ /* 0x001fe80000100a00 */
[----:B------:R0:W-:Y:S04]  /*11cf0*/  STL.64 [R1+0x78], R18 ;  /* 0x0000781201007387 */ /* 0x0001e80000100a00 */
[----:B0-----:R-:W4:Y:S04]  /*11d00*/  LDL.LU.64 R18, [R1+0x7f0] ;  /* 0x0007f00001127983 */ /* 0x001f280000300a00 */
[----:B------:R-:W4:Y:S01]  /*11d10*/  LDL.LU.64 R16, [R1+0x7e8] ;  /* 0x0007e80001107983 */ /* 0x000f220000300a00 */
[----:B---3--:R-:W-:Y:S01]  /*11d20*/  IMAD R14, R25, 0x100, R24 ;  /* 0x00000100190e7824 */ /* 0x008fe200078e0218 */
[----:B------:R-:W-:-:S02]  /*11d30*/  F2FP.F16.E4M3.UNPACK_B R12, R26.H1 ;  /* 0x0000001aff0c723e */ /* 0x000fc400030006ff */
[----:B--2---:R-:W-:Y:S02]  /*11d40*/  F2FP.F16.E4M3.UNPACK_B R13, R27.H1 ;  /* 0x0000001bff0d723e */ /* 0x004fe400030006ff */
[----:B------:R-:W0:Y:S01]  /*11d50*/  LDSM.16.M88.4 R24, [R28+UR5+0x1000] ;  /* 0x001000051c18783b */ /* 0x000e220008000200 */
[----:B------:R-:W-:Y:S02]  /*11d60*/  F2FP.F16.E4M3.UNPACK_B R2, R2 ;  /* 0x00000002ff02723e */ /* 0x000fe400020006ff */
[----:B------:R-:W-:-:S07]  /*11d70*/  F2FP.F16.E4M3.UNPACK_B R3, R3 ;  /* 0x00000003ff03723e */ /* 0x000fce00020006ff */
[----:B----4-:R-:W-:Y:S01]  /*11d80*/  HMMA.16816.F32 R20, R20, R2, R16 ;  /* 0x000000021414723c */ /* 0x010fe20000001810 */
[----:B------:R-:W2:Y:S04]  /*11d90*/  LDL.LU R2, [R1+0x18] ;  /* 0x0000180001027983 */ /* 0x000ea80000300800 */
[----:B------:R-:W3:Y:S04]  /*11da0*/  LDL.LU R3, [R1+0x1c] ;  /* 0x00001c0001037983 */ /* 0x000ee80000300800 */
[----:B0-----:R-:W-:Y:S04]  /*11db0*/  STL.64 [R1], R24 ;  /* 0x0000001801007387 */ /* 0x001fe80000100a00 */
[----:B------:R-:W-:Y:S04]  /*11dc0*/  STL.64 [R1+0x8], R26 ;  /* 0x0000081a01007387 */ /* 0x000fe80000100a00 */
[----:B------:R-:W0:Y:S01]  /*11dd0*/  LDSM.16.M88.4 R24, [R28+UR5+0x1800] ;  /* 0x001800051c18783b */ /* 0x000e220008000200 */
[----:B------:R-:W-:-:S02]  /*11de0*/  F2FP.F16.E4M3.UNPACK_B R17, R29 ;  /* 0x0000001dff11723e */ /* 0x000fc400020006ff */
[----:B------:R-:W-:Y:S01]  /*11df0*/  F2FP.F16.E4M3.UNPACK_B R19, R0 ;  /* 0x00000000ff13723e */ /* 0x000fe200020006ff */
[----:B------:R-:W4:Y:S04]  /*11e00*/  LDL.LU R29, [R1+0x274] ;  /* 0x00027400011d7983 */ /* 0x000f280000300800 */
[----:B0-----:R-:W-:Y:S01]  /*11e10*/  STL.64 [R1+0x60], R24 ;  /* 0x0000601801007387 */ /* 0x001fe20000100a00 */
[----:B------:R-:W-:-:S03]  /*11e20*/  IMAD.MOV.U32 R0, RZ, RZ, R27 ;  /* 0x000000ffff007224 */ /* 0x000fc600078e001b */
[----:B------:R0:W-:Y:S04]  /*11e30*/  STL [R1+0x68], R26 ;  /* 0x0000681a01007387 */ /* 0x0001e80000100800 */
[----:B0-----:R-:W2:Y:S04]  /*11e40*/  LDL.LU.64 R26, [R1+0x7e0] ;  /* 0x0007e000011a7983 */ /* 0x001ea80000300a00 */
[----:B------:R-:W2:Y:S01]  /*11e50*/  LDL.LU.64 R24, [R1+0x7d8] ;  /* 0x0007d80001187983 */ /* 0x000ea20000300a00 */
[----:B------:R-:W-:Y:S02]  /*11e60*/  F2FP.F16.E4M3.UNPACK_B R16, R14 ;  /* 0x0000000eff10723e */ /* 0x000fe400020006ff */
[----:B------:R-:W-:Y:S01]  /*11e70*/  F2FP.F16.E4M3.UNPACK_B R18, R15 ;  /* 0x0000000fff12723e */ /* 0x000fe200020006ff */
[----:B------:R-:W4:Y:S04]  /*11e80*/  LDL.LU R28, [R1+0x25c] ;  /* 0x00025c00011c7983 */ /* 0x000f280000300800 */
[----:B------:R0:W-:Y:S04]  /*11e90*/  STL [R1+0x7b8], R0 ;  /* 0x0007b80001007387 */ /* 0x0001e80000100800 */
[----:B0-----:R-:W4:Y:S01]  /*11ea0*/  LDL.LU R0, [R1+0x278] ;  /* 0x0002780001007983 */ /* 0x001f220000300800 */
[----:B--2---:R-:W-:Y:S03]  /*11eb0*/  HMMA.16816.F32 R12, R16, R12, R24 ;  /* 0x0000000c100c723c */ /* 0x004fe60000001818 */
[----:B------:R-:W2:Y:S04]  /*11ec0*/  LDL.LU R24, [R1+0x28] ;  /* 0x0000280001187983 */ /* 0x000ea80000300800 */
[----:B------:R-:W4:Y:S01]  /*11ed0*/  LDL.LU R25, [R1+0x2c] ;  /* 0x00002c0001197983 */ /* 0x000f220000300800 */
[----:B------:R-:W-:-:S02]  /*11ee0*/  F2FP.F16.E4M3.UNPACK_B R2, R2.H1 ;  /* 0x00000002ff02723e */ /* 0x000fc400030006ff */
[----:B---3--:R-:W-:Y:S01]  /*11ef0*/  F2FP.F16.E4M3.UNPACK_B R3, R3.H1 ;  /* 0x00000003ff03723e */ /* 0x008fe200030006ff */
[----:B------:R-:W3:Y:S04]  /*11f00*/  LDL.LU R26, [R1+0x268] ;  /* 0x00026800011a7983 */ /* 0x000ee80000300800 */
[----:B------:R-:W3:Y:S02]  /*11f10*/  LDL.LU R27, [R1+0x264] ;  /* 0x00026400011b7983 */ /* 0x000ee40000300800 */
[----:B------:R-:W-:Y:S02]  /*11f20*/  HMMA.16816.F32 R4, R16, R2, R4 ;  /* 0x000000021004723c */ /* 0x000fe40000001804 */
[----:B------:R-:W3:Y:S04]  /*11f30*/  LDL.LU R2, [R1+0x48] ;  /* 0x0000480001027983 */ /* 0x000ee80000300800 */
[----:B------:R-:W3:Y:S01]  /*11f40*/  LDL.LU R3, [R1+0x4c] ;  /* 0x00004c0001037983 */ /* 0x000ee20000300800 */
[----:B--2---:R-:W-:-:S02]  /*11f50*/  F2FP.F16.E4M3.UNPACK_B R24, R24.H1 ;  /* 0x00000018ff18723e */ /* 0x004fc400030006ff */
[----:B----4-:R-:W-:-:S07]  /*11f60*/  F2FP.F16.E4M3.UNPACK_B R25, R25.H1 ;  /* 0x00000019ff19723e */ /* 0x010fce00030006ff */
[----:B------:R-:W-:Y:S01]  /*11f70*/  HMMA.16816.F32 R8, R16, R24, R8 ;  /* 0x000000181008723c */ /* 0x000fe20000001808 */
[----:B------:R-:W2:Y:S04]  /*11f80*/  LDL.LU R24, [R1+0x260] ;  /* 0x0002600001187983 */ /* 0x000ea80000300800 */
[----:B------:R-:W4:Y:S02]  /*11f90*/  LDL.LU R25, [R1+0x26c] ;  /* 0x00026c0001197983 */ /* 0x000f240000300800 */
[----:B--2---:R-:W-:Y:S02]  /*11fa0*/  IMAD R24, R28, 0x100, R24 ;  /* 0x000001001c187824 */ /* 0x004fe400078e0218 */
[----:B------:R-:W2:Y:S04]  /*11fb0*/  LDL.LU R28, [R1+0x294] ;  /* 0x00029400011c7983 */ /* 0x000ea80000300800 */
[----:B--2---:R0:W-:Y:S04]  /*11fc0*/  STL [R1+0x7c8], R28 ;  /* 0x0007c81c01007387 */ /* 0x0041e80000100800 */
[----:B0-----:R-:W4:Y:S02]  /*11fd0*/  LDL.LU R28, [R1+0x270] ;  /* 0x00027000011c7983 */ /* 0x001f240000300800 */
[----:B----4-:R-:W-:-:S02]  /*11fe0*/  IMAD R25, R25, 0x100, R28 ;  /* 0x0000010019197824 */ /* 0x010fc400078e021c */
[----:B------:R-:W2:Y:S04]  /*11ff0*/  LDL.LU R28, [R1+0x288] ;  /* 0x00028800011c7983 */ /* 0x000ea80000300800 */
[----:B--2---:R0:W-:Y:S04]  /*12000*/  STL [R1+0x7cc], R28 ;  /* 0x0007cc1c01007387 */ /* 0x0041e80000100800 */
[----:B0-----:R-:W2:Y:S01]  /*12010*/  LDL.LU R28, [R1+0x290] ;  /* 0x00029000011c7983 */ /* 0x001ea20000300800 */
[----:B---3--:R-:W-:Y:S02]  /*12020*/  IMAD R26, R27, 0x100, R26 ;  /* 0x000001001b1a7824 */ /* 0x008fe400078e021a */
[----:B------:R-:W-:Y:S01]  /*12030*/  IMAD R27, R29, 0x100, R0 ;  /* 0x000001001d1b7824 */ /* 0x000fe200078e0200 */
[----:B--2---:R0:W-:Y:S04]  /*12040*/  STL [R1+0x7d0], R28 ;  /* 0x0007d01c01007387 */ /* 0x0041e80000100800 */
[----:B0-----:R-:W2:Y:S04]  /*12050*/  LDL.LU R28, [R1+0x280] ;  /* 0x00028000011c7983 */ /* 0x001ea80000300800 */
[----:B------:R-:W3:Y:S04]  /*12060*/  LDL.LU R0, [R1+0x2b8] ;  /* 0x0002b80001007983 */ /* 0x000ee80000300800 */
[----:B---3--:R0:W-:Y:S04]  /*12070*/  STL [R1+0x7bc], R0 ;  /* 0x0007bc0001007387 */ /* 0x0081e80000100800 */
[----:B0-----:R-:W3:Y:S01]  /*12080*/  LDL.LU R0, [R1+0x2a8] ;  /* 0x0002a80001007983 */ /* 0x001ee20000300800 */
[----:B------:R-:W-:-:S02]  /*12090*/  F2FP.F16.E4M3.UNPACK_B R2, R2.H1 ;  /* 0x00000002ff02723e */ /* 0x000fc400030006ff */
[----:B------:R-:W-:Y:S01]  /*120a0*/  F2FP.F16.E4M3.UNPACK_B R3, R3.H1 ;  /* 0x00000003ff03723e */ /* 0x000fe200030006ff */
[----:B---3--:R0:W-:Y:S04]  /*120b0*/  STL [R1+0x7c0], R0 ;  /* 0x0007c00001007387 */ /* 0x0081e80000100800 */
[----:B0-----:R-:W3:Y:S02]  /*120c0*/  LDL.LU R0, [R1+0x2b0] ;  /* 0x0002b00001007983 */ /* 0x001ee40000300800 */
[----:B------:R-:W-:Y:S02]  /*120d0*/  HMMA.16816.F32 R20, R16, R2, R20 ;  /* 0x000000021014723c */ /* 0x000fe40000001814 */
[----:B---3--:R0:W-:Y:S04]  /*120e0*/  STL [R1+0x7c4], R0 ;  /* 0x0007c40001007387 */ /* 0x0081e80000100800 */
[----:B0-----:R-:W3:Y:S04]  /*120f0*/  LDL.LU R0, [R1+0x2a0] ;  /* 0x0002a00001007983 */ /* 0x001ee80000300800 */
[----:B------:R-:W4:Y:S04]  /*12100*/  LDL.LU R29, [R1+0x5c] ;  /* 0x00005c00011d7983 */ /* 0x000f280000300800 */
[----:B------:R-:W2:Y:S04]  /*12110*/  LDL R2, [R1+0x50] ;  /* 0x0000500001027983 */ /* 0x000ea80000100800 */
[----:B------:R-:W3:Y:S01]  /*12120*/  LDL R3, [R1+0x54] ;  /* 0x0000540001037983 */ /* 0x000ee20000100800 */
[----:B------:R-:W-:-:S02]  /*12130*/  F2FP.F16.E4M3.UNPACK_B R16, R24 ;  /* 0x00000018ff10723e */ /* 0x000fc400020006ff */
[----:B------:R-:W-:Y:S01]  /*12140*/  F2FP.F16.E4M3.UNPACK_B R18, R25 ;  /* 0x00000019ff12723e */ /* 0x000fe200020006ff */
[----:B------:R-:W4:Y:S01]  /*12150*/  LDL R24, [R1+0x70] ;  /* 0x0000700001187983 */ /* 0x000f220000100800 */
[----:B------:R-:W-:Y:S02]  /*12160*/  F2FP.F16.E4M3.UNPACK_B R17, R26 ;  /* 0x0000001aff11723e */ /* 0x000fe400020006ff */
[----:B------:R-:W-:Y:S01]  /*12170*/  F2FP.F16.E4M3.UNPACK_B R19, R27 ;  /* 0x0000001bff13723e */ /* 0x000fe200020006ff */
[----:B------:R-:W4:Y:S04]  /*12180*/  LDL R25, [R1+0x74] ;  /* 0x0000740001197983 */ /* 0x000f280000100800 */
[----:B------:R-:W4:Y:S04]  /*12190*/  LDL.LU R26, [R1+0x284] ;  /* 0x00028400011a7983 */ /* 0x000f280000300800 */
[----:B------:R-:W4:Y:S01]  /*121a0*/  LDL.LU R27, [R1+0x298] ;  /* 0x00029800011b7983 */ /* 0x000f220000300800 */
[----:B--2---:R-:W-:-:S02]  /*121b0*/  F2FP.F16.E4M3.UNPACK_B R2, R2 ;  /* 0x00000002ff02723e */ /* 0x004fc400020006ff */
[----:B---3--:R-:W-:-:S07]  /*121c0*/  F2FP.F16.E4M3.UNPACK_B R3, R3 ;  /* 0x00000003ff03723e */ /* 0x008fce00020006ff */
[----:B------:R-:W-:Y:S01]  /*121d0*/  HMMA.16816.F32 R12, R16, R2, R12 ;  /* 0x00000002100c723c */ /* 0x000fe2000000180c */
[----:B------:R-:W2:Y:S04]  /*121e0*/  LDL R2, [R1] ;  /* 0x0000000001027983 */ /* 0x000ea80000100800 */
[----:B------:R-:W3:Y:S01]  /*121f0*/  LDL R3, [R1+0x4] ;  /* 0x0000040001037983 */ /* 0x000ee20000100800 */
[----:B----4-:R-:W-:Y:S02]  /*12200*/  F2FP.F16.E4M3.UNPACK_B R24, R24 ;  /* 0x00000018ff18723e */ /* 0x010fe400020006ff */
[----:B------:R-:W-:-:S07]  /*12210*/  F2FP.F16.E4M3.UNPACK_B R25, R25 ;  /* 0x00000019ff19723e */ /* 0x000fce00020006ff */
[----:B------:R-:W-:Y:S01]  /*12220*/  HMMA.16816.F32 R4, R16, R24, R4 ;  /* 0x000000181004723c */ /* 0x000fe20000001804 */
[----:B------:R-:W4:Y:S04]  /*12230*/  LDL R24, [R1+0x60] ;  /* 0x0000600001187983 */ /* 0x000f280000100800 */
[----:B------:R-:W4:Y:S01]  /*12240*/  LDL R25, [R1+0x64] ;  /* 0x0000640001197983 */ /* 0x000f220000100800 */
[----:B--2---:R-:W-:Y:S02]  /*12250*/  F2FP.F16.E4M3.UNPACK_B R2, R2 ;  /* 0x00000002ff02723e */ /* 0x004fe400020006ff */
[----:B---3--:R-:W-:-:S07]  /*12260*/  F2FP.F16.E4M3.UNPACK_B R3, R3 ;  /* 0x00000003ff03723e */ /* 0x008fce00020006ff */
[----:B------:R-:W-:Y:S01]  /*12270*/  HMMA.16816.F32 R8, R16, R2, R8 ;  /* 0x000000021008723c */ /* 0x000fe20000001808 */
[----:B------:R-:W2:Y:S04]  /*12280*/  LDL.LU R2, [R1+0x27c] ;  /* 0x00027c0001027983 */ /* 0x000ea80000300800 */
[----:B------:R-:W3:Y:S02]  /*12290*/  LDL.LU R3, [R1+0x28c] ;  /* 0x00028c0001037983 */ /* 0x000ee40000300800 */
[----:B--2---:R-:W-:Y:S02]  /*122a0*/  IMAD R2, R2, 0x100, R28 ;  /* 0x0000010002027824 */ /* 0x004fe400078e021c */
[----:B------:R-:W3:Y:S02]  /*122b0*/  LDL.LU R28, [R1+0x7d0] ;  /* 0x0007d000011c7983 */ /* 0x000ee40000300800 */
[----:B---3--:R-:W-:-:S02]  /*122c0*/  IMAD R3, R3, 0x100, R28 ;  /* 0x0000010003037824 */ /* 0x008fc400078e021c */
[----:B------:R-:W2:Y:S02]  /*122d0*/  LDL.LU R28, [R1+0x7cc] ;  /* 0x0007cc00011c7983 */ /* 0x000ea40000300800 */
[----:B--2---:R-:W-:Y:S02]  /*122e0*/  IMAD R26, R26, 0x100, R28 ;  /* 0x000001001a1a7824 */ /* 0x004fe400078e021c */
[----:B------:R-:W2:Y:S02]  /*122f0*/  LDL.LU R28, [R1+0x7c8] ;  /* 0x0007c800011c7983 */ /* 0x000ea40000300800 */
[----:B--2---:R-:W-:Y:S02]  /*12300*/  IMAD R27, R28, 0x100, R27 ;  /* 0x000001001c1b7824 */ /* 0x004fe400078e021b */
[----:B------:R-:W2:Y:S01]  /*12310*/  LDL.LU R28, [R1+0x2c8] ;  /* 0x0002c800011c7983 */ /* 0x000ea20000300800 */
[----:B----4-:R-:W-:Y:S02]  /*12320*/  F2FP.F16.E4M3.UNPACK_B R24, R24 ;  /* 0x00000018ff18723e */ /* 0x010fe400020006ff */
[----:B------:R-:W-:Y:S01]  /*12330*/  F2FP.F16.E4M3.UNPACK_B R25, R25 ;  /* 0x00000019ff19723e */ /* 0x000fe200020006ff */
[----:B--2---:R0:W-:Y:S04]  /*12340*/  STL [R1+0x7b0], R28 ;  /* 0x0007b01c01007387 */ /* 0x0041e80000100800 */
[----:B0-----:R-:W2:Y:S02]  /*12350*/  LDL.LU R28, [R1+0x2d0] ;  /* 0x0002d000011c7983 */ /* 0x001ea40000300800 */
[----:B------:R-:W-:Y:S07]  /*12360*/  HMMA.16816.F32 R20, R16, R24, R20 ;  /* 0x000000181014723c */ /* 0x000fee0000001814 */
[----:B------:R-:W-:-:S02]  /*12370*/  F2FP.F16.E4M3.UNPACK_B R16, R2 ;  /* 0x00000002ff10723e */ /* 0x000fc400020006ff */
[----:B------:R-:W-:Y:S01]  /*12380*/  F2FP.F16.E4M3.UNPACK_B R18, R3 ;  /* 0x00000003ff12723e */ /* 0x000fe200020006ff */
[----:B--2---:R0:W-:Y:S04]  /*12390*/  STL [R1+0x7b4], R28 ;  /* 0x0007b41c01007387 */ /* 0x0041e80000100800 */
[----:B0-----:R-:W2:Y:S04]  /*123a0*/  LDL.LU R28, [R1+0x2c4] ;  /* 0x0002c400011c7983 */ /* 0x001ea80000300800 */
[----:B------:R-:W3:Y:S04]  /*123b0*/  LDL.LU R24, [R1+0x70] ;  /* 0x0000700001187983 */ /* 0x000ee80000300800 */
[----:B------:R-:W4:Y:S04]  /*123c0*/  LDL.LU R25, [R1+0x74] ;  /* 0x0000740001197983 */ /* 0x000f280000300800 */
[----:B------:R-:W2:Y:S04]  /*123d0*/  LDL.LU R2, [R1+0x50] ;  /* 0x0000500001027983 */ /* 0x000ea80000300800 */
[----:B------:R-:W3:Y:S01]  /*123e0*/  LDL.LU R3, [R1+0x54] ;  /* 0x0000540001037983 */ /* 0x000ee20000300800 */
[----:B------:R-:W-:-:S02]  /*123f0*/  F2FP.F16.E4M3.UNPACK_B R17, R26 ;  /* 0x0000001aff11723e */ /* 0x000fc400020006ff */
[----:B------:R-:W-:Y:S01]  /*12400*/  F2FP.F16.E4M3.UNPACK_B R19, R27 ;  /* 0x0000001bff13723e */ /* 0x000fe200020006ff */
[----:B------:R-:W4:Y:S04]  /*12410*/  LDL.LU R26, [R1+0x2a4] ;  /* 0x0002a400011a7983 */ /* 0x000f280000300800 */
[----:B------:R-:W4:Y:S01]  /*12420*/  LDL.LU R27, [R1+0x2b4] ;  /* 0x0002b400011b7983 */ /* 0x000f220000300800 */
[----:B--2---:R-:W-:Y:S02]  /*12430*/  F2FP.F16.E4M3.UNPACK_B R2, R2.H1 ;  /* 0x00000002ff02723e */ /* 0x004fe400030006ff */
[----:B---3--:R-:W-:-:S07]  /*12440*/  F2FP.F16.E4M3.UNPACK_B R3, R3.H1 ;  /* 0x00000003ff03723e */ /* 0x008fce00030006ff */
[----:B------:R-:W-:Y:S01]  /*12450*/  HMMA.16816.F32 R12, R16, R2, R12 ;  /* 0x00000002100c723c */ /* 0x000fe2000000180c */
[----:B------:R-:W2:Y:S04]  /*12460*/  LDL.LU R2, [R1] ;  /* 0x0000000001027983 */ /* 0x000ea80000300800 */
[----:B------:R-:W3:Y:S01]  /*12470*/  LDL.LU R3, [R1+0x4] ;  /* 0x0000040001037983 */ /* 0x000ee20000300800 */
[----:B------:R-:W-:Y:S02]  /*12480*/  F2FP.F16.E4M3.UNPACK_B R24, R24.H1 ;  /* 0x00000018ff18723e */ /* 0x000fe400030006ff */
[----:B----4-:R-:W-:-:S07]  /*12490*/  F2FP.F16.E4M3.UNPACK_B R25, R25.H1 ;  /* 0x00000019ff19723e */ /* 0x010fce00030006ff */
[----:B------:R-:W-:Y:S01]  /*124a0*/  HMMA.16816.F32 R4, R16, R24, R4 ;  /* 0x000000181004723c */ /* 0x000fe20000001804 */
[----:B------:R-:W4:Y:S04]  /*124b0*/  LDL.LU R24, [R1+0x60] ;  /* 0x0000600001187983 */ /* 0x000f280000300800 */
[----:B------:R-:W4:Y:S01]  /*124c0*/  LDL.LU R25, [R1+0x64] ;  /* 0x0000640001197983 */ /* 0x000f220000300800 */
[----:B--2---:R-:W-:Y:S02]  /*124d0*/  F2FP.F16.E4M3.UNPACK_B R2, R2.H1 ;  /* 0x00000002ff02723e */ /* 0x004fe400030006ff */
[----:B---3--:R-:W-:-:S07]  /*124e0*/  F2FP.F16.E4M3.UNPACK_B R3, R3.H1 ;  /* 0x00000003ff03723e */ /* 0x008fce00030006ff */
[----:B------:R-:W-:Y:S01]  /*124f0*/  HMMA.16816.F32 R8, R16, R2, R8 ;  /* 0x000000021008723c */ /* 0x000fe20000001808 */
[----:B------:R-:W2:Y:S04]  /*12500*/  LDL.LU R2, [R1+0x29c] ;  /* 0x00029c0001027983 */ /* 0x000ea80000300800 */
[----:B------:R-:W3:Y:S02]  /*12510*/  LDL.LU R3, [R1+0x2ac] ;  /* 0x0002ac0001037983 */ /* 0x000ee40000300800 */
[----:B--2---:R-:W-:Y:S02]  /*12520*/  IMAD R2, R2, 0x100, R0 ;  /* 0x0000010002027824 */ /* 0x004fe400078e0200 */
[----:B------:R-:W3:Y:S02]  /*12530*/  LDL.LU R0, [R1+0x7c4] ;  /* 0x0007c40001007983 */ /* 0x000ee40000300800 */
[----:B---3--:R-:W-:-:S02]  /*12540*/  IMAD R3, R3, 0x100, R0 ;  /* 0x0000010003037824 */ /* 0x008fc400078e0200 */
[----:B------:R-:W2:Y:S01]  /*12550*/  LDL.LU R0, [R1+0x7c0] ;  /* 0x0007c00001007983 */ /* 0x000ea20000300800 */
[----:B----4-:R-:W-:Y:S02]  /*12560*/  F2FP.F16.E4M3.UNPACK_B R24, R24.H1 ;  /* 0x00000018ff18723e */ /* 0x010fe400030006ff */
[----:B------:R-:W-:-:S07]  /*12570*/  F2FP.F16.E4M3.UNPACK_B R25, R25.H1 ;  /* 0x00000019ff19723e */ /* 0x000fce00030006ff */
[----:B------:R-:W-:Y:S01]  /*12580*/  HMMA.16816.F32 R20, R16, R24, R20 ;  /* 0x000000181014723c */ /* 0x000fe20000001814 */
[----:B--2---:R-:W-:Y:S02]  /*12590*/  IMAD R26, R26, 0x100, R0 ;  /* 0x000001001a1a7824 */ /* 0x004fe400078e0200 */
[----:B------:R-:W2:Y:S04]  /*125a0*/  LDL.LU R0, [R1+0x7bc] ;  /* 0x0007bc0001007983 */ /* 0x000ea80000300800 */
[----:B------:R-:W-:Y:S01]  /*125b0*/  F2FP.F16.E4M3.UNPACK_B R16, R2 ;  /* 0x00000002ff10723e */ /* 0x000fe200020006ff */
[----:B--2---:R-:W-:Y:S02]  /*125c0*/  IMAD R27, R27, 0x100, R0 ;  /* 0x000001001b1b7824 */ /* 0x004fe400078e0200 */
[----:B------:R-:W2:Y:S04]  /*125d0*/  LDL.LU R0, [R1+0x7b8] ;  /* 0x0007b80001007983 */ /* 0x000ea80000300800 */
[----:B------:R-:W3:Y:S04]  /*125e0*/  LDL R24, [R1+0x78] ;  /* 0x0000780001187983 */ /* 0x000ee80000100800 */
[----:B------:R-:W4:Y:S05]  /*125f0*/  LDL R25, [R1+0x7c] ;  /* 0x00007c0001197983 */ /* 0x000f2a0000100800 */
[----:B------:R0:W-:Y:S04]  /*12600*/  STL [R1+0x7ac], R23 ;  /* 0x0007ac1701007387 */ /* 0x0001e80000100800 */
[----:B0-----:R-:W2:Y:S04]  /*12610*/  LDL.LU R23, [R1+0x2cc] ;  /* 0x0002cc0001177983 */ /* 0x001ea80000300800 */
[----:B------:R-:W3:Y:S01]  /*12620*/  LDL R2, [R1+0x58] ;  /* 0x0000580001027983 */ /* 0x000ee20000100800 */
[----:B------:R-:W-:-:S02]  /*12630*/  F2FP.F16.E4M3.UNPACK_B R18, R3 ;  /* 0x00000003ff12723e */ /* 0x000fc400020006ff */
[----:B------:R-:W-:Y:S02]  /*12640*/  F2FP.F16.E4M3.UNPACK_B R17, R26 ;  /* 0x0000001aff11723e */ /* 0x000fe400020006ff */
[----:B------:R-:W-:Y:S01]  /*12650*/  F2FP.F16.E4M3.UNPACK_B R19, R27 ;  /* 0x0000001bff13723e */ /* 0x000fe200020006ff */
[----:B------:R-:W2:Y:S01]  /*12660*/  LDL.LU R26, [R1+0x2c0] ;  /* 0x0002c000011a7983 */ /* 0x000ea20000300800 */
[----:B------:R-:W-:-:S03]  /*12670*/  F2FP.F16.E4M3.UNPACK_B R3, R29 ;  /* 0x0000001dff03723e */ /* 0x000fc600020006ff */
[----:B------:R-:W2:Y:S01]  /*12680*/  LDL.LU R27, [R1+0x2bc] ;  /* 0x0002bc00011b7983 */ /* 0x000ea20000300800 */
[----:B---3--:R-:W-:-:S07]  /*12690*/  F2FP.F16.E4M3.UNPACK_B R2, R2 ;  /* 0x00000002ff02723e */ /* 0x008fce00020006ff */
[----:B------:R-:W-:Y:S01]  /*126a0*/  HMMA.16816.F32 R12, R16, R2, R12 ;  /* 0x00000002100c723c */ /* 0x000fe2000000180c */
[----:B------:R-:W3:Y:S04]  /*126b0*/  LDL R2, [R1+0x8] ;  /* 0x0000080001027983 */ /* 0x000ee80000100800 */
[----:B------:R-:W3:Y:S01]  /*126c0*/  LDL R3, [R1+0xc] ;  /* 0x00000c0001037983 */ /* 0x000ee20000100800 */
[----:B------:R-:W-:Y:S02]  /*126d0*/  F2FP.F16.E4M3.UNPACK_B R24, R24 ;  /* 0x00000018ff18723e */ /* 0x000fe400020006ff */
[----:B----4-:R-:W-:Y:S01]  /*126e0*/  F2FP.F16.E4M3.UNPACK_B R25, R25 ;  /* 0x00000019ff19723e */ /* 0x010fe200020006ff */
[----:B--2---:R-:W-:-:S06]  /*126f0*/  IMAD R26, R26, 0x100, R28 ;  /* 0x000001001a1a7824 */ /* 0x004fcc00078e021c */
[----:B------:R-:W-:Y:S01]  /*12700*/  HMMA.16816.F32 R4, R16, R24, R4 ;  /* 0x000000181004723c */ /* 0x000fe20000001804 */
[----:B------:R-:W2:Y:S01]  /*12710*/  LDL R25, [R1+0x68] ;  /* 0x0000680001197983 */ /* 0x000ea20000100800 */
[----:B---3--:R-:W-:Y:S02]  /*12720*/  F2FP.F16.E4M3.UNPACK_B R2, R2 ;  /* 0x00000002ff02723e */ /* 0x008fe400020006ff */
[----:B------:R-:W-:-:S07]  /*12730*/  F2FP.F16.E4M3.UNPACK_B R3, R3 ;  /* 0x00000003ff03723e */ /* 0x000fce00020006ff */
[----:B------:R-:W-:Y:S01]  /*12740*/  HMMA.16816.F32 R8, R16, R2, R8 ;  /* 0x000000021008723c */ /* 0x000fe20000001808 */
[----:B------:R-:W3:Y:S04]  /*12750*/  LDL.LU R2, [R1+0x2d4] ;  /* 0x0002d40001027983 */ /* 0x000ee80000300800 */
[----:B------:R-:W4:Y:S04]  /*12760*/  LDL.LU R3, [R1+0x58] ;  /* 0x0000580001037983 */ /* 0x000f280000300800 */
[----:B------:R-:W2:Y:S02]  /*12770*/  LDL.LU R28, [R1+0x7b4] ;  /* 0x0007b400011c7983 */ /* 0x000ea40000300800 */
[----:B--2---:R-:W-:-:S02]  /*12780*/  IMAD R27, R27, 0x100, R28 ;  /* 0x000001001b1b7824 */ /* 0x004fc400078e021c */
[----:B------:R-:W2:Y:S01]  /*12790*/  LDL.LU R28, [R1+0x7b0] ;  /* 0x0007b000011c7983 */ /* 0x000ea20000300800 */
[----:B------:R-:W-:Y:S02]  /*127a0*/  F2FP.F16.E4M3.UNPACK_B R24, R25 ;  /* 0x00000019ff18723e */ /* 0x000fe400020006ff */
[----:B------:R-:W-:Y:S01]  /*127b0*/  F2FP.F16.E4M3.UNPACK_B R25, R0 ;  /* 0x00000000ff19723e */ /* 0x000fe200020006ff */
[----:B--2---:R-:W-:Y:S02]  /*127c0*/  IMAD R28, R28, 0x100, R23 ;  /* 0x000001001c1c7824 */ /* 0x004fe400078e0217 */
[----:B------:R-:W2:Y:S04]  /*127d0*/  LDL.LU R23, [R1+0x7ac] ;  /* 0x0007ac0001177983 */ /* 0x000ea80000300800 */
[----:B--2---:R-:W-:Y:S01]  /*127e0*/  HMMA.16816.F32 R20, R16, R24, R20 ;  /* 0x000000181014723c */ /* 0x004fe20000001814 */
[----:B------:R-:W3:Y:S04]  /*127f0*/  LDL.LU R19, [R1+0x2d8] ;  /* 0x0002d80001137983 */ /* 0x000ee80000300800 */
[----:B------:R-:W2:Y:S02]  /*12800*/  LDL.LU R24, [R1+0x78] ;  /* 0x0000780001187983 */ /* 0x000ea40000300800 */
[----:B------:R-:W-:-:S02]  /*12810*/  F2FP.F16.E4M3.UNPACK_B R16, R26 ;  /* 0x0000001aff10723e */ /* 0x000fc400020006ff */
[----:B------:R-:W-:Y:S01]  /*12820*/  F2FP.F16.E4M3.UNPACK_B R18, R27 ;  /* 0x0000001bff12723e */ /* 0x000fe200020006ff */
[----:B------:R-:W2:Y:S01]  /*12830*/  LDL.LU R25, [R1+0x7c] ;  /* 0x00007c0001197983 */ /* 0x000ea20000300800 */
[----:B------:R-:W-:-:S03]  /*12840*/  F2FP.F16.E4M3.UNPACK_B R17, R28 ;  /* 0x0000001cff11723e */ /* 0x000fc600020006ff */
[----:B------:R-:W2:Y:S04]  /*12850*/  LDL.LU R26, [R1+0x8] ;  /* 0x00000800011a7983 */ /* 0x000ea80000300800 */
[----:B------:R-:W2:Y:S04]  /*12860*/  LDL.LU R27, [R1+0xc] ;  /* 0x00000c00011b7983 */ /* 0x000ea80000300800 */
[----:B------:R-:W2:Y:S01]  /*12870*/  LDL.LU R28, [R1+0x30] ;  /* 0x00003000011c7983 */ /* 0x000ea20000300800 */
[----:B---3--:R-:W-:Y:S01]  /*12880*/  IMAD R19, R2, 0x100, R19 ;  /* 0x0000010002137824 */ /* 0x008fe200078e0213 */
[----:B----4-:R-:W-:-:S02]  /*12890*/  F2FP.F16.E4M3.UNPACK_B R2, R3.H1 ;  /* 0x00000003ff02723e */ /* 0x010fc400030006ff */
[----:B------:R-:W-:Y:S02]  /*128a0*/  F2FP.F16.E4M3.UNPACK_B R3, R29.H1 ;  /* 0x0000001dff03723e */ /* 0x000fe400030006ff */
[----:B------:R-:W-:Y:S01]  /*128b0*/  F2FP.F16.E4M3.UNPACK_B R19, R19 ;  /* 0x00000013ff13723e */ /* 0x000fe200020006ff */
[----:B------:R-:W0:Y:S06]  /*128c0*/  LDC R29, c[0x0][0x238] ;  /* 0x00008e00ff1d7b82 */ /* 0x000e2c0000000800 */
[----:B------:R-:W-:Y:S01]  /*128d0*/  HMMA.16816.F32 R12, R16, R2, R12 ;  /* 0x00000002100c723c */ /* 0x000fe2000000180c */
[----:B------:R-:W3:Y:S01]  /*128e0*/  LDL.LU R3, [R1+0x68] ;  /* 0x0000680001037983 */ /* 0x000ee20000300800 */
[----:B--2---:R-:W-:-:S02]  /*128f0*/  F2FP.F16.E4M3.UNPACK_B R24, R24.H1 ;  /* 0x00000018ff18723e */ /* 0x004fc400030006ff */
[----:B------:R-:W-:-:S07]  /*12900*/  F2FP.F16.E4M3.UNPACK_B R25, R25.H1 ;  /* 0x00000019ff19723e */ /* 0x000fce00030006ff */
[C---:B------:R-:W-:Y:S01]  /*12910*/  HMMA.16816.F32 R4, R16.reuse, R24, R4 ;  /* 0x000000181004723c */ /* 0x040fe20000001804 */
[----:B---3--:R-:W-:Y:S02]  /*12920*/  F2FP.F16.E4M3.UNPACK_B R2, R3.H1 ;  /* 0x00000003ff02723e */ /* 0x008fe400030006ff */
[----:B------:R-:W-:Y:S02]  /*12930*/  F2FP.F16.E4M3.UNPACK_B R3, R0.H1 ;  /* 0x00000000ff03723e */ /* 0x000fe400030006ff */
[----:B------:R-:W2:Y:S04]  /*12940*/  LDL.LU R0, [R1+0x7a8] ;  /* 0x0007a80001007983 */ /* 0x000ea80000300800 */
[----:B------:R-:W3:Y:S01]  /*12950*/  LDL.LU R25, [R1+0x2dc] ;  /* 0x0002dc0001197983 */ /* 0x000ee20000300800 */
[----:B------:R-:W-:Y:S07]  /*12960*/  HMMA.16816.F32 R20, R16, R2, R20 ;  /* 0x000000021014723c */ /* 0x000fee0000001814 */
[----:B0-----:R-:W-:-:S05]  /*12970*/  IMAD.SHL.U32 R2, R29, 0x80, RZ ;  /* 0x000000801d027824 */ /* 0x001fca00078e00ff */
[----:B------:R-:W-:Y:S01]  /*12980*/  IADD3 R28, P1, R2, R28, RZ ;  /* 0x0000001c021c7210 */ /* 0x000fe20007f3e0ff */
[----:B------:R-:W-:Y:S01]  /*12990*/  USHF.L.U32 UR4, UR33, 0x7, URZ ;  /* 0x0000000721047899 */ /* 0x000fe2000800063f */
[----:B------:R-:W-:Y:S02]  /*129a0*/  F2FP.F16.E4M3.UNPACK_B R26, R26.H1 ;  /* 0x0000001aff1a723e */ /* 0x000fe400030006ff */
[----:B------:R-:W-:Y:S01]  /*129b0*/  F2FP.F16.E4M3.UNPACK_B R27, R27.H1 ;  /* 0x0000001bff1b723e */ /* 0x000fe200030006ff */
[----:B------:R-:W-:Y:S02]  /*129c0*/  UIADD3 UR10, UP0, UR4, UR10, URZ ;  /* 0x0000000a040a7290 */ /* 0x000fe4000ff1e03f */
[----:B------:R-:W-:Y:S02]  /*129d0*/  UIADD3 UR7, UR7, -0x80, URZ ;  /* 0xffffff8007077890 */ /* 0x000fe4000fffe03f */
[----:B------:R-:W-:Y:S02]  /*129e0*/  ULEA.HI.X.SX32 UR11, UR4, UR11, 0x1, UP0 ;  /* 0x0000000b040b7291 */ /* 0x000fe400080f0e3f */
[----:B------:R-:W-:Y:S01]  /*129f0*/  HMMA.16816.F32 R8, R16, R26, R8 ;  /* 0x0000001a1008723c */ /* 0x000fe20000001808 */
[----:B---3--:R-:W-:-:S05]  /*12a00*/  VIADD R25, R25, 0xffffffff ;  /* 0xffffffff19197836 */ /* 0x008fca0000000000 */
[----:B------:R0:W-:Y:S04]  /*12a10*/  STL [R1+0x2dc], R25 ;  /* 0x0002dc1901007387 */ /* 0x0001e80000100800 */
[----:B------:R0:W-:Y:S01]  /*12a20*/  STL [R1+0x30], R28 ;  /* 0x0000301c01007387 */ /* 0x0001e20000100800 */
[----:B------:R-:W-:Y:S02]  /*12a30*/  ISETP.NE.U32.AND P0, PT, R25, RZ, PT ;  /* 0x000000ff1900720c */ /* 0x000fe40003f05070 */
[----:B--2---:R-:W-:-:S11]  /*12a40*/  LEA.HI.X.SX32 R0, R2, R0, 0x1, P1 ;  /* 0x0000000002007211 */ /* 0x004fd600008f0eff */
[----:B0-----:R-:W-:Y:S05]  /*12a50*/  @P0 BRA `(.L_x_2) ;  /* 0xffffff6800340947 */ /* 0x001fea000383ffff */
.L_x_1:
[----:B0-----:R-:W2:Y:S01]  /*12a60*/  LDL.LU R2, [R1+0x7a4] ;  /* 0x0007a40001027983 */ /* 0x001ea20000300800 */
[----:B------:R-:W-:Y:S01]  /*12a70*/  F2FP.SATFINITE.E4M3.F32.PACK_AB_MERGE_C R14, R15, R14, RZ ;  /* 0x0000000e0f0e723e */ /* 0x000fe200048070ff */
[----:B------:R-:W0:Y:S01]  /*12a80*/  S2R R17, SR_TID.X ;  /* 0x0000000000117919 */ /* 0x000e220000002100 */
[----:B------:R-:W-:Y:S02]  /*12a90*/  F2FP.SATFINITE.E4M3.F32.PACK_AB_MERGE_C R12, R13, R12, RZ ;  /* 0x0000000c0d0c723e */ /* 0x000fe400048070ff */
[----:B------:R-:W-:Y:S01]  /*12aa0*/  F2FP.SATFINITE.E4M3.F32.PACK_AB_MERGE_C R4, R5, R4, RZ ;  /* 0x000000040504723e */ /* 0x000fe200048070ff */
[----:B------:R-:W3:Y:S01]  /*12ab0*/  LDL.LU R18, [R1+0x7a0] ;  /* 0x0007a00001127983 */ /* 0x000ee20000300800 */
[----:B------:R-:W-:Y:S02]  /*12ac0*/  F2FP.SATFINITE.E4M3.F32.PACK_AB_MERGE_C R6, R7, R6, RZ ;  /* 0x000000060706723e */ /* 0x000fe400048070ff */
[----:B------:R-:W-:Y:S01]  /*12ad0*/  F2FP.SATFINITE.E4M3.F32.PACK_AB_MERGE_C R10, R11, R10, RZ ;  /* 0x0000000a0b0a723e */ /* 0x000fe200048070ff */
[----:B------:R-:W4:Y:S01]  /*12ae0*/  LDL.LU R15, [R1+0x744] ;  /* 0x00074400010f7983 */ /* 0x000f220000300800 */
[----:B------:R-:W-:Y:S01]  /*12af0*/  F2FP.SATFINITE.E4M3.F32.PACK_AB_MERGE_C R7, R9, R8, RZ ;  /* 0x000000080907723e */ /* 0x000fe200048070ff */
[----:B------:R-:W1:Y:S01]  /*12b00*/  S2UR UR5, SR_CgaCtaId ;  /* 0x00000000000579c3 */ /* 0x000e620000008800 */
[----:B------:R-:W-:Y:S01]  /*12b10*/  LOP3.LUT R9, R4, 0xffff, RZ, 0xc0, !PT ;  /* 0x0000ffff04097812 */ /* 0x000fe200078ec0ff */
[----:B------:R-:W5:Y:S01]  /*12b20*/  LDL.LU R25, [R1+0x244] ;  /* 0x0002440001197983 */ /* 0x000f620000300800 */
[----:B------:R-:W-:-:S02]  /*12b30*/  LOP3.LUT R12, R12, 0xffff, RZ, 0xc0, !PT ;  /* 0x0000ffff0c0c7812 */ /* 0x000fc400078ec0ff */
[----:B------:R-:W-:Y:S01]  /*12b40*/  F2FP.SATFINITE.E4M3.F32.PACK_AB_MERGE_C R20, R21, R20, RZ ;  /* 0x000000141514723e */ /* 0x000fe200048070ff */
[----:B------:R-:W-:Y:S01]  /*12b50*/  UMOV UR4, 0x400 ;  /* 0x0000040000047882 */ /* 0x000fe20000000000 */
[----:B------:R-:W-:Y:S01]  /*12b60*/  LOP3.LUT R7, R7, 0xffff, RZ, 0xc0, !PT ;  /* 0x0000ffff07077812 */ /* 0x000fe200078ec0ff */
[----:B------:R-:W-:Y:S01]  /*12b70*/  ULDC.64 UR6, c[0x0][0x220] ;  /* 0x0000880000067ab9 */ /* 0x000fe20000000a00 */
[--C-:B------:R-:W-:Y:S01]  /*12b80*/  SHF.R.U32.HI R4, RZ, 0x8, R9.reuse ;  /* 0x00000008ff047819 */ /* 0x100fe20000011609 */
[----:B------:R-:W-:Y:S01]  /*12b90*/  ULDC.64 UR10, c[0x0][0x228] ;  /* 0x00008a00000a7ab9 */ /* 0x000fe20000000a00 */
[----:B------:R-:W-:Y:S02]  /*12ba0*/  PRMT R8, R12, 0x3340, R9 ;  /* 0x000033400c087816 */ /* 0x000fe40000000009 */
[----:B------:R-:W-:Y:S02]  /*12bb0*/  PRMT R9, R7, 0x3340, R16 ;  /* 0x0000334007097816 */ /* 0x000fe40000000010 */
[----:B------:R-:W-:-:S02]  /*12bc0*/  F2FP.SATFINITE.E4M3.F32.PACK_AB_MERGE_C R22, R23, R22, RZ ;  /* 0x000000161716723e */ /* 0x000fc400048070ff */
[C---:B0-----:R-:W-:Y:S01]  /*12bd0*/  LOP3.LUT R0, R17.reuse, 0x20, RZ, 0xc0, !PT ;  /* 0x0000002011007812 */ /* 0x041fe200078ec0ff */
[----:B------:R-:W-:Y:S01]  /*12be0*/  IMAD.SHL.U32 R5, R17, 0x8, RZ ;  /* 0x0000000811057824 */ /* 0x000fe200078e00ff */
[----:B------:R-:W-:-:S03]  /*12bf0*/  SHF.R.S32.HI R11, RZ, 0x3, R17 ;  /* 0x00000003ff0b7819 */ /* 0x000fc60000011411 */
[----:B------:R-:W-:Y:S01]  /*12c00*/  IMAD.SHL.U32 R3, R0, 0x4, RZ ;  /* 0x0000000400037824 */ /* 0x000fe200078e00ff */
[----:B------:R-:W-:Y:S02]  /*12c10*/  SGXT R11, R11, 0x1 ;  /* 0x000000010b0b781a */ /* 0x000fe40000000200 */
[----:B------:R-:W-:Y:S02]  /*12c20*/  LOP3.LUT R14, R14, 0xffff, RZ, 0xc0, !PT ;  /* 0x0000ffff0e0e7812 */ /* 0x000fe400078ec0ff */
[----:B------:R-:W-:Y:S02]  /*12c30*/  LOP3.LUT R16, R11, 0x140, RZ, 0xc0, !PT ;  /* 0x000001400b107812 */ /* 0x000fe400078ec0ff */
[----:B------:R-:W-:Y:S02]  /*12c40*/  LOP3.LUT R11, R4, 0xffff, RZ, 0xc0, !PT ;  /* 0x0000ffff040b7812 */ /* 0x000fe400078ec0ff */
[----:B------:R-:W-:Y:S02]  /*12c50*/  SHF.R.U32.HI R7, RZ, 0x8, R7 ;  /* 0x00000008ff077819 */ /* 0x000fe40000011607 */
[----:B------:R-:W-:-:S02]  /*12c60*/  LOP3.LUT R10, R10, 0xffff, RZ, 0xc0, !PT ;  /* 0x0000ffff0a0a7812 */ /* 0x000fc400078ec0ff */
[----:B------:R-:W-:Y:S01]  /*12c70*/  LOP3.LUT R4, R16, 0x38, R5, 0xf8, !PT ;  /* 0x0000003810047812 */ /* 0x000fe200078ef805 */
[----:B-1----:R-:W-:Y:S01]  /*12c80*/  ULEA UR4, UR5, UR4, 0x18 ;  /* 0x0000000405047291 */ /* 0x002fe2000f8ec03f */
[----:B------:R-:W-:Y:S02]  /*12c90*/  LOP3.LUT R22, R22, 0xffff, RZ, 0xc0, !PT ;  /* 0x0000ffff16167812 */ /* 0x000fe400078ec0ff */
[----:B------:R-:W-:Y:S01]  /*12ca0*/  ULDC UR5, c[0x0][0x244] ;  /* 0x0000910000057ab9 */ /* 0x000fe20000000800 */
[----:B------:R-:W-:-:S04]  /*12cb0*/  SHF.R.U32.HI R24, RZ, 0x4, R17 ;  /* 0x00000004ff187819 */ /* 0x000fc80000011611 */
[----:B------:R-:W-:Y:S02]  /*12cc0*/  SGXT.U32 R24, R24, 0x2 ;  /* 0x000000021818781a */ /* 0x000fe40000000000 */
[----:B------:R-:W-:Y:S01]  /*12cd0*/  LEA.HI R21, R17, 0x3c, RZ, 0x1c ;  /* 0x0000003c11157811 */ /* 0x000fe200078fe0ff */
[----:B------:R-:W-:Y:S01]  /*12ce0*/  BAR.SYNC.DEFER_BLOCKING 0x0 ;  /* 0x0000000000007b1d */ /* 0x000fe20000010000 */
[----:B--2---:R-:W-:Y:S02]  /*12cf0*/  LOP3.LUT R3, R2, R3, RZ, 0xfc, !PT ;  /* 0x0000000302037212 */ /* 0x004fe400078efcff */
[----:B------:R-:W-:-:S04]  /*12d00*/  SHF.R.U32.HI R2, RZ, 0x8, R12 ;  /* 0x00000008ff027819 */ /* 0x000fc8000001160c */
[----:B------:R-:W-:Y:S02]  /*12d10*/  LOP3.LUT R12, R2, 0xffff, RZ, 0xc0, !PT ;  /* 0x0000ffff020c7812 */ /* 0x000fe400078ec0ff */
[----:B------:R-:W-:Y:S02]  /*12d20*/  PRMT R2, R8, 0x5410, R9 ;  /* 0x0000541008027816 */ /* 0x000fe40000000009 */
[----:B------:R-:W-:Y:S02]  /*12d30*/  LOP3.LUT R9, R6, 0xffff, RZ, 0xc0, !PT ;  /* 0x0000ffff06097812 */ /* 0x000fe400078ec0ff */
[----:B------:R-:W-:Y:S02]  /*12d40*/  PRMT R5, R12, 0x3340, R11 ;  /* 0x000033400c057816 */ /* 0x000fe4000000000b */
[----:B------:R-:W-:Y:S02]  /*12d50*/  PRMT R6, R14, 0x3340, R9 ;  /* 0x000033400e067816 */ /* 0x000fe40000000009 */
[----:B------:R-:W-:-:S02]  /*12d60*/  LOP3.LUT R12, R7, 0xffff, RZ, 0xc0, !PT ;  /* 0x0000ffff070c7812 */ /* 0x000fc400078ec0ff */
[----:B------:R-:W-:Y:S02]  /*12d70*/  SHF.R.U32.HI R8, RZ, 0x8, R14 ;  /* 0x00000008ff087819 */ /* 0x000fe4000001160e */
[----:B------:R-:W-:Y:S02]  /*12d80*/  SHF.R.U32.HI R9, RZ, 0x8, R9 ;  /* 0x00000008ff097819 */ /* 0x000fe40000011609 */
[----:B------:R-:W-:Y:S02]  /*12d90*/  PRMT R7, R10, 0x3340, R1 ;  /* 0x000033400a077816 */ /* 0x000fe40000000001 */
[----:B------:R-:W-:Y:S01]  /*12da0*/  SHF.R.U32.HI R10, RZ, 0x8, R10 ;  /* 0x00000008ff0a7819 */ /* 0x000fe2000001160a */
[----:B------:R-:W-:Y:S01]  /*12db0*/  IMAD.SHL.U32 R11, R0, 0x2, RZ ;  /* 0x00000002000b7824 */ /* 0x000fe200078e00ff */
[----:B------:R-:W-:Y:S02]  /*12dc0*/  LOP3.LUT R9, R9, 0xffff, RZ, 0xc0, !PT ;  /* 0x0000ffff09097812 */ /* 0x000fe400078ec0ff */
[----:B------:R-:W-:-:S02]  /*12dd0*/  LOP3.LUT R8, R8, 0xffff, RZ, 0xc0, !PT ;  /* 0x0000ffff08087812 */ /* 0x000fc400078ec0ff */
[----:B------:R-:W-:Y:S02]  /*12de0*/  PRMT R12, R12, 0x3340, R1 ;  /* 0x000033400c0c7816 */ /* 0x000fe40000000001 */
[----:B------:R-:W-:Y:S02]  /*12df0*/  LOP3.LUT R10, R10, 0xffff, RZ, 0xc0, !PT ;  /* 0x0000ffff0a0a7812 */ /* 0x000fe400078ec0ff */
[----:B------:R-:W-:Y:S02]  /*12e00*/  SHF.R.S32.HI R0, RZ, 0x4, R17 ;  /* 0x00000004ff007819 */ /* 0x000fe40000011411 */
[----:B------:R-:W-:Y:S02]  /*12e10*/  PRMT R8, R8, 0x3340, R9 ;  /* 0x0000334008087816 */ /* 0x000fe40000000009 */
[----:B------:R-:W-:Y:S02]  /*12e20*/  PRMT R9, R10, 0x3340, R1 ;  /* 0x000033400a097816 */ /* 0x000fe40000000001 */
[----:B------:R-:W-:-:S02]  /*12e30*/  PRMT R12, R5, 0x5410, R12 ;  /* 0x00005410050c7816 */ /* 0x000fc4000000000c */
[----:B------:R-:W-:Y:S02]  /*12e40*/  LOP3.LUT R11, R4, R11, RZ, 0x3c, !PT ;  /* 0x0000000b040b7212 */ /* 0x000fe400078e3cff */
[----:B------:R-:W-:Y:S02]  /*12e50*/  LOP3.LUT R5, R20, 0xffff, RZ, 0xc0, !PT ;  /* 0x0000ffff14057812 */ /* 0x000fe400078ec0ff */
[----:B---3--:R-:W-:Y:S02]  /*12e60*/  LOP3.LUT R3, R3, 0x3c, R18, 0xf8, !PT ;  /* 0x0000003c03037812 */ /* 0x008fe400078ef812 */
[----:B------:R-:W-:Y:S02]  /*12e70*/  SGXT R4, R0, 0x1 ;  /* 0x000000010004781a */ /* 0x000fe40000000200 */
[----:B------:R-:W-:Y:S02]  /*12e80*/  PRMT R7, R6, 0x5410, R7 ;  /* 0x0000541006077816 */ /* 0x000fe40000000007 */
[----:B------:R-:W-:-:S02]  /*12e90*/  PRMT R9, R8, 0x5410, R9 ;  /* 0x0000541008097816 */ /* 0x000fc40000000009 */
[--C-:B------:R-:W-:Y:S02]  /*12ea0*/  PRMT R2, R2, 0x4210, R5.reuse ;  /* 0x0000421002027816 */ /* 0x100fe40000000005 */
[----:B------:R-:W-:Y:S02]  /*12eb0*/  PRMT R12, R12, 0x5210, R5 ;  /* 0x000052100c0c7816 */ /* 0x000fe40000000005 */
[----:B------:R-:W-:Y:S02]  /*12ec0*/  LOP3.LUT R4, R11, 0x204, R4, 0xf8, !PT ;  /* 0x000002040b047812 */ /* 0x000fe400078ef804 */
[----:B------:R-:W-:Y:S02]  /*12ed0*/  LOP3.LUT R5, R3, 0x4, RZ, 0x3c, !PT ;  /* 0x0000000403057812 */ /* 0x000fe400078e3cff */
[----:B------:R-:W-:Y:S02]  /*12ee0*/  PRMT R11, R7, 0x4210, R22 ;  /* 0x00004210070b7816 */ /* 0x000fe40000000016 */
[----:B------:R-:W-:-:S02]  /*12ef0*/  LOP3.LUT R6, R3, 0x40, RZ, 0x3c, !PT ;  /* 0x0000004003067812 */ /* 0x000fc400078e3cff */
[----:B------:R-:W-:Y:S02]  /*12f00*/  PRMT R13, R9, 0x5210, R22 ;  /* 0x00005210090d7816 */ /* 0x000fe40000000016 */
[----:B------:R-:W-:Y:S01]  /*12f10*/  LOP3.LUT R10, R3, 0x44, RZ, 0x3c, !PT ;  /* 0x00000044030a7812 */ /* 0x000fe200078e3cff */
[----:B------:R-:W-:Y:S04]  /*12f20*/  STS [R3+UR4], R2 ;  /* 0x0000000203007988 */ /* 0x000fe80008000804 */
[----:B------:R5:W-:Y:S04]  /*12f30*/  STS [R5+UR4+0x200], R12 ;  /* 0x0002000c05007988 */ /* 0x000be80008000804 */
[----:B------:R-:W-:Y:S04]  /*12f40*/  STS [R6+UR4+0x100], R11 ;  /* 0x0001000b06007988 */ /* 0x000fe80008000804 */
[----:B------:R0:W-:Y:S01]  /*12f50*/  STS [R10+UR4+0x300], R13 ;  /* 0x0003000d0a007988 */ /* 0x0001e20008000804 */
[----:B------:R-:W-:Y:S01]  /*12f60*/  BAR.SYNC.DEFER_BLOCKING 0x0 ;  /* 0x0000000000007b1d */ /* 0x000fe20000010000 */
[----:B------:R-:W-:Y:S01]  /*12f70*/  LOP3.LUT R14, R4, 0x4, RZ, 0x3c, !PT ;  /* 0x00000004040e7812 */ /* 0x000fe200078e3cff */
[C---:B----4-:R-:W-:Y:S01]  /*12f80*/  IMAD R0, R15.reuse, UR5, RZ ;  /* 0x000000050f007c24 */ /* 0x050fe2000f8e02ff */
[----:B------:R-:W-:-:S02]  /*12f90*/  ISETP.GE.AND P0, PT, R15, UR10, PT ;  /* 0x0000000a0f007c0c */ /* 0x000fc4000bf06270 */
[----:B-----5:R-:W-:Y:S01]  /*12fa0*/  LOP3.LUT R12, R25, R24, RZ, 0xfc, !PT ;  /* 0x00000018190c7212 */ /* 0x020fe200078efcff */
[----:B------:R-:W-:Y:S01]  /*12fb0*/  ULDC UR5, c[0x0][0x248] ;  /* 0x0000920000057ab9 */ /* 0x000fe20000000800 */
[----:B------:R-:W1:Y:S04]  /*12fc0*/  LDS R9, [R4+UR4] ;  /* 0x0000000404097984 */ /* 0x000e680008000800 */
[----:B------:R-:W2:Y:S04]  /*12fd0*/  LDS R7, [R14+UR4] ;  /* 0x000000040e077984 */ /* 0x000ea80008000800 */
[----:B------:R-:W3:Y:S01]  /*12fe0*/  LDS R4, [R4+UR4+0x80] ;  /* 0x0000800404047984 */ /* 0x000ee20008000800 */
[----:B------:R-:W-:-:S04]  /*12ff0*/  IADD3 R8, P1, R0, UR6, RZ ;  /* 0x0000000600087c10 */ /* 0x000fc8000ff3e0ff */
[----:B------:R-:W-:Y:S02]  /*13000*/  LEA.HI.X.SX32 R3, R0, UR7, 0x1, P1 ;  /* 0x0000000700037c11 */ /* 0x000fe400088f0eff */
[----:B------:R4:W5:Y:S01]  /*13010*/  LDS R0, [R14+UR4+0x80] ;  /* 0x000080040e007984 */ /* 0x0009620008000800 */
[--C-:B------:R-:W-:Y:S01]  /*13020*/  LOP3.LUT R15, R25, 0x4, R24.reuse, 0xfe, !PT ;  /* 0x00000004190f7812 */ /* 0x100fe200078efe18 */
[C---:B0-----:R-:W-:Y:S01]  /*13030*/  IMAD R13, R12.reuse, UR5, RZ ;  /* 0x000000050c0d7c24 */ /* 0x041fe2000f8e02ff */
[----:B------:R-:W-:Y:S02]  /*13040*/  ISETP.LT.AND P1, PT, R12, UR11, !P0 ;  /* 0x0000000b0c007c0c */ /* 0x000fe4000c721270 */
[C---:B------:R-:W-:Y:S01]  /*13050*/  ISETP.LT.AND P4, PT, R15.reuse, UR11, !P0 ;  /* 0x0000000b0f007c0c */ /* 0x040fe2000c781270 */
[----:B------:R-:W-:Y:S01]  /*13060*/  IMAD R15, R15, UR5, RZ ;  /* 0x000000050f0f7c24 */ /* 0x000fe2000f8e02ff */
[----:B------:R-:W-:Y:S02]  /*13070*/  IADD3 R12, P2, R13, R8, RZ ;  /* 0x000000080d0c7210 */ /* 0x000fe40007f5e0ff */
[----:B------:R-:W-:-:S02]  /*13080*/  LOP3.LUT R22, R25, 0x38, R24, 0xfe, !PT ;  /* 0x0000003819167812 */ /* 0x000fc400078efe18 */
[C-C-:B------:R-:W-:Y:S02]  /*13090*/  LOP3.LUT R6, R25.reuse, 0x34, R24.reuse, 0xfe, !PT ;  /* 0x0000003419067812 */ /* 0x140fe400078efe18 */
[C-C-:B------:R-:W-:Y:S02]  /*130a0*/  LOP3.LUT R5, R25.reuse, 0x30, R24.reuse, 0xfe, !PT ;  /* 0x0000003019057812 */ /* 0x140fe400078efe18 */
[C-C-:B------:R-:W-:Y:S02]  /*130b0*/  LOP3.LUT R2, R25.reuse, 0x2c, R24.reuse, 0xfe, !PT ;  /* 0x0000002c19027812 */ /* 0x140fe400078efe18 */
[C-C-:B------:R-:W-:Y:S02]  /*130c0*/  LOP3.LUT R10, R25.reuse, 0x28, R24.reuse, 0xfe, !PT ;  /* 0x00000028190a7812 */ /* 0x140fe400078efe18 */
[C-C-:B------:R-:W-:Y:S02]  /*130d0*/  LOP3.LUT R11, R25.reuse, 0x24, R24.reuse, 0xfe, !PT ;  /* 0x00000024190b7812 */ /* 0x140fe400078efe18 */
[----:B------:R-:W-:-:S02]  /*130e0*/  LOP3.LUT R18, R25, 0x20, R24, 0xfe, !PT ;  /* 0x0000002019127812 */ /* 0x000fc400078efe18 */
[C-C-:B------:R-:W-:Y:S02]  /*130f0*/  LOP3.LUT R19, R25.reuse, 0x1c, R24.reuse, 0xfe, !PT ;  /* 0x0000001c19137812 */ /* 0x140fe400078efe18 */
[C-C-:B------:R-:W-:Y:S02]  /*13100*/  LOP3.LUT R20, R25.reuse, 0x18, R24.reuse, 0xfe, !PT ;  /* 0x0000001819147812 */ /* 0x140fe400078efe18 */
[C-C-:B------:R-:W-:Y:S02]  /*13110*/  LOP3.LUT R23, R25.reuse, 0x14, R24.reuse, 0xfe, !PT ;  /* 0x0000001419177812 */ /* 0x140fe400078efe18 */
[C-C-:B------:R-:W-:Y:S02]  /*13120*/  LOP3.LUT R17, R25.reuse, 0x10, R24.reuse, 0xfe, !PT ;  /* 0x0000001019117812 */ /* 0x140fe400078efe18 */
[----:B------:R-:W-:Y:S02]  /*13130*/  LOP3.LUT R16, R25, 0xc, R24, 0xfe, !PT ;  /* 0x0000000c19107812 */ /* 0x000fe400078efe18 */
[----:B----4-:R-:W-:-:S02]  /*13140*/  IADD3 R14, P3, R15, R8, RZ ;  /* 0x000000080f0e7210 */ /* 0x010fc40007f7e0ff */
[----:B------:R-:W-:Y:S02]  /*13150*/  LOP3.LUT R24, R25, 0x8, R24, 0xfe, !PT ;  /* 0x0000000819187812 */ /* 0x000fe400078efe18 */
[-C--:B------:R-:W-:Y:S02]  /*13160*/  LEA.HI.X.SX32 R13, R13, R3.reuse, 0x1, P2 ;  /* 0x000000030d0d7211 */ /* 0x080fe400010f0eff */
[----:B-1----:R-:W-:Y:S02]  /*13170*/  PRMT R27, R9, 0x7770, RZ ;  /* 0x00007770091b7816 */ /* 0x002fe400000000ff */
[----:B------:R-:W-:Y:S02]  /*13180*/  LEA.HI.X.SX32 R15, R15, R3, 0x1, P3 ;  /* 0x000000030f0f7211 */ /* 0x000fe400018f0eff */
[----:B--2---:R-:W-:Y:S02]  /*13190*/  PRMT R29, R7, 0x7770, RZ ;  /* 0x00007770071d7816 */ /* 0x004fe400000000ff */
[----:B------:R-:W-:Y:S01]  /*131a0*/  LOP3.LUT R21, R25, R21, RZ, 0xfc, !PT ;  /* 0x0000001519157212 */ /* 0x000fe200078efcff */
[C---:B------:R-:W-:Y:S01]  /*131b0*/  IMAD R25, R24.reuse, UR5, RZ ;  /* 0x0000000518197c24 */ /* 0x040fe2000f8e02ff */
[----:B------:R-:W-:Y:S01]  /*131c0*/  @P1 STG.E.U8 desc[UR8][R12.64], R27 ;  /* 0x0000001b0c001986 */ /* 0x000fe2000c101108 */
[----:B------:R-:W-:Y:S01]  /*131d0*/  ISETP.LT.AND P2, PT, R24, UR11, !P0 ;  /* 0x0000000b18007c0c */ /* 0x000fe2000c741270 */
[----:B------:R-:W-:-:S02]  /*131e0*/  IMAD R26, R16, UR5, RZ ;  /* 0x00000005101a7c24 */ /* 0x000fc4000f8e02ff */
[----:B------:R0:W-:Y:S01]  /*131f0*/  @P4 STG.E.U8 desc[UR8][R14.64], R29 ;  /* 0x0000001d0e004986 */ /* 0x0001e2000c101108 */
[----:B------:R-:W-:Y:S02]  /*13200*/  ISETP.LT.AND P4, PT, R16, UR11, !P0 ;  /* 0x0000000b10007c0c */ /* 0x000fe4000c781270 */
[----:B------:R-:W-:Y:S01]  /*13210*/  IADD3 R16, P6, R25, R8, RZ ;  /* 0x0000000819107210 */ /* 0x000fe20007fde0ff */
[C---:B------:R-:W-:Y:S01]  /*13220*/  IMAD R24, R17.reuse, UR5, RZ ;  /* 0x0000000511187c24 */ /* 0x040fe2000f8e02ff */
[----:B------:R-:W-:Y:S02]  /*13230*/  ISETP.LT.AND P3, PT, R17, UR11, !P0 ;  /* 0x0000000b11007c0c */ /* 0x000fe4000c761270 */
[----:B------:R-:W-:Y:S02]  /*13240*/  LEA.HI.X.SX32 R17, R25, R3, 0x1, P6 ;  /* 0x0000000319117211 */ /* 0x000fe400030f0eff */
[C---:B------:R-:W-:Y:S01]  /*13250*/  ISETP.LT.AND P1, PT, R23.reuse, UR11, !P0 ;  /* 0x0000000b17007c0c */ /* 0x040fe2000c721270 */
[----:B------:R-:W-:Y:S01]  /*13260*/  IMAD R23, R23, UR5, RZ ;  /* 0x0000000517177c24 */ /* 0x000fe2000f8e02ff */
[----:B---3--:R-:W-:-:S02]  /*13270*/  PRMT R25, R4, 0x7770, RZ ;  /* 0x0000777004197816 */ /* 0x008fc400000000ff */
[----:B0-----:R-:W-:-:S03]  /*13280*/  IADD3 R14, P5, R26, R8, RZ ;  /* 0x000000081a0e7210 */ /* 0x001fc60007fbe0ff */
[----:B------:R0:W-:Y:S01]  /*13290*/  @P2 STG.E.U8 desc[UR8][R16.64], R25 ;  /* 0x0000001910002986 */ /* 0x0001e2000c101108 */
[-C--:B------:R-:W-:Y:S02]  /*132a0*/  IADD3 R12, P6, R24, R8.reuse, RZ ;  /* 0x00000008180c7210 */ /* 0x080fe40007fde0ff */
[-C--:B------:R-:W-:Y:S02]  /*132b0*/  LEA.HI.X.SX32 R15, R26, R3.reuse, 0x1, P5 ;  /* 0x000000031a0f7211 */ /* 0x080fe400028f0eff */
[----:B-----5:R-:W-:Y:S02]  /*132c0*/  PRMT R27, R0, 0x7770, RZ ;  /* 0x00007770001b7816 */ /* 0x020fe400000000ff */
[----:B------:R-:W-:Y:S02]  /*132d0*/  LEA.HI.X.SX32 R13, R24, R3, 0x1, P6 ;  /* 0x00000003180d7211 */ /* 0x000fe400030f0eff */
[----:B0-----:R-:W-:Y:S02]  /*132e0*/  IADD3 R16, P2, R23, R8, RZ ;  /* 0x0000000817107210 */ /* 0x001fe40007f5e0ff */
[----:B------:R-:W-:-:S02]  /*132f0*/  PRMT R29, R9, 0x7771, RZ ;  /* 0x00007771091d7816 */ /* 0x000fc400000000ff */
[----:B------:R-:W-:Y:S02]  /*13300*/  LEA.HI.X.SX32 R17, R23, R3, 0x1, P2 ;  /* 0x0000000317117211 */ /* 0x000fe400010f0eff */
[C---:B------:R-:W-:Y:S01]  /*13310*/  ISETP.LT.AND P2, PT, R20.reuse, UR11, !P0 ;  /* 0x0000000b14007c0c */ /* 0x040fe2000c741270 */
[----:B------:R-:W-:Y:S01]  /*13320*/  IMAD R20, R20, UR5, RZ ;  /* 0x0000000514147c24 */ /* 0x000fe2000f8e02ff */
[----:B------:R-:W-:Y:S01]  /*13330*/  PRMT R23, R7, 0x7771, RZ ;  /* 0x0000777107177816 */ /* 0x000fe200000000ff */
[----:B------:R-:W-:Y:S04]  /*13340*/  @P4 STG.E.U8 desc[UR8][R14.64], R27 ;  /* 0x0000001b0e004986 */ /* 0x000fe8000c101108 */
[----:B------:R0:W-:Y:S01]  /*13350*/  @P3 STG.E.U8 desc[UR8][R12.64], R29 ;  /* 0x0000001d0c003986 */ /* 0x0001e2000c101108 */
[----:B------:R-:W-:-:S03]  /*13360*/  ISETP.LT.AND P3, PT, R18, UR11, !P0 ;  /* 0x0000000b12007c0c */ /* 0x000fc6000c761270 */
[----:B------:R1:W-:Y:S01]  /*13370*/  @P1 STG.E.U8 desc[UR8][R16.64], R23 ;  /* 0x0000001710001986 */ /* 0x0003e2000c101108 */
[C---:B------:R-:W-:Y:S01]  /*13380*/  ISETP.LT.AND P1, PT, R19.reuse, UR11, !P0 ;  /* 0x0000000b13007c0c */ /* 0x040fe2000c721270 */
[----:B------:R-:W-:Y:S01]  /*13390*/  IMAD R19, R19, UR5, RZ ;  /* 0x0000000513137c24 */ /* 0x000fe2000f8e02ff */
[C---:B------:R-:W-:Y:S01]  /*133a0*/  ISETP.LT.AND P4, PT, R11.reuse, UR11, !P0 ;  /* 0x0000000b0b007c0c */ /* 0x040fe2000c781270 */
[----:B------:R-:W-:Y:S01]  /*133b0*/  IMAD R18, R18, UR5, RZ ;  /* 0x0000000512127c24 */ /* 0x000fe2000f8e02ff */
[-C--:B0-----:R-:W-:Y:S01]  /*133c0*/  IADD3 R12, P5, R20, R8.reuse, RZ ;  /* 0x00000008140c7210 */ /* 0x081fe20007fbe0ff */
[----:B------:R-:W-:Y:S01]  /*133d0*/  IMAD R11, R11, UR5, RZ ;  /* 0x000000050b0b7c24 */ /* 0x000fe2000f8e02ff */
[----:B------:R-:W-:Y:S02]  /*133e0*/  PRMT R25, R4, 0x7771, RZ ;  /* 0x0000777104197816 */ /* 0x000fe400000000ff */
[----:B------:R-:W-:Y:S02]  /*133f0*/  LEA.HI.X.SX32 R13, R20, R3, 0x1, P5 ;  /* 0x00000003140d7211 */ /* 0x000fe400028f0eff */
[----:B------:R-:W-:-:S02]  /*13400*/  IADD3 R14, P6, R19, R8, RZ ;  /* 0x00000008130e7210 */ /* 0x000fc40007fde0ff */
[-C--:B-1----:R-:W-:Y:S01]  /*13410*/  IADD3 R16, P5, R18, R8.reuse, RZ ;  /* 0x0000000812107210 */ /* 0x082fe20007fbe0ff */
[----:B------:R0:W-:Y:S01]  /*13420*/  @P2 STG.E.U8 desc[UR8][R12.64], R25 ;  /* 0x000000190c002986 */ /* 0x0001e2000c101108 */
[-C--:B------:R-:W-:Y:S02]  /*13430*/  LEA.HI.X.SX32 R15, R19, R3.reuse, 0x1, P6 ;  /* 0x00000003130f7211 */ /* 0x080fe400030f0eff */
[----:B------:R-:W-:Y:S02]  /*13440*/  PRMT R23, R0, 0x7771, RZ ;  /* 0x0000777100177816 */ /* 0x000fe400000000ff */
[----:B------:R-:W-:Y:S02]  /*13450*/  LEA.HI.X.SX32 R17, R18, R3, 0x1, P5 ;  /* 0x0000000312117211 */ /* 0x000fe400028f0eff */
[----:B------:R-:W-:Y:S02]  /*13460*/  PRMT R27, R9, 0x7772, RZ ;  /* 0x00007772091b7816 */ /* 0x000fe400000000ff */
[----:B0-----:R-:W-:-:S02]  /*13470*/  IADD3 R12, P2, R11, R8, RZ ;  /* 0x000000080b0c7210 */ /* 0x001fc40007f5e0ff */
[----:B------:R-:W-:Y:S02]  /*13480*/  PRMT R29, R7, 0x7772, RZ ;  /* 0x00007772071d7816 */ /* 0x000fe400000000ff */
[----:B------:R-:W-:Y:S01]  /*13490*/  LEA.HI.X.SX32 R13, R11, R3, 0x1, P2 ;  /* 0x000000030b0d7211 */ /* 0x000fe200010f0eff */
[----:B------:R-:W-:Y:S01]  /*134a0*/  @P1 STG.E.U8 desc[UR8][R14.64], R23 ;  /* 0x000000170e001986 */ /* 0x000fe2000c101108 */
[----:B------:R-:W-:-:S03]  /*134b0*/  IMAD R11, R10, UR5, RZ ;  /* 0x000000050a0b7c24 */ /* 0x000fc6000f8e02ff */
[----:B------:R-:W-:Y:S04]  /*134c0*/  @P3 STG.E.U8 desc[UR8][R16.64], R27 ;  /* 0x0000001b10003986 */ /* 0x000fe8000c101108 */
[----:B------:R0:W-:Y:S01]  /*134d0*/  @P4 STG.E.U8 desc[UR8][R12.64], R29 ;  /* 0x0000001d0c004986 */ /* 0x0001e2000c101108 */
[C---:B------:R-:W-:Y:S01]  /*134e0*/  ISETP.LT.AND P4, PT, R2.reuse, UR11, !P0 ;  /* 0x0000000b02007c0c */ /* 0x040fe2000c781270 */
[----:B------:R-:W-:Y:S01]  /*134f0*/  IMAD R2, R2, UR5, RZ ;  /* 0x0000000502027c24 */ /* 0x000fe2000f8e02ff */
[----:B------:R-:W-:Y:S01]  /*13500*/  ISETP.LT.AND P5, PT, R10, UR11, !P0 ;  /* 0x0000000b0a007c0c */ /* 0x000fe2000c7a1270 */
[----:B------:R-:W-:Y:S01]  /*13510*/  IMAD R19, R6, UR5, RZ ;  /* 0x0000000506137c24 */ /* 0x000fe2000f8e02ff */
[C---:B------:R-:W-:Y:S01]  /*13520*/  ISETP.LT.AND P3, PT, R5.reuse, UR11, !P0 ;  /* 0x0000000b05007c0c */ /* 0x040fe2000c761270 */
[----:B------:R-:W-:Y:S01]  /*13530*/  IMAD R5, R5, UR5, RZ ;  /* 0x0000000505057c24 */ /* 0x000fe2000f8e02ff */
[-C--:B------:R-:W-:Y:S01]  /*13540*/  IADD3 R10, P6, R11, R8.reuse, RZ ;  /* 0x000000080b0a7210 */ /* 0x080fe20007fde0ff */
[----:B------:R-:W-:Y:S01]  /*13550*/  IMAD R20, R22, UR5, RZ ;  /* 0x0000000516147c24 */ /* 0x000fe2000f8e02ff */
[----:B0-----:R-:W-:-:S02]  /*13560*/  IADD3 R12, P1, R2, R8, RZ ;  /* 0x00000008020c7210 */ /* 0x001fc40007f3e0ff */
[-C--:B------:R-:W-:Y:S02]  /*13570*/  LEA.HI.X.SX32 R11, R11, R3.reuse, 0x1, P6 ;  /* 0x000000030b0b7211 */ /* 0x080fe400030f0eff */
[-C--:B------:R-:W-:Y:S02]  /*13580*/  IADD3 R14, P2, R5, R8.reuse, RZ ;  /* 0x00000008050e7210 */ /* 0x080fe40007f5e0ff */
[-C--:B------:R-:W-:Y:S02]  /*13590*/  IADD3 R16, P6, R19, R8.reuse, RZ ;  /* 0x0000000813107210 */ /* 0x080fe40007fde0ff */
[-C--:B------:R-:W-:Y:S02]  /*135a0*/  LEA.HI.X.SX32 R13, R2, R3.reuse, 0x1, P1 ;  /* 0x00000003020d7211 */ /* 0x080fe400008f0eff */
[----:B------:R-:W-:Y:S01]  /*135b0*/  IADD3 R18, P1, R20, R8, RZ ;  /* 0x0000000814127210 */ /* 0x000fe20007f3e0ff */
[----:B------:R-:W-:Y:S01]  /*135c0*/  IMAD R23, R21, UR5, RZ ;  /* 0x0000000515177c24 */ /* 0x000fe2000f8e02ff */
[----:B------:R-:W-:-:S02]  /*135d0*/  LEA.HI.X.SX32 R15, R5, R3, 0x1, P2 ;  /* 0x00000003050f7211 */ /* 0x000fc400010f0eff */
[-C--:B------:R-:W-:Y:S02]  /*135e0*/  LEA.HI.X.SX32 R17, R19, R3.reuse, 0x1, P6 ;  /* 0x0000000313117211 */ /* 0x080fe400030f0eff */
[----:B------:R-:W-:Y:S02]  /*135f0*/  ISETP.LT.AND P2, PT, R6, UR11, !P0 ;  /* 0x0000000b06007c0c */ /* 0x000fe4000c741270 */
[----:B------:R-:W-:Y:S02]  /*13600*/  LEA.HI.X.SX32 R19, R20, R3, 0x1, P1 ;  /* 0x0000000314137211 */ /* 0x000fe400008f0eff */
[----:B------:R-:W-:Y:S02]  /*13610*/  ISETP.LT.AND P1, PT, R22, UR11, !P0 ;  /* 0x0000000b16007c0c */ /* 0x000fe4000c721270 */
[----:B------:R-:W-:Y:S02]  /*13620*/  ISETP.LT.AND P0, PT, R21, UR11, !P0 ;  /* 0x0000000b15007c0c */ /* 0x000fe4000c701270 */
[----:B------:R-:W-:-:S02]  /*13630*/  IADD3 R2, P6, R23, R8, RZ ;  /* 0x0000000817027210 */ /* 0x000fc40007fde0ff */
[----:B------:R-:W-:Y:S02]  /*13640*/  PRMT R5, R4, 0x7772, RZ ;  /* 0x0000777204057816 */ /* 0x000fe400000000ff */
[----:B------:R-:W-:Y:S02]  /*13650*/  PRMT R21, R0, 0x7772, RZ ;  /* 0x0000777200157816 */ /* 0x000fe400000000ff */
[----:B------:R-:W-:Y:S02]  /*13660*/  PRMT R9, R9, 0x7773, RZ ;  /* 0x0000777309097816 */ /* 0x000fe400000000ff */
[----:B------:R-:W-:Y:S02]  /*13670*/  LEA.HI.X.SX32 R3, R23, R3, 0x1, P6 ;  /* 0x0000000317037211 */ /* 0x000fe400030f0eff */
[----:B------:R-:W-:Y:S01]  /*13680*/  PRMT R7, R7, 0x7773, RZ ;  /* 0x0000777307077816 */ /* 0x000fe200000000ff */
[----:B------:R0:W-:Y:S01]  /*13690*/  @P5 STG.E.U8 desc[UR8][R10.64], R5 ;  /* 0x000000050a005986 */ /* 0x0001e2000c101108 */
[----:B------:R-:W-:-:S03]  /*136a0*/  PRMT R23, R4, 0x7773, RZ ;  /* 0x0000777304177816 */ /* 0x000fc600000000ff */
[----:B------:R0:W-:Y:S04]  /*136b0*/  @P4 STG.E.U8 desc[UR8][R12.64], R21 ;  /* 0x000000150c004986 */ /* 0x0001e8000c101108 */
[----:B------:R0:W-:Y:S04]  /*136c0*/  @P3 STG.E.U8 desc[UR8][R14.64], R9 ;  /* 0x000000090e003986 */ /* 0x0001e8000c101108 */
[----:B------:R0:W-:Y:S01]  /*136d0*/  @P2 STG.E.U8 desc[UR8][R16.64], R7 ;  /* 0x0000000710002986 */ /* 0x0001e2000c101108 */
[----:B------:R-:W-:-:S03]  /*136e0*/  PRMT R25, R0, 0x7773, RZ ;  /* 0x0000777300197816 */ /* 0x000fc600000000ff */
[----:B------:R0:W-:Y:S01]  /*136f0*/  @P1 STG.E.U8 desc[UR8][R18.64], R23 ;  /* 0x0000001712001986 */ /* 0x0001e2000c101108 */
[----:B------:R-:W-:Y:S05]  /*13700*/  @!P0 EXIT ;  /* 0x000000000000894d */ /* 0x000fea0003800000 */
[----:B------:R-:W-:Y:S01]  /*13710*/  STG.E.U8 desc[UR8][R2.64], R25 ;  /* 0x0000001902007986 */ /* 0x000fe2000c101108 */
[----:B------:R-:W-:Y:S05]  /*13720*/  EXIT ;  /* 0x000000000000794d */ /* 0x000fea0003800000 */
.L_x_3:
[----:B------:R-:W-:-:S00]  /*13730*/  BRA `(.L_x_3) ;  /* 0xfffffffc00fc7947 */ /* 0x000fc0000383ffff */
[----:B------:R-:W-:-:S00]  /*13740*/  NOP ;  /* 0x0000000000007918 */ /* 0x000fc00000000000 */
        /* <DEDUP_REMOVED lines=11> */
.L_x_4:


//--------------------- .nv.shared.matmul_kernel  --------------------------
	.section	.nv.shared.matmul_kernel,"aw",@nobits
	.sectionflags	@""
	.align	16
	.zero		1024


//--------------------- .nv.shared.reserved.0     --------------------------
	.section	.nv.shared.reserved.0,"aw",@nobits
	.weak		__nv_reservedSMEM_offset_0_alias
	.size		__nv_reservedSMEM_offset_0_alias, 0, 0
	.other		__nv_reservedSMEM_offset_0_alias,@"STO_CUDA_RESERVED_SHARED STV_DEFAULT"
__nv_reservedSMEM_offset_0_alias:
	.zero		0


//--------------------- .nv.constant0.matmul_kernel --------------------------
	.section	.nv.constant0.matmul_kernel,"a",@progbits
	.sectionflags	@""
	.align	4
.nv.constant0.matmul_kernel:
	.zero		608


//--------------------- SYMBOLS --------------------------

	.type		.nv.reservedSmem.offset0,@object
	.size		.nv.reservedSmem.offset0,0x4
